	.target	sm_90a

	.elftype	@"ET_EXEC"


//--------------------- .note.nv.tkinfo           --------------------------
	.section	.note.nv.tkinfo,"",@"SHT_NOTE"
	.sectionflags	@"SHF_NOTE_NV_TKINFO"
	.tkinfo
        /*0018*/ 	.word	0x00000002
        /*0030*/ 	.string	""
        /*0030*/ 	.string	"ptxas"
        /*0030*/ 	.string	"Cuda compilation tools, release 13.0, V13.0.88"
        /*0030*/ 	.string	"Build cuda_13.0.r13.0/compiler.36424714_0"
        /*0030*/ 	.string	"-arch sm_90a -m 64 "



//--------------------- .note.nv.cuinfo           --------------------------
	.section	.note.nv.cuinfo,"",@"SHT_NOTE"
	.sectionflags	@"SHF_NOTE_NV_CUINFO"
        /*0018*/ 	.short	0x0002
        /*001a*/ 	.short	0x005a
        /*001c*/ 	.short	0x0082
	.zero		2


//--------------------- .nv.info                  --------------------------
	.section	.nv.info,"",@"SHT_CUDA_INFO"
	.align	4


	//----- nvinfo : EIATTR_REGCOUNT
	.align		4
        /*0000*/ 	.byte	0x04, 0x2f
        /*0002*/ 	.short	(.L_12 - .L_11)
	.align		4
.L_11:
        /*0004*/ 	.word	index@(_ZN7cutlass13device_kernelINS_4gemm6kernel13GemmUniversalIN4cute5tupleIJiiiiEEENS1_10collective13CollectiveMmaINS1_37MainloopSm90TmaGmmaWarpSpecializedFP8ILi2ENS5_IJNS4_1CILi1EEESB_SB_EEENS1_35KernelTmaWarpSpecializedCooperativeEEENS5_IJNSA_ILi384EEENSA_ILi224EEENSA_ILi128EEEEEENS_12float_e4m3_tENS5_IJlSB_lEEESJ_SK_NS4_8TiledMMAINS4_8MMA_AtomIJNS4_4SM904GMMA30MMA_64x32x32_F32E4M3E4M3_SS_TNILNSO_7ScaleInE1ELSQ_1EEEEEENS4_6LayoutINS5_IJNSA_ILi2EEESB_SB_EEENS5_IJSB_NSA_ILi0EEESW_EEEEENS5_IJNS4_10UnderscoreESZ_SZ_EEEEENS4_13SM90_TMA_LOADENS4_14ComposedLayoutINS4_7SwizzleILi3ELi4ELi3EEENS4_18smem_ptr_flag_bitsILi8EEENST_INS5_IJNSA_ILi8EEESH_EEENS5_IJSH_SB_EEEEEEEvNS4_8identityES12_S1C_vS1D_EENS_8epilogue10collective6detail29Sm90TmaWarpSpecializedAdapterINS1G_15DefaultEpilogueISJ_SK_SK_NS1F_6thread17LinearCombinationISJ_Li1EffLNS1K_9ScaleType4KindE0ELNS_15FloatRoundStyleE2ESJ_EENS1_15EpilogueDefaultEEEEEvvEEEEvNT_6ParamsE)
        /*0008*/ 	.word	0x000000a8


	//----- nvinfo : EIATTR_FRAME_SIZE
	.align		4
.L_12:
        /*000c*/ 	.byte	0x04, 0x11
        /*000e*/ 	.short	(.L_14 - .L_13)
	.align		4
.L_13:
        /*0010*/ 	.word	index@(_ZN7cutlass13device_kernelINS_4gemm6kernel13GemmUniversalIN4cute5tupleIJiiiiEEENS1_10collective13CollectiveMmaINS1_37MainloopSm90TmaGmmaWarpSpecializedFP8ILi2ENS5_IJNS4_1CILi1EEESB_SB_EEENS1_35KernelTmaWarpSpecializedCooperativeEEENS5_IJNSA_ILi384EEENSA_ILi224EEENSA_ILi128EEEEEENS_12float_e4m3_tENS5_IJlSB_lEEESJ_SK_NS4_8TiledMMAINS4_8MMA_AtomIJNS4_4SM904GMMA30MMA_64x32x32_F32E4M3E4M3_SS_TNILNSO_7ScaleInE1ELSQ_1EEEEEENS4_6LayoutINS5_IJNSA_ILi2EEESB_SB_EEENS5_IJSB_NSA_ILi0EEESW_EEEEENS5_IJNS4_10UnderscoreESZ_SZ_EEEEENS4_13SM90_TMA_LOADENS4_14ComposedLayoutINS4_7SwizzleILi3ELi4ELi3EEENS4_18smem_ptr_flag_bitsILi8EEENST_INS5_IJNSA_ILi8EEESH_EEENS5_IJSH_SB_EEEEEEEvNS4_8identityES12_S1C_vS1D_EENS_8epilogue10collective6detail29Sm90TmaWarpSpecializedAdapterINS1G_15DefaultEpilogueISJ_SK_SK_NS1F_6thread17LinearCombinationISJ_Li1EffLNS1K_9ScaleType4KindE0ELNS_15FloatRoundStyleE2ESJ_EENS1_15EpilogueDefaultEEEEEvvEEEEvNT_6ParamsE)
        /*0014*/ 	.word	0x00000c98


	//----- nvinfo : EIATTR_MIN_STACK_SIZE
	.align		4
.L_14:
        /*0018*/ 	.byte	0x04, 0x12
        /*001a*/ 	.short	(.L_16 - .L_15)
	.align		4
.L_15:
        /*001c*/ 	.word	index@(_ZN7cutlass13device_kernelINS_4gemm6kernel13GemmUniversalIN4cute5tupleIJiiiiEEENS1_10collective13CollectiveMmaINS1_37MainloopSm90TmaGmmaWarpSpecializedFP8ILi2ENS5_IJNS4_1CILi1EEESB_SB_EEENS1_35KernelTmaWarpSpecializedCooperativeEEENS5_IJNSA_ILi384EEENSA_ILi224EEENSA_ILi128EEEEEENS_12float_e4m3_tENS5_IJlSB_lEEESJ_SK_NS4_8TiledMMAINS4_8MMA_AtomIJNS4_4SM904GMMA30MMA_64x32x32_F32E4M3E4M3_SS_TNILNSO_7ScaleInE1ELSQ_1EEEEEENS4_6LayoutINS5_IJNSA_ILi2EEESB_SB_EEENS5_IJSB_NSA_ILi0EEESW_EEEEENS5_IJNS4_10UnderscoreESZ_SZ_EEEEENS4_13SM90_TMA_LOADENS4_14ComposedLayoutINS4_7SwizzleILi3ELi4ELi3EEENS4_18smem_ptr_flag_bitsILi8EEENST_INS5_IJNSA_ILi8EEESH_EEENS5_IJSH_SB_EEEEEEEvNS4_8identityES12_S1C_vS1D_EENS_8epilogue10collective6detail29Sm90TmaWarpSpecializedAdapterINS1G_15DefaultEpilogueISJ_SK_SK_NS1F_6thread17LinearCombinationISJ_Li1EffLNS1K_9ScaleType4KindE0ELNS_15FloatRoundStyleE2ESJ_EENS1_15EpilogueDefaultEEEEEvvEEEEvNT_6ParamsE)
        /*0020*/ 	.word	0x00000c98
.L_16:


//--------------------- .nv.compat                --------------------------
	.section	.nv.compat,"",@"SHT_CUDA_COMPAT_INFO"
	.align	4
        /*0000*/ 	.byte	0x02, 0x09, 0x01, 0x00, 0x02, 0x02, 0x04, 0x00, 0x02, 0x05, 0x05, 0x00, 0x03, 0x07, 0x01, 0x01
        /*0010*/ 	.byte	0x02, 0x03, 0x01, 0x00, 0x02, 0x06, 0x01, 0x00, 0x04, 0x0b, 0x08, 0x00, 0x00, 0x00, 0x00, 0x00
        /*0020*/ 	.byte	0x00, 0x00, 0x00, 0x00


//--------------------- .nv.info._ZN7cutlass13device_kernelINS_4gemm6kernel13GemmUniversalIN4cute5tupleIJiiiiEEENS1_10collective13CollectiveMmaINS1_37MainloopSm90TmaGmmaWarpSpecializedFP8ILi2ENS5_IJNS4_1CILi1EEESB_SB_EEENS1_35KernelTmaWarpSpecializedCooperativeEEENS5_IJNSA_ILi384EEENSA_ILi224EEENSA_ILi128EEEEEENS_12float_e4m3_tENS5_IJlSB_lEEESJ_SK_NS4_8TiledMMAINS4_8MMA_AtomIJNS4_4SM904GMMA30MMA_64x32x32_F32E4M3E4M3_SS_TNILNSO_7ScaleInE1ELSQ_1EEEEEENS4_6LayoutINS5_IJNSA_ILi2EEESB_SB_EEENS5_IJSB_NSA_ILi0EEESW_EEEEENS5_IJNS4_10UnderscoreESZ_SZ_EEEEENS4_13SM90_TMA_LOADENS4_14ComposedLayoutINS4_7SwizzleILi3ELi4ELi3EEENS4_18smem_ptr_flag_bitsILi8EEENST_INS5_IJNSA_ILi8EEESH_EEENS5_IJSH_SB_EEEEEEEvNS4_8identityES12_S1C_vS1D_EENS_8epilogue10collective6detail29Sm90TmaWarpSpecializedAdapterINS1G_15DefaultEpilogueISJ_SK_SK_NS1F_6thread17LinearCombinationISJ_Li1EffLNS1K_9ScaleType4KindE0ELNS_15FloatRoundStyleE2ESJ_EENS1_15EpilogueDefaultEEEEEvvEEEEvNT_6ParamsE --------------------------
	.section	.nv.info._ZN7cutlass13device_kernelINS_4gemm6kernel13GemmUniversalIN4cute5tupleIJiiiiEEENS1_10collective13CollectiveMmaINS1_37MainloopSm90TmaGmmaWarpSpecializedFP8ILi2ENS5_IJNS4_1CILi1EEESB_SB_EEENS1_35KernelTmaWarpSpecializedCooperativeEEENS5_IJNSA_ILi384EEENSA_ILi224EEENSA_ILi128EEEEEENS_12float_e4m3_tENS5_IJlSB_lEEESJ_SK_NS4_8TiledMMAINS4_8MMA_AtomIJNS4_4SM904GMMA30MMA_64x32x32_F32E4M3E4M3_SS_TNILNSO_7ScaleInE1ELSQ_1EEEEEENS4_6LayoutINS5_IJNSA_ILi2EEESB_SB_EEENS5_IJSB_NSA_ILi0EEESW_EEEEENS5_IJNS4_10UnderscoreESZ_SZ_EEEEENS4_13SM90_TMA_LOADENS4_14ComposedLayoutINS4_7SwizzleILi3ELi4ELi3EEENS4_18smem_ptr_flag_bitsILi8EEENST_INS5_IJNSA_ILi8EEESH_EEENS5_IJSH_SB_EEEEEEEvNS4_8identityES12_S1C_vS1D_EENS_8epilogue10collective6detail29Sm90TmaWarpSpecializedAdapterINS1G_15DefaultEpilogueISJ_SK_SK_NS1F_6thread17LinearCombinationISJ_Li1EffLNS1K_9ScaleType4KindE0ELNS_15FloatRoundStyleE2ESJ_EENS1_15EpilogueDefaultEEEEEvvEEEEvNT_6ParamsE,"",@"SHT_CUDA_INFO"
	.sectionflags	@""
	.align	4


	//----- nvinfo : EIATTR_CUDA_API_VERSION
	.align		4
        /*0000*/ 	.byte	0x04, 0x37
        /*0002*/ 	.short	(.L_18 - .L_17)
.L_17:
        /*0004*/ 	.word	0x00000082


	//----- nvinfo : EIATTR_KPARAM_INFO
	.align		4
.L_18:
        /*0008*/ 	.byte	0x04, 0x17
        /*000a*/ 	.short	(.L_20 - .L_19)
.L_19:
        /*000c*/ 	.word	0x00000000
        /*0010*/ 	.short	0x0000
        /*0012*/ 	.short	0x0070
        /*0014*/ 	.byte	0x00, 0xf0, 0x01, 0x10


	//----- nvinfo : EIATTR_SPARSE_MMA_MASK
	.align		4
.L_20:
        /*0018*/ 	.byte	0x03, 0x50
        /*001a*/ 	.short	0x0000


	//----- nvinfo : EIATTR_MAXREG_COUNT
	.align		4
        /*001c*/ 	.byte	0x03, 0x1b
        /*001e*/ 	.short	0x00a8


	//----- nvinfo : EIATTR_NUM_BARRIERS
	.align		4
        /*0020*/ 	.byte	0x02, 0x4c
        /*0022*/ 	.byte	0x01
	.zero		1


	//----- nvinfo : EIATTR_ANNOTATIONS
	.align		4
        /*0024*/ 	.byte	0x04, 0x55
        /*0026*/ 	.short	(.L_22 - .L_21)


	//   ....[0]....
.L_21:
        /*0028*/ 	.word	0x00000001
        /*002c*/ 	.byte	0x70, 0x05, 0x00, 0x00, 0x01, 0x00, 0x00, 0x00, 0x90, 0x05, 0x00, 0x00, 0x01, 0x00, 0x00, 0x00
        /* <DEDUP_REMOVED lines=2623> */
        /*a42c*/ 	.byte	0xa0, 0x56, 0x04, 0x00, 0x01, 0x00, 0x00, 0x00, 0xf0, 0x56, 0x04, 0x00


	//----- nvinfo : EIATTR_MERCURY_ISA_VERSION
	.align		4
.L_22:
        /*a438*/ 	.byte	0x03, 0x5f
        /*a43a*/ 	.short	0x0101


	//----- nvinfo : EIATTR_INT_WARP_WIDE_INSTR_OFFSETS
	.align		4
        /*a43c*/ 	.byte	0x04, 0x31
        /*a43e*/ 	.short	(.L_24 - .L_23)


	//   ....[0]....
.L_23:
        /*a440*/ 	.word	0x00000430


	//   ....[1]....
        /*a444*/ 	.word	0x00000440


	//   ....[2]....
        /*a448*/ 	.word	0x00000580


	//----- nvinfo : EIATTR_COOP_GROUP_MASK_REGIDS
	.align		4
.L_24:
        /*a44c*/ 	.byte	0x04, 0x29
        /*a44e*/ 	.short	(.L_26 - .L_25)


	//   ....[0]....
.L_25:
        /*a450*/ 	.word	0xffffffff


	//   ....[1]....
        /*a454*/ 	.word	0xffffffff


	//   ....[2]....
        /*a458*/ 	.word	0xffffffff


	//   ....[3]....
        /*a45c*/ 	.word	0xffffffff


	//   ....[4]....
        /*a460*/ 	.word	0xffffffff


	//----- nvinfo : EIATTR_COOP_GROUP_INSTR_OFFSETS
	.align		4
.L_26:
        /*a464*/ 	.byte	0x04, 0x28
        /*a466*/ 	.short	(.L_28 - .L_27)


	//   ....[0]....
.L_27:
        /*a468*/ 	.word	0x00000070


	//   ....[1]....
        /*a46c*/ 	.word	0x00000080


	//   ....[2]....
        /*a470*/ 	.word	0x000001a0


	//   ....[3]....
        /*a474*/ 	.word	0x00000370


	//   ....[4]....
        /*a478*/ 	.word	0x00003160


	//----- nvinfo : EIATTR_REG_RECONFIG
	.align		4
.L_28:
        /*a47c*/ 	.byte	0x01, 0x54
	.zero		2


	//----- nvinfo : EIATTR_MBARRIER_INSTR_OFFSETS
	.align		4
        /*a480*/ 	.byte	0x04, 0x39
        /*a482*/ 	.short	(.L_30 - .L_29)


	//   ....[0]....
.L_29:
        /*a484*/ 	.word	0x00000320
        /*a488*/ 	.word	0x000000ff
        /*a48c*/ 	.word	0x00000000
        /*a490*/ 	.short	0x0100
        /*a492*/ 	.byte	0x0a
	.zero		1


	//   ....[1]....
        /*a494*/ 	.word	0x00000330
        /*a498*/ 	.word	0x000000ff
        /*a49c*/ 	.word	0x00000010
        /*a4a0*/ 	.short	0x0100
        /*a4a2*/ 	.byte	0x0a
	.zero		1


	//   ....[2]....
        /*a4a4*/ 	.word	0x00000340
        /*a4a8*/ 	.word	0x000000ff
        /*a4ac*/ 	.word	0x00000008
        /*a4b0*/ 	.short	0x0100
        /*a4b2*/ 	.byte	0x0a
	.zero		1


	//   ....[3]....
        /*a4b4*/ 	.word	0x00000350
        /*a4b8*/ 	.word	0x000000ff
        /*a4bc*/ 	.word	0x00000018
        /*a4c0*/ 	.short	0x0100
        /*a4c2*/ 	.byte	0x0a
	.zero		1


	//   ....[4]....
        /*a4c4*/ 	.word	0x000005b0
        /*a4c8*/ 	.word	0x000000ff
        /*a4cc*/ 	.word	0x00000030
        /*a4d0*/ 	.short	0x0100
        /*a4d2*/ 	.byte	0x08
	.zero		1


	//   ....[5]....
        /*a4d4*/ 	.word	0x000005c0
        /*a4d8*/ 	.word	0x000000ff
        /*a4dc*/ 	.word	0x00000038
        /*a4e0*/ 	.short	0x0100
        /*a4e2*/ 	.byte	0x08
	.zero		1


	//   ....[6]....
        /*a4e4*/ 	.word	0x00003550
        /*a4e8*/ 	.word	0x000000ff
        /*a4ec*/ 	.word	0x00000000
        /*a4f0*/ 	.short	0x010a
        /*a4f2*/ 	.byte	0x0c
	.zero		1


	//   ....[7]....
        /*a4f4*/ 	.word	0x000035b0
        /*a4f8*/ 	.word	0x000000ff
        /*a4fc*/ 	.word	0x00000000
        /*a500*/ 	.short	0x010a
        /*a502*/ 	.byte	0x0c
	.zero		1


	//   ....[8]....
        /*a504*/ 	.word	0x0000e900
        /*a508*/ 	.word	0x000000ff
        /*a50c*/ 	.word	0x00000000
        /*a510*/ 	.short	0x010a
        /*a512*/ 	.byte	0x0e
	.zero		1


	//   ....[9]....
        /*a514*/ 	.word	0x0000e940
        /*a518*/ 	.word	0x000000ff
        /*a51c*/ 	.word	0x00000000
        /*a520*/ 	.short	0x010a
        /*a522*/ 	.byte	0x0e
	.zero		1


	//   ....[10]....
        /*a524*/ 	.word	0x00019ed0
        /*a528*/ 	.word	0x000000ff
        /*a52c*/ 	.word	0x00000000
        /*a530*/ 	.short	0x0101
        /*a532*/ 	.byte	0x0d
	.zero		1


	//   ....[11]....
        /*a534*/ 	.word	0x0001eda0
        /*a538*/ 	.word	0x000000ff
        /*a53c*/ 	.word	0x00000000
        /*a540*/ 	.short	0x0101
        /*a542*/ 	.byte	0x06
	.zero		1


	//   ....[12]....
        /*a544*/ 	.word	0x00044a20
        /*a548*/ 	.word	0x00000010
        /*a54c*/ 	.word	0x00000010
        /*a550*/ 	.short	0x010a
        /*a552*/ 	.byte	0x3f
	.zero		1


	//   ....[13]....
        /*a554*/ 	.word	0x00044e00
        /*a558*/ 	.word	0x00000002
        /*a55c*/ 	.word	0x00000038
        /*a560*/ 	.short	0x0101
        /*a562*/ 	.byte	0x3f
	.zero		1


	//   ....[14]....
        /*a564*/ 	.word	0x00045550
        /*a568*/ 	.word	0x00000005
        /*a56c*/ 	.word	0x00000000
        /*a570*/ 	.short	0x010a
        /*a572*/ 	.byte	0x3f
	.zero		1


	//   ....[15]....
        /*a574*/ 	.word	0x000455e0
        /*a578*/ 	.word	0x00000003
        /*a57c*/ 	.word	0x00000000
        /*a580*/ 	.short	0x010a
        /*a582*/ 	.byte	0x3f
	.zero		1


	//   ....[16]....
        /*a584*/ 	.word	0x00045650
        /*a588*/ 	.word	0x0000000d
        /*a58c*/ 	.word	0x00000000
        /*a590*/ 	.short	0x010a
        /*a592*/ 	.byte	0x3f
	.zero		1


	//   ....[17]....
        /*a594*/ 	.word	0x000456c0
        /*a598*/ 	.word	0x00000000
        /*a59c*/ 	.word	0x00000000
        /*a5a0*/ 	.short	0x010a
        /*a5a2*/ 	.byte	0x3f
	.zero		1


	//   ....[18]....
        /*a5a4*/ 	.word	0x000457a0
        /*a5a8*/ 	.word	0x00000010
        /*a5ac*/ 	.word	0x00000010
        /*a5b0*/ 	.short	0x010a
        /*a5b2*/ 	.byte	0x3f
	.zero		1


	//   ....[19]....
        /*a5b4*/ 	.word	0x00045880
        /*a5b8*/ 	.word	0x00000005
        /*a5bc*/ 	.word	0x00000000
        /*a5c0*/ 	.short	0x010a
        /*a5c2*/ 	.byte	0x3f
	.zero		1


	//----- nvinfo : EIATTR_NUM_MBARRIERS
	.align		4
.L_30:
        /*a5c4*/ 	.byte	0x03, 0x38
        /*a5c6*/ 	.short	0x0006


	//----- nvinfo : EIATTR_EXIT_INSTR_OFFSETS
	.align		4
        /*a5c8*/ 	.byte	0x04, 0x1c
        /*a5ca*/ 	.short	(.L_32 - .L_31)


	//   ....[0]....
.L_31:
        /*a5cc*/ 	.word	0x00000620


	//   ....[1]....
        /*a5d0*/ 	.word	0x00000f70


	//   ....[2]....
        /*a5d4*/ 	.word	0x00044040


	//   ....[3]....
        /*a5d8*/ 	.word	0x000446b0


	//   ....[4]....
        /*a5dc*/ 	.word	0x00045630


	//----- nvinfo : EIATTR_MAX_THREADS
	.align		4
.L_32:
        /*a5e0*/ 	.byte	0x04, 0x05
        /*a5e2*/ 	.short	(.L_34 - .L_33)
.L_33:
        /*a5e4*/ 	.word	0x00000180
        /*a5e8*/ 	.word	0x00000001
        /*a5ec*/ 	.word	0x00000001


	//----- nvinfo : EIATTR_CRS_STACK_SIZE
	.align		4
.L_34:
        /*a5f0*/ 	.byte	0x04, 0x1e
        /*a5f2*/ 	.short	(.L_36 - .L_35)
.L_35:
        /*a5f4*/ 	.word	0x00000000


	//----- nvinfo : EIATTR_CBANK_PARAM_SIZE
	.align		4
.L_36:
        /*a5f8*/ 	.byte	0x03, 0x19
        /*a5fa*/ 	.short	0x0470


	//----- nvinfo : EIATTR_PARAM_CBANK
	.align		4
        /*a5fc*/ 	.byte	0x04, 0x0a
        /*a5fe*/ 	.short	(.L_38 - .L_37)
	.align		4
.L_37:
        /*a600*/ 	.word	index@(.nv.constant0._ZN7cutlass13device_kernelINS_4gemm6kernel13GemmUniversalIN4cute5tupleIJiiiiEEENS1_10collective13CollectiveMmaINS1_37MainloopSm90TmaGmmaWarpSpecializedFP8ILi2ENS5_IJNS4_1CILi1EEESB_SB_EEENS1_35KernelTmaWarpSpecializedCooperativeEEENS5_IJNSA_ILi384EEENSA_ILi224EEENSA_ILi128EEEEEENS_12float_e4m3_tENS5_IJlSB_lEEESJ_SK_NS4_8TiledMMAINS4_8MMA_AtomIJNS4_4SM904GMMA30MMA_64x32x32_F32E4M3E4M3_SS_TNILNSO_7ScaleInE1ELSQ_1EEEEEENS4_6LayoutINS5_IJNSA_ILi2EEESB_SB_EEENS5_IJSB_NSA_ILi0EEESW_EEEEENS5_IJNS4_10UnderscoreESZ_SZ_EEEEENS4_13SM90_TMA_LOADENS4_14ComposedLayoutINS4_7SwizzleILi3ELi4ELi3EEENS4_18smem_ptr_flag_bitsILi8EEENST_INS5_IJNSA_ILi8EEESH_EEENS5_IJSH_SB_EEEEEEEvNS4_8identityES12_S1C_vS1D_EENS_8epilogue10collective6detail29Sm90TmaWarpSpecializedAdapterINS1G_15DefaultEpilogueISJ_SK_SK_NS1F_6thread17LinearCombinationISJ_Li1EffLNS1K_9ScaleType4KindE0ELNS_15FloatRoundStyleE2ESJ_EENS1_15EpilogueDefaultEEEEEvvEEEEvNT_6ParamsE)
        /*a604*/ 	.short	0x0210
        /*a606*/ 	.short	0x0470


	//----- nvinfo : EIATTR_SW_WAR
	.align		4
.L_38:
        /*a608*/ 	.byte	0x04, 0x36
        /*a60a*/ 	.short	(.L_40 - .L_39)
.L_39:
        /*a60c*/ 	.word	0x00000008
.L_40:


//--------------------- .nv.callgraph             --------------------------
	.section	.nv.callgraph,"",@"SHT_CUDA_CALLGRAPH"
	.align	4
	.sectionentsize	8
	.align		4
        /*0000*/ 	.word	0x00000000
	.align		4
        /*0004*/ 	.word	0xffffffff
	.align		4
        /*0008*/ 	.word	0x00000000
	.align		4
        /*000c*/ 	.word	0xfffffffe
	.align		4
        /*0010*/ 	.word	0x00000000
	.align		4
        /*0014*/ 	.word	0xfffffffd
	.align		4
        /*0018*/ 	.word	0x00000000
	.align		4
        /*001c*/ 	.word	0xfffffffc


//--------------------- .nv.constant4             --------------------------
	.section	.nv.constant4,"a",@progbits
	.align	8
	.align		8
.nv.constant4:
        /*0000*/ 	.dword	_ZN39_INTERNAL_314b62d9_4_k_cu_f08150c7_99014cuda3std3__45__cpo5beginE
	.align		8
        /*0008*/ 	.dword	_ZN39_INTERNAL_314b62d9_4_k_cu_f08150c7_99014cuda3std3__45__cpo3endE
	.align		8
        /*0010*/ 	.dword	_ZN39_INTERNAL_314b62d9_4_k_cu_f08150c7_99014cuda3std3__45__cpo6cbeginE
	.align		8
        /*0018*/ 	.dword	_ZN39_INTERNAL_314b62d9_4_k_cu_f08150c7_99014cuda3std3__45__cpo4cendE
	.align		8
        /*0020*/ 	.dword	_ZN39_INTERNAL_314b62d9_4_k_cu_f08150c7_99014cuda3std3__441_GLOBAL__N__314b62d9_4_k_cu_f08150c7_99016ignoreE
	.align		8
        /*0028*/ 	.dword	_ZN39_INTERNAL_314b62d9_4_k_cu_f08150c7_99014cuda3std3__419piecewise_constructE
	.align		8
        /*0030*/ 	.dword	_ZN39_INTERNAL_314b62d9_4_k_cu_f08150c7_99014cuda3std3__48in_placeE
	.align		8
        /*0038*/ 	.dword	_ZN39_INTERNAL_314b62d9_4_k_cu_f08150c7_99014cuda3std6ranges3__45__cpo4swapE
	.align		8
        /*0040*/ 	.dword	_ZN39_INTERNAL_314b62d9_4_k_cu_f08150c7_99014cuda3std6ranges3__45__cpo9iter_moveE
	.align		8
        /*0048*/ 	.dword	_ZN39_INTERNAL_314b62d9_4_k_cu_f08150c7_99014cute7productE
	.align		8
        /*0050*/ 	.dword	_ZN39_INTERNAL_314b62d9_4_k_cu_f08150c7_99014cute1_E


//--------------------- .text._ZN7cutlass13device_kernelINS_4gemm6kernel13GemmUniversalIN4cute5tupleIJiiiiEEENS1_10collective13CollectiveMmaINS1_37MainloopSm90TmaGmmaWarpSpecializedFP8ILi2ENS5_IJNS4_1CILi1EEESB_SB_EEENS1_35KernelTmaWarpSpecializedCooperativeEEENS5_IJNSA_ILi384EEENSA_ILi224EEENSA_ILi128EEEEEENS_12float_e4m3_tENS5_IJlSB_lEEESJ_SK_NS4_8TiledMMAINS4_8MMA_AtomIJNS4_4SM904GMMA30MMA_64x32x32_F32E4M3E4M3_SS_TNILNSO_7ScaleInE1ELSQ_1EEEEEENS4_6LayoutINS5_IJNSA_ILi2EEESB_SB_EEENS5_IJSB_NSA_ILi0EEESW_EEEEENS5_IJNS4_10UnderscoreESZ_SZ_EEEEENS4_13SM90_TMA_LOADENS4_14ComposedLayoutINS4_7SwizzleILi3ELi4ELi3EEENS4_18smem_ptr_flag_bitsILi8EEENST_INS5_IJNSA_ILi8EEESH_EEENS5_IJSH_SB_EEEEEEEvNS4_8identityES12_S1C_vS1D_EENS_8epilogue10collective6detail29Sm90TmaWarpSpecializedAdapterINS1G_15DefaultEpilogueISJ_SK_SK_NS1F_6thread17LinearCombinationISJ_Li1EffLNS1K_9ScaleType4KindE0ELNS_15FloatRoundStyleE2ESJ_EENS1_15EpilogueDefaultEEEEEvvEEEEvNT_6ParamsE --------------------------
	.section	.text._ZN7cutlass13device_kernelINS_4gemm6kernel13GemmUniversalIN4cute5tupleIJiiiiEEENS1_10collective13CollectiveMmaINS1_37MainloopSm90TmaGmmaWarpSpecializedFP8ILi2ENS5_IJNS4_1CILi1EEESB_SB_EEENS1_35KernelTmaWarpSpecializedCooperativeEEENS5_IJNSA_ILi384EEENSA_ILi224EEENSA_ILi128EEEEEENS_12float_e4m3_tENS5_IJlSB_lEEESJ_SK_NS4_8TiledMMAINS4_8MMA_AtomIJNS4_4SM904GMMA30MMA_64x32x32_F32E4M3E4M3_SS_TNILNSO_7ScaleInE1ELSQ_1EEEEEENS4_6LayoutINS5_IJNSA_ILi2EEESB_SB_EEENS5_IJSB_NSA_ILi0EEESW_EEEEENS5_IJNS4_10UnderscoreESZ_SZ_EEEEENS4_13SM90_TMA_LOADENS4_14ComposedLayoutINS4_7SwizzleILi3ELi4ELi3EEENS4_18smem_ptr_flag_bitsILi8EEENST_INS5_IJNSA_ILi8EEESH_EEENS5_IJSH_SB_EEEEEEEvNS4_8identityES12_S1C_vS1D_EENS_8epilogue10collective6detail29Sm90TmaWarpSpecializedAdapterINS1G_15DefaultEpilogueISJ_SK_SK_NS1F_6thread17LinearCombinationISJ_Li1EffLNS1K_9ScaleType4KindE0ELNS_15FloatRoundStyleE2ESJ_EENS1_15EpilogueDefaultEEEEEvvEEEEvNT_6ParamsE,"ax",@progbits
	.align	128
.text._ZN7cutlass13device_kernelINS_4gemm6kernel13GemmUniversalIN4cute5tupleIJiiiiEEENS1_10collective13CollectiveMmaINS1_37MainloopSm90TmaGmmaWarpSpecializedFP8ILi2ENS5_IJNS4_1CILi1EEESB_SB_EEENS1_35KernelTmaWarpSpecializedCooperativeEEENS5_IJNSA_ILi384EEENSA_ILi224EEENSA_ILi128EEEEEENS_12float_e4m3_tENS5_IJlSB_lEEESJ_SK_NS4_8TiledMMAINS4_8MMA_AtomIJNS4_4SM904GMMA30MMA_64x32x32_F32E4M3E4M3_SS_TNILNSO_7ScaleInE1ELSQ_1EEEEEENS4_6LayoutINS5_IJNSA_ILi2EEESB_SB_EEENS5_IJSB_NSA_ILi0EEESW_EEEEENS5_IJNS4_10UnderscoreESZ_SZ_EEEEENS4_13SM90_TMA_LOADENS4_14ComposedLayoutINS4_7SwizzleILi3ELi4ELi3EEENS4_18smem_ptr_flag_bitsILi8EEENST_INS5_IJNSA_ILi8EEESH_EEENS5_IJSH_SB_EEEEEEEvNS4_8identityES12_S1C_vS1D_EENS_8epilogue10collective6detail29Sm90TmaWarpSpecializedAdapterINS1G_15DefaultEpilogueISJ_SK_SK_NS1F_6thread17LinearCombinationISJ_Li1EffLNS1K_9ScaleType4KindE0ELNS_15FloatRoundStyleE2ESJ_EENS1_15EpilogueDefaultEEEEEvvEEEEvNT_6ParamsE:
        .type           _ZN7cutlass13device_kernelINS_4gemm6kernel13GemmUniversalIN4cute5tupleIJiiiiEEENS1_10collective13CollectiveMmaINS1_37MainloopSm90TmaGmmaWarpSpecializedFP8ILi2ENS5_IJNS4_1CILi1EEESB_SB_EEENS1_35KernelTmaWarpSpecializedCooperativeEEENS5_IJNSA_ILi384EEENSA_ILi224EEENSA_ILi128EEEEEENS_12float_e4m3_tENS5_IJlSB_lEEESJ_SK_NS4_8TiledMMAINS4_8MMA_AtomIJNS4_4SM904GMMA30MMA_64x32x32_F32E4M3E4M3_SS_TNILNSO_7ScaleInE1ELSQ_1EEEEEENS4_6LayoutINS5_IJNSA_ILi2EEESB_SB_EEENS5_IJSB_NSA_ILi0EEESW_EEEEENS5_IJNS4_10UnderscoreESZ_SZ_EEEEENS4_13SM90_TMA_LOADENS4_14ComposedLayoutINS4_7SwizzleILi3ELi4ELi3EEENS4_18smem_ptr_flag_bitsILi8EEENST_INS5_IJNSA_ILi8EEESH_EEENS5_IJSH_SB_EEEEEEEvNS4_8identityES12_S1C_vS1D_EENS_8epilogue10collective6detail29Sm90TmaWarpSpecializedAdapterINS1G_15DefaultEpilogueISJ_SK_SK_NS1F_6thread17LinearCombinationISJ_Li1EffLNS1K_9ScaleType4KindE0ELNS_15FloatRoundStyleE2ESJ_EENS1_15EpilogueDefaultEEEEEvvEEEEvNT_6ParamsE,@function
        .size           _ZN7cutlass13device_kernelINS_4gemm6kernel13GemmUniversalIN4cute5tupleIJiiiiEEENS1_10collective13CollectiveMmaINS1_37MainloopSm90TmaGmmaWarpSpecializedFP8ILi2ENS5_IJNS4_1CILi1EEESB_SB_EEENS1_35KernelTmaWarpSpecializedCooperativeEEENS5_IJNSA_ILi384EEENSA_ILi224EEENSA_ILi128EEEEEENS_12float_e4m3_tENS5_IJlSB_lEEESJ_SK_NS4_8TiledMMAINS4_8MMA_AtomIJNS4_4SM904GMMA30MMA_64x32x32_F32E4M3E4M3_SS_TNILNSO_7ScaleInE1ELSQ_1EEEEEENS4_6LayoutINS5_IJNSA_ILi2EEESB_SB_EEENS5_IJSB_NSA_ILi0EEESW_EEEEENS5_IJNS4_10UnderscoreESZ_SZ_EEEEENS4_13SM90_TMA_LOADENS4_14ComposedLayoutINS4_7SwizzleILi3ELi4ELi3EEENS4_18smem_ptr_flag_bitsILi8EEENST_INS5_IJNSA_ILi8EEESH_EEENS5_IJSH_SB_EEEEEEEvNS4_8identityES12_S1C_vS1D_EENS_8epilogue10collective6detail29Sm90TmaWarpSpecializedAdapterINS1G_15DefaultEpilogueISJ_SK_SK_NS1F_6thread17LinearCombinationISJ_Li1EffLNS1K_9ScaleType4KindE0ELNS_15FloatRoundStyleE2ESJ_EENS1_15EpilogueDefaultEEEEEvvEEEEvNT_6ParamsE,(.L_x_71 - _ZN7cutlass13device_kernelINS_4gemm6kernel13GemmUniversalIN4cute5tupleIJiiiiEEENS1_10collective13CollectiveMmaINS1_37MainloopSm90TmaGmmaWarpSpecializedFP8ILi2ENS5_IJNS4_1CILi1EEESB_SB_EEENS1_35KernelTmaWarpSpecializedCooperativeEEENS5_IJNSA_ILi384EEENSA_ILi224EEENSA_ILi128EEEEEENS_12float_e4m3_tENS5_IJlSB_lEEESJ_SK_NS4_8TiledMMAINS4_8MMA_AtomIJNS4_4SM904GMMA30MMA_64x32x32_F32E4M3E4M3_SS_TNILNSO_7ScaleInE1ELSQ_1EEEEEENS4_6LayoutINS5_IJNSA_ILi2EEESB_SB_EEENS5_IJSB_NSA_ILi0EEESW_EEEEENS5_IJNS4_10UnderscoreESZ_SZ_EEEEENS4_13SM90_TMA_LOADENS4_14ComposedLayoutINS4_7SwizzleILi3ELi4ELi3EEENS4_18smem_ptr_flag_bitsILi8EEENST_INS5_IJNSA_ILi8EEESH_EEENS5_IJSH_SB_EEEEEEEvNS4_8identityES12_S1C_vS1D_EENS_8epilogue10collective6detail29Sm90TmaWarpSpecializedAdapterINS1G_15DefaultEpilogueISJ_SK_SK_NS1F_6thread17LinearCombinationISJ_Li1EffLNS1K_9ScaleType4KindE0ELNS_15FloatRoundStyleE2ESJ_EENS1_15EpilogueDefaultEEEEEvvEEEEvNT_6ParamsE)
        .other          _ZN7cutlass13device_kernelINS_4gemm6kernel13GemmUniversalIN4cute5tupleIJiiiiEEENS1_10collective13CollectiveMmaINS1_37MainloopSm90TmaGmmaWarpSpecializedFP8ILi2ENS5_IJNS4_1CILi1EEESB_SB_EEENS1_35KernelTmaWarpSpecializedCooperativeEEENS5_IJNSA_ILi384EEENSA_ILi224EEENSA_ILi128EEEEEENS_12float_e4m3_tENS5_IJlSB_lEEESJ_SK_NS4_8TiledMMAINS4_8MMA_AtomIJNS4_4SM904GMMA30MMA_64x32x32_F32E4M3E4M3_SS_TNILNSO_7ScaleInE1ELSQ_1EEEEEENS4_6LayoutINS5_IJNSA_ILi2EEESB_SB_EEENS5_IJSB_NSA_ILi0EEESW_EEEEENS5_IJNS4_10UnderscoreESZ_SZ_EEEEENS4_13SM90_TMA_LOADENS4_14ComposedLayoutINS4_7SwizzleILi3ELi4ELi3EEENS4_18smem_ptr_flag_bitsILi8EEENST_INS5_IJNSA_ILi8EEESH_EEENS5_IJSH_SB_EEEEEEEvNS4_8identityES12_S1C_vS1D_EENS_8epilogue10collective6detail29Sm90TmaWarpSpecializedAdapterINS1G_15DefaultEpilogueISJ_SK_SK_NS1F_6thread17LinearCombinationISJ_Li1EffLNS1K_9ScaleType4KindE0ELNS_15FloatRoundStyleE2ESJ_EENS1_15EpilogueDefaultEEEEEvvEEEEvNT_6ParamsE,@"STO_CUDA_ENTRY STV_DEFAULT"
_ZN7cutlass13device_kernelINS_4gemm6kernel13GemmUniversalIN4cute5tupleIJiiiiEEENS1_10collective13CollectiveMmaINS1_37MainloopSm90TmaGmmaWarpSpecializedFP8ILi2ENS5_IJNS4_1CILi1EEESB_SB_EEENS1_35KernelTmaWarpSpecializedCooperativeEEENS5_IJNSA_ILi384EEENSA_ILi224EEENSA_ILi128EEEEEENS_12float_e4m3_tENS5_IJlSB_lEEESJ_SK_NS4_8TiledMMAINS4_8MMA_AtomIJNS4_4SM904GMMA30MMA_64x32x32_F32E4M3E4M3_SS_TNILNSO_7ScaleInE1ELSQ_1EEEEEENS4_6LayoutINS5_IJNSA_ILi2EEESB_SB_EEENS5_IJSB_NSA_ILi0EEESW_EEEEENS5_IJNS4_10UnderscoreESZ_SZ_EEEEENS4_13SM90_TMA_LOADENS4_14ComposedLayoutINS4_7SwizzleILi3ELi4ELi3EEENS4_18smem_ptr_flag_bitsILi8EEENST_INS5_IJNSA_ILi8EEESH_EEENS5_IJSH_SB_EEEEEEEvNS4_8identityES12_S1C_vS1D_EENS_8epilogue10collective6detail29Sm90TmaWarpSpecializedAdapterINS1G_15DefaultEpilogueISJ_SK_SK_NS1F_6thread17LinearCombinationISJ_Li1EffLNS1K_9ScaleType4KindE0ELNS_15FloatRoundStyleE2ESJ_EENS1_15EpilogueDefaultEEEEEvvEEEEvNT_6ParamsE:
[----:B------:R-:W0:Y:S02]  /*0000*/  LDC R1, c[0x0][0x28] ;  /* 0x00000a00ff017b82 */ /* 0x000e240000000800 */
[----:B0-----:R-:W-:Y:S01]  /*0010*/  VIADD R1, R1, 0xfffff368 ;  /* 0xfffff36801017836 */ /* 0x001fe20000000000 */
[----:B------:R-:W0:Y:S01]  /*0020*/  S2R R2, SR_TID.X ;  /* 0x0000000000027919 */ /* 0x000e220000002100 */
[----:B------:R-:W-:Y:S01]  /*0030*/  ELECT P0, URZ, PT ;  /* 0x00000000003f782f */ /* 0x000fe20003800000 */
[----:B------:R-:W-:Y:S01]  /*0040*/  BSSY B0, `(.L_x_0) ;  /* 0x0000015000007945 */ /* 0x000fe20003800000 */
[--C-:B0-----:R-:W-:Y:S02]  /*0050*/  SHF.R.U32.HI R0, RZ, 0x5, R2.reuse ;  /* 0x00000005ff007819 */ /* 0x101fe40000011602 */
[----:B------:R-:W-:-:S03]  /*0060*/  SHF.R.U32.HI R2, RZ, 0x7, R2 ;  /* 0x00000007ff027819 */ /* 0x000fc60000011602 */
[----:B------:R-:W0:Y:S04]  /*0070*/  SHFL.IDX PT, R3, R0, RZ, 0x1f ;  /* 0x00001fff00037589 */ /* 0x000e2800000e0000 */
[----:B------:R-:W1:Y:S01]  /*0080*/  SHFL.IDX PT, R2, R2, RZ, 0x1f ;  /* 0x00001fff02027589 */ /* 0x000e6200000e0000 */
[----:B0-----:R-:W-:Y:S02]  /*0090*/  R2UR UR4, R3 ;  /* 0x00000000030472ca */ /* 0x001fe400000e0000 */
[----:B-1----:R-:W-:-:S11]  /*00a0*/  R2UR UR8, R2 ;  /* 0x00000000020872ca */ /* 0x002fd600000e0000 */
[----:B------:R-:W-:Y:S02]  /*00b0*/  USHF.R.S32.HI UR5, URZ, 0x1f, UR4 ;  /* 0x0000001f3f057899 */ /* 0x000fe40008011404 */
[----:B------:R-:W-:Y:S02]  /*00c0*/  ISETP.NE.OR P0, PT, RZ, UR4, !P0 ;  /* 0x00000004ff007c0c */ /* 0x000fe4000c705670 */
[----:B------:R-:W-:-:S04]  /*00d0*/  ULEA.HI UR5, UR5, UR4, URZ, 0x2 ;  /* 0x0000000405057291 */ /* 0x000fc8000f8f103f */
[----:B------:R-:W-:-:S04]  /*00e0*/  ULOP3.LUT UR5, UR5, 0xfffffffc, URZ, 0xc0, !UPT ;  /* 0xfffffffc05057892 */ /* 0x000fc8000f8ec03f */
[----:B------:R-:W-:-:S03]  /*00f0*/  UIADD3 UR6, UR4, -UR5, URZ ;  /* 0x8000000504067290 */ /* 0x000fc6000fffe03f */
[----:B------:R-:W-:Y:S09]  /*0100*/  @P0 BRA `(.L_x_1) ;  /* 0x0000000000200947 */ /* 0x000ff20003800000 */
[----:B------:R-:W-:Y:S02]  /*0110*/  ULDC.64 UR4, c[0x0][0x198] ;  /* 0x0000660000047ab9 */ /* 0x000fe40000000a00 */
[----:B------:R-:W-:Y:S02]  /*0120*/  UIADD3 UR10, UP0, UR4, 0xf0, URZ ;  /* 0x000000f0040a7890 */ /* 0x000fe4000ff1e03f */
[----:B------:R-:W-:Y:S02]  /*0130*/  UIADD3 UR4, UP1, UR4, 0x1f0, URZ ;  /* 0x000001f004047890 */ /* 0x000fe4000ff3e03f */
[----:B------:R-:W-:Y:S02]  /*0140*/  UIADD3.X UR11, URZ, UR5, URZ, UP0, !UPT ;  /* 0x000000053f0b7290 */ /* 0x000fe400087fe43f */
[----:B------:R-:W-:-:S07]  /*0150*/  UIADD3.X UR5, URZ, UR5, URZ, UP1, !UPT ;  /* 0x000000053f057290 */ /* 0x000fce0008ffe43f */
[----:B------:R0:W-:Y:S02]  /*0160*/  UTMACCTL.PF [UR10] ;  /* 0x000000000a0079b9 */ /* 0x0001e40008040000 */
[----:B------:R0:W-:Y:S02]  /*0170*/  UTMACCTL.PF [UR4] ;  /* 0x00000000040079b9 */ /* 0x0001e40008040000 */
[----:B0-----:R-:W-:Y:S01]  /*0180*/  NOP ;  /* 0x0000000000007918 */ /* 0x001fe20000000000 */
.L_x_1:
[----:B------:R-:W-:Y:S05]  /*0190*/  BSYNC B0 ;  /* 0x0000000000007941 */ /* 0x000fea0003800000 */
.L_x_0:
[----:B------:R-:W0:Y:S01]  /*01a0*/  SHFL.IDX PT, R2, R0, RZ, 0x1f ;  /* 0x00001fff00027589 */ /* 0x000e2200000e0000 */
[----:B------:R-:W-:Y:S01]  /*01b0*/  UISETP.NE.AND UP0, UPT, UR6, 0x3, UPT ;  /* 0x000000030600788c */ /* 0x000fe2000bf05270 */
[----:B------:R-:W-:Y:S01]  /*01c0*/  ISETP.NE.AND P1, PT, RZ, UR8, PT ;  /* 0x00000008ff007c0c */ /* 0x000fe2000bf25270 */
[----:B------:R-:W-:Y:S02]  /*01d0*/  UIADD3 UR11, UR8, -0x1, URZ ;  /* 0xffffffff080b7890 */ /* 0x000fe4000fffe03f */
[----:B------:R-:W-:Y:S02]  /*01e0*/  UISETP.EQ.OR UP0, UPT, UR6, URZ, !UP0 ;  /* 0x0000003f0600728c */ /* 0x000fe4000c702670 */
[----:B------:R-:W-:Y:S02]  /*01f0*/  UISETP.GE.U32.AND UP1, UPT, UR11, 0x2, UPT ;  /* 0x000000020b00788c */ /* 0x000fe4000bf26070 */
[----:B------:R-:W-:-:S04]  /*0200*/  UISETP.EQ.AND UP0, UPT, UR8, URZ, UP0 ;  /* 0x0000003f0800728c */ /* 0x000fc80008702270 */
[----:B------:R-:W-:-:S04]  /*0210*/  USEL UR7, URZ, 0x1, !UP0 ;  /* 0x000000013f077887 */ /* 0x000fc8000c000000 */
[----:B------:R-:W-:Y:S01]  /*0220*/  USEL UR7, UR7, 0x2, UP1 ;  /* 0x0000000207077887 */ /* 0x000fe20008800000 */
[----:B0-----:R-:W-:-:S13]  /*0230*/  ISETP.NE.AND P0, PT, R2, RZ, PT ;  /* 0x000000ff0200720c */ /* 0x001fda0003f05270 */
[----:B------:R-:W-:Y:S05]  /*0240*/  @P0 BRA `(.L_x_2) ;  /* 0x0000000000480947 */ /* 0x000fea0003800000 */
[----:B------:R-:W0:Y:S01]  /*0250*/  S2UR UR10, SR_CgaCtaId ;  /* 0x00000000000a79c3 */ /* 0x000e220000008800 */
[----:B------:R-:W-:Y:S01]  /*0260*/  UMOV UR4, 0x400 ;  /* 0x0000040000047882 */ /* 0x000fe20000000000 */
[----:B------:R-:W-:Y:S01]  /*0270*/  UMOV UR5, 0x1 ;  /* 0x0000000100057882 */ /* 0x000fe20000000000 */
[----:B------:R-:W-:Y:S01]  /*0280*/  UMOV UR8, 0x100 ;  /* 0x0000010000087882 */ /* 0x000fe20000000000 */
[----:B------:R-:W-:Y:S01]  /*0290*/  ELECT P0, URZ, PT ;  /* 0x00000000003f782f */ /* 0x000fe20003800000 */
[----:B------:R-:W-:-:S04]  /*02a0*/  UIADD3 UR8, -UR8, 0x100000, URZ ;  /* 0x0010000008087890 */ /* 0x000fc8000fffe13f */
[----:B------:R-:W-:Y:S02]  /*02b0*/  USHF.L.U32 UR9, UR8, 0xb, URZ ;  /* 0x0000000b08097899 */ /* 0x000fe4000800063f */
[----:B------:R-:W-:Y:S02]  /*02c0*/  USHF.L.U32 UR8, UR8, 0x1, URZ ;  /* 0x0000000108087899 */ /* 0x000fe4000800063f */
[----:B0-----:R-:W-:Y:S02]  /*02d0*/  ULEA UR10, UR10, UR4, 0x18 ;  /* 0x000000040a0a7291 */ /* 0x001fe4000f8ec03f */
[----:B------:R-:W-:-:S04]  /*02e0*/  UIADD3 UR4, -UR5, 0x100000, URZ ;  /* 0x0010000005047890 */ /* 0x000fc8000fffe13f */
[----:B------:R-:W-:Y:S02]  /*02f0*/  USHF.L.U32 UR5, UR4, 0xb, URZ ;  /* 0x0000000b04057899 */ /* 0x000fe4000800063f */
[----:B------:R-:W-:Y:S01]  /*0300*/  USHF.L.U32 UR4, UR4, 0x1, URZ ;  /* 0x0000000104047899 */ /* 0x000fe2000800063f */
[----:B------:R-:W0:Y:S11]  /*0310*/  FENCE.VIEW.ASYNC.S ;  /* 0x00000000000073c6 */ /* 0x000e360000000000 */
[----:B0-----:R0:W1:Y:S01]  /*0320*/  SYNCS.EXCH.64 URZ, [UR10], UR4 ;  /* 0x000000040a3f75b2 */ /* 0x0010620008000100 */
[----:B------:R0:W2:Y:S01]  /*0330*/  SYNCS.EXCH.64 URZ, [UR10+0x10], UR8 ;  /* 0x000010080a3f75b2 */ /* 0x0000a20008000100 */
[----:B------:R0:W3:Y:S01]  /*0340*/  SYNCS.EXCH.64 URZ, [UR10+0x8], UR4 ;  /* 0x000008040a3f75b2 */ /* 0x0000e20008000100 */
[----:B------:R0:W4:Y:S01]  /*0350*/  SYNCS.EXCH.64 URZ, [UR10+0x18], UR8 ;  /* 0x000018080a3f75b2 */ /* 0x0001220008000100 */
[----:B------:R-:W-:Y:S01]  /*0360*/  NOP ;  /* 0x0000000000007918 */ /* 0x000fe20000000000 */
.L_x_2:
[----:B------:R-:W5:Y:S01]  /*0370*/  SHFL.IDX PT, R0, R0, RZ, 0x1f ;  /* 0x00001fff00007589 */ /* 0x000f6200000e0000 */
[----:B------:R-:W1:Y:S01]  /*0380*/  LDC R2, c[0x0][0x65c] ;  /* 0x00019700ff027b82 */ /* 0x000e620000000800 */
[----:B------:R-:W-:Y:S01]  /*0390*/  ELECT P0, URZ, PT ;  /* 0x00000000003f782f */ /* 0x000fe20003800000 */
[----:B------:R-:W-:Y:S01]  /*03a0*/  IMAD.MOV.U32 R3, RZ, RZ, RZ ;  /* 0x000000ffff037224 */ /* 0x000fe200078e00ff */
[----:B0-----:R-:W-:Y:S01]  /*03b0*/  UMOV UR4, 0x20 ;  /* 0x0000002000047882 */ /* 0x001fe20000000000 */
[----:B------:R-:W-:Y:S01]  /*03c0*/  NOP ;  /* 0x0000000000007918 */ /* 0x000fe20000000000 */
[----:B------:R-:W-:Y:S01]  /*03d0*/  NOP ;  /* 0x0000000000007918 */ /* 0x000fe20000000000 */
[----:B------:R-:W-:Y:S02]  /*03e0*/  LOP3.LUT R10, R10, 0xfeffffff, RZ, 0xc0, !PT ;  /* 0xfeffffff0a0a7812 */ /* 0x000fe400078ec0ff */
[----:B-----5:R-:W-:Y:S02]  /*03f0*/  ISETP.NE.OR P0, PT, R0, RZ, !P0 ;  /* 0x000000ff0000720c */ /* 0x020fe40004705670 */
[----:B-1----:R-:W-:Y:S01]  /*0400*/  ISETP.NE.AND P2, PT, R2, 0x1, PT ;  /* 0x000000010200780c */ /* 0x002fe20003f45270 */
[----:B------:R-:W0:Y:S01]  /*0410*/  S2R R0, SR_CTAID.Y ;  /* 0x0000000000007919 */ /* 0x000e220000002600 */
[----:B------:R-:W1:Y:S09]  /*0420*/  S2R R2, SR_CTAID.X ;  /* 0x0000000000027919 */ /* 0x000e720000002500 */
[----:B------:R-:W-:Y:S01]  /*0430*/  VOTEU.ALL UP0, P0 ;  /* 0x00000000003f7886 */ /* 0x000fe20000000000 */
[----:B------:R-:W-:Y:S01]  /*0440*/  VOTEU.ALL UP1, P0 ;  /* 0x00000000003f7886 */ /* 0x000fe20000020000 */
[----:B------:R-:W1:Y:S01]  /*0450*/  @P2 LDC R7, c[0x0][0x10] ;  /* 0x00000400ff072b82 */ /* 0x000e620000000800 */
[----:B------:R-:W-:Y:S01]  /*0460*/  @P2 IMAD.MOV.U32 R5, RZ, RZ, RZ ;  /* 0x000000ffff052224 */ /* 0x000fe200078e00ff */
[----:B------:R-:W-:Y:S01]  /*0470*/  @P2 LOP3.LUT R10, R10, 0x1000000, RZ, 0xfc, !PT ;  /* 0x010000000a0a2812 */ /* 0x000fe200078efcff */
[----:B------:R-:W-:Y:S01]  /*0480*/  @P2 IMAD.MOV.U32 R11, RZ, RZ, RZ ;  /* 0x000000ffff0b2224 */ /* 0x000fe200078e00ff */
[----:B------:R-:W-:Y:S01]  /*0490*/  @!UP0 UMOV UR8, 0x400 ;  /* 0x0000040000088882 */ /* 0x000fe20000000000 */
[----:B------:R-:W-:-:S04]  /*04a0*/  @!UP0 UIADD3 UR4, -UR4, 0x100000, URZ ;  /* 0x0010000004048890 */ /* 0x000fc8000fffe13f */
[----:B------:R-:W-:Y:S02]  /*04b0*/  @!UP0 USHF.L.U32 UR5, UR4, 0xb, URZ ;  /* 0x0000000b04058899 */ /* 0x000fe4000800063f */
[----:B------:R-:W-:Y:S01]  /*04c0*/  @!UP0 USHF.L.U32 UR4, UR4, 0x1, URZ ;  /* 0x0000000104048899 */ /* 0x000fe2000800063f */
[----:B------:R-:W5:Y:S08]  /*04d0*/  @!P2 LDC R9, c[0x0][0xc] ;  /* 0x00000300ff09ab82 */ /* 0x000f700000000800 */
[----:B------:R-:W2:Y:S01]  /*04e0*/  @!UP0 S2UR UR9, SR_CgaCtaId ;  /* 0x00000000000989c3 */ /* 0x000ea20000008800 */
[----:B0-----:R-:W-:-:S04]  /*04f0*/  @P2 IMAD.MOV.U32 R4, RZ, RZ, R0 ;  /* 0x000000ffff042224 */ /* 0x001fc800078e0000 */
[----:B-1----:R-:W-:-:S04]  /*0500*/  @P2 IMAD.WIDE.U32 R6, R2, R7, R4 ;  /* 0x0000000702062225 */ /* 0x002fc800078e0004 */
[----:B------:R-:W-:Y:S02]  /*0510*/  @P2 IMAD.MOV.U32 R15, RZ, RZ, R6 ;  /* 0x000000ffff0f2224 */ /* 0x000fe400078e0006 */
[----:B------:R-:W-:Y:S02]  /*0520*/  @P2 IMAD.IADD R18, R7, 0x1, R11 ;  /* 0x0000000107122824 */ /* 0x000fe400078e020b */
[----:B-----5:R-:W-:-:S04]  /*0530*/  @!P2 IMAD.WIDE.U32 R4, R9, R0, R2 ;  /* 0x000000000904a225 */ /* 0x020fc800078e0002 */
[----:B------:R-:W-:Y:S02]  /*0540*/  @!P2 IMAD.MOV.U32 R15, RZ, RZ, R4 ;  /* 0x000000ffff0fa224 */ /* 0x000fe400078e0004 */
[----:B------:R-:W-:Y:S01]  /*0550*/  @!P2 IMAD.MOV.U32 R18, RZ, RZ, R5 ;  /* 0x000000ffff12a224 */ /* 0x000fe200078e0005 */
[----:B--2---:R-:W-:Y:S02]  /*0560*/  @!UP0 ULEA UR8, UR9, UR8, 0x18 ;  /* 0x0000000809088291 */ /* 0x004fe4000f8ec03f */
[----:B------:R0:W-:Y:S01]  /*0570*/  STL [R1+0x708], R15 ;  /* 0x0007080f01007387 */ /* 0x0001e20000100800 */
[----:B------:R-:W-:-:S03]  /*0580*/  VOTEU.ALL UP0, P0 ;  /* 0x00000000003f7886 */ /* 0x000fc60000000000 */
[----:B------:R0:W-:Y:S04]  /*0590*/  STL [R1+0x704], R18 ;  /* 0x0007041201007387 */ /* 0x0001e80000100800 */
[----:B------:R-:W1:Y:S02]  /*05a0*/  FENCE.VIEW.ASYNC.S ;  /* 0x00000000000073c6 */ /* 0x000e640000000000 */
[----:B-1----:R0:W3:Y:S01]  /*05b0*/  @!UP0 SYNCS.EXCH.64 URZ, [UR8+0x30], UR4 ;  /* 0x00003004083f85b2 */ /* 0x0020e20008000100 */
[----:B------:R0:W3:Y:S01]  /*05c0*/  @!UP1 SYNCS.EXCH.64 URZ, [UR8+0x38], UR4 ;  /* 0x00003804083f95b2 */ /* 0x0000e20008000100 */
[----:B------:R-:W-:Y:S01]  /*05d0*/  NOP ;  /* 0x0000000000007918 */ /* 0x000fe20000000000 */
[----:B---34-:R-:W-:Y:S06]  /*05e0*/  BAR.SYNC.DEFER_BLOCKING 0x0 ;  /* 0x0000000000007b1d */ /* 0x018fec0000010000 */
[----:B0-----:R-:W-:Y:S05]  /*05f0*/  @!P1 BRA `(.L_x_3) ;  /* 0x0000043800949947 */ /* 0x001fea0003800000 */
[----:B------:R-:W-:-:S06]  /*0600*/  UISETP.GT.U32.AND UP0, UPT, UR11, 0x1, UPT ;  /* 0x000000010b00788c */ /* 0x000fcc000bf04070 */
[----:B------:R-:W-:-:S13]  /*0610*/  PLOP3.LUT P0, PT, PT, PT, UP0, 0x80, 0x0 ;  /* 0x000000000000781c */ /* 0x000fda0003f0f008 */
[----:B------:R-:W-:Y:S05]  /*0620*/  @P0 EXIT ;  /* 0x000000000000094d */ /* 0x000fea0003800000 */
[----:B------:R-:W-:Y:S01]  /*0630*/  IMAD.MOV.U32 R6, RZ, RZ, -0x1 ;  /* 0xffffffffff067424 */ /* 0x000fe200078e00ff */
[----:B------:R-:W-:Y:S01]  /*0640*/  ULDC.64 UR4, c[0x0][0x650] ;  /* 0x0001940000047ab9 */ /* 0x000fe20000000a00 */
[----:B------:R-:W-:Y:S01]  /*0650*/  IMAD.MOV.U32 R5, RZ, RZ, -0x1 ;  /* 0xffffffffff057424 */ /* 0x000fe200078e00ff */
[----:B------:R-:W-:Y:S01]  /*0660*/  ISETP.GE.U32.AND P0, PT, R15, UR4, PT ;  /* 0x000000040f007c0c */ /* 0x000fe2000bf06070 */
[----:B------:R-:W-:Y:S01]  /*0670*/  UMOV UR42, 0xffffffff ;  /* 0xffffffff002a7882 */ /* 0x000fe20000000000 */
[----:B------:R0:W-:Y:S01]  /*0680*/  STL [R1+0x6fc], R6 ;  /* 0x0006fc0601007387 */ /* 0x0001e20000100800 */
[----:B------:R-:W-:Y:S02]  /*0690*/  PRMT R4, RZ, 0x7610, R4 ;  /* 0x00007610ff047816 */ /* 0x000fe40000000004 */
[----:B------:R-:W-:Y:S01]  /*06a0*/  ISETP.GE.U32.AND.EX P0, PT, R18, UR5, PT, P0 ;  /* 0x0000000512007c0c */ /* 0x000fe2000bf06100 */
[----:B------:R0:W-:-:S12]  /*06b0*/  STL [R1+0x700], R5 ;  /* 0x0007000501007387 */ /* 0x0001d80000100800 */
[----:B0-----:R-:W-:Y:S05]  /*06c0*/  @P0 BRA `(.L_x_4) ;  /* 0x0000000400680947 */ /* 0x001fea0003800000 */
[----:B------:R-:W0:Y:S01]  /*06d0*/  LDC.64 R12, c[0x0][0x628] ;  /* 0x00018a00ff0c7b82 */ /* 0x000e220000000a00 */
[----:B------:R-:W-:Y:S02]  /*06e0*/  IMAD.MOV.U32 R4, RZ, RZ, R15 ;  /* 0x000000ffff047224 */ /* 0x000fe400078e000f */
[----:B------:R-:W-:-:S05]  /*06f0*/  IMAD.MOV.U32 R5, RZ, RZ, R18 ;  /* 0x000000ffff057224 */ /* 0x000fca00078e0012 */
[----:B------:R-:W1:Y:S08]  /*0700*/  LDC R14, c[0x0][0x630] ;  /* 0x00018c00ff0e7b82 */ /* 0x000e700000000800 */
[----:B------:R-:W2:Y:S01]  /*0710*/  LDC.64 R16, c[0x0][0x620] ;  /* 0x00018800ff107b82 */ /* 0x000ea20000000a00 */
[----:B0-----:R-:W-:-:S04]  /*0720*/  ISETP.NE.U32.AND P0, PT, R12, RZ, PT ;  /* 0x000000ff0c00720c */ /* 0x001fc80003f05070 */
[----:B------:R-:W-:-:S13]  /*0730*/  ISETP.NE.AND.EX P0, PT, R13, RZ, PT, P0 ;  /* 0x000000ff0d00720c */ /* 0x000fda0003f05300 */
[----:B-12---:R-:W-:Y:S05]  /*0740*/  @!P0 BRA `(.L_x_5) ;  /* 0x0000000000288947 */ /* 0x006fea0003800000 */
[----:B------:R-:W0:Y:S02]  /*0750*/  LDC R9, c[0x0][0x634] ;  /* 0x00018d00ff097b82 */ /* 0x000e240000000800 */
[----:B0-----:R-:W-:-:S05]  /*0760*/  IADD3 R9, P0, R15, R9, RZ ;  /* 0x000000090f097210 */ /* 0x001fca0007f1e0ff */
[----:B------:R-:W-:-:S04]  /*0770*/  IMAD.X R11, RZ, RZ, R18, P0 ;  /* 0x000000ffff0b7224 */ /* 0x000fc800000e0612 */
[----:B------:R-:W-:-:S04]  /*0780*/  IMAD.WIDE.U32 R4, R11, R12, RZ ;  /* 0x0000000c0b047225 */ /* 0x000fc800078e00ff */
[----:B------:R-:W-:-:S04]  /*0790*/  IMAD.WIDE.U32 R6, P0, R9, R13, R4 ;  /* 0x0000000d09067225 */ /* 0x000fc80007800004 */
[----:B------:R-:W-:-:S04]  /*07a0*/  IMAD.WIDE.U32 R4, R9, R12, RZ ;  /* 0x0000000c09047225 */ /* 0x000fc800078e00ff */
[----:B------:R-:W-:Y:S01]  /*07b0*/  IMAD.X R9, RZ, RZ, RZ, P0 ;  /* 0x000000ffff097224 */ /* 0x000fe200000e06ff */
[----:B------:R-:W-:Y:S01]  /*07c0*/  IADD3 RZ, P0, R5, R6, RZ ;  /* 0x0000000605ff7210 */ /* 0x000fe20007f1e0ff */
[----:B------:R-:W-:-:S04]  /*07d0*/  IMAD.MOV.U32 R8, RZ, RZ, R7 ;  /* 0x000000ffff087224 */ /* 0x000fc800078e0007 */
[----:B------:R-:W-:-:S08]  /*07e0*/  IMAD.WIDE.U32.X R4, R11, R13, R8, P0 ;  /* 0x0000000d0b047225 */ /* 0x000fd000000e0408 */
.L_x_5:
[-CC-:B------:R-:W-:Y:S01]  /*07f0*/  SHF.R.U64 R23, R4, R14.reuse, R5.reuse ;  /* 0x0000000e04177219 */ /* 0x180fe20000001205 */
[----:B------:R-:W0:Y:S01]  /*0800*/  LDC R8, c[0x0][0x618] ;  /* 0x00018600ff087b82 */ /* 0x000e220000000800 */
[----:B------:R-:W-:Y:S01]  /*0810*/  SHF.R.U32.HI R4, RZ, R14, R5 ;  /* 0x0000000eff047219 */ /* 0x000fe20000011605 */
[----:B------:R-:W-:Y:S01]  /*0820*/  IMAD.MOV.U32 R5, RZ, RZ, R18 ;  /* 0x000000ffff057224 */ /* 0x000fe200078e0012 */
[----:B------:R-:W-:Y:S01]  /*0830*/  IADD3 R9, P0, RZ, -R23, RZ ;  /* 0x80000017ff097210 */ /* 0x000fe20007f1e0ff */
[----:B------:R-:W-:Y:S01]  /*0840*/  ULDC UR4, c[0x0][0x150] ;  /* 0x0000540000047ab9 */ /* 0x000fe20000000800 */
[----:B------:R-:W-:-:S03]  /*0850*/  I2FP.F32.U32 R3, R2 ;  /* 0x0000000200037245 */ /* 0x000fc60000201000 */
[----:B------:R-:W1:Y:S01]  /*0860*/  LDC.64 R20, c[0x0][0x640] ;  /* 0x00019000ff147b82 */ /* 0x000e620000000a00 */
[----:B------:R-:W-:Y:S02]  /*0870*/  IMAD.X R11, RZ, RZ, ~R4, P0 ;  /* 0x000000ffff0b7224 */ /* 0x000fe400000e0e04 */
[----:B------:R-:W-:Y:S01]  /*0880*/  FMUL R3, R3, UR4 ;  /* 0x0000000403037c20 */ /* 0x000fe20008400000 */
[----:B------:R-:W-:Y:S01]  /*0890*/  IMAD.MOV.U32 R4, RZ, RZ, R15 ;  /* 0x000000ffff047224 */ /* 0x000fe200078e000f */
[----:B------:R-:W-:Y:S01]  /*08a0*/  ULDC UR4, c[0x0][0x154] ;  /* 0x0000550000047ab9 */ /* 0x000fe20000000800 */
[-C--:B------:R-:W-:Y:S02]  /*08b0*/  IMAD R6, R11, R16.reuse, RZ ;  /* 0x000000100b067224 */ /* 0x080fe400078e02ff */
[C---:B------:R-:W-:Y:S01]  /*08c0*/  IMAD.WIDE.U32 R4, R9.reuse, R16, R4 ;  /* 0x0000001009047225 */ /* 0x040fe200078e0004 */
[----:B------:R-:W2:Y:S01]  /*08d0*/  LDC R11, c[0x0][0x608] ;  /* 0x00018200ff0b7b82 */ /* 0x000ea20000000800 */
[----:B------:R-:W3:Y:S02]  /*08e0*/  F2I.U32.TRUNC.NTZ R3, R3 ;  /* 0x0000000300037305 */ /* 0x000ee4000020f000 */
[----:B------:R-:W-:-:S04]  /*08f0*/  IMAD R9, R9, R17, R6 ;  /* 0x0000001109097224 */ /* 0x000fc800078e0206 */
[----:B------:R-:W-:Y:S01]  /*0900*/  IMAD.IADD R5, R5, 0x1, R9 ;  /* 0x0000000105057824 */ /* 0x000fe200078e0209 */
[----:B------:R-:W4:Y:S04]  /*0910*/  LDC R7, c[0x0][0x144] ;  /* 0x00005100ff077b82 */ /* 0x000f280000000800 */
[----:B0-----:R-:W-:Y:S02]  /*0920*/  SHF.R.U64 R17, R4, R8, R5 ;  /* 0x0000000804117219 */ /* 0x001fe40000001205 */
[----:B------:R-:W-:Y:S02]  /*0930*/  I2FP.F32.U32 R4, R0 ;  /* 0x0000000000047245 */ /* 0x000fe40000201000 */
[----:B------:R-:W0:Y:S01]  /*0940*/  LDC R14, c[0x0][0x658] ;  /* 0x00019600ff0e7b82 */ /* 0x000e220000000800 */
[----:B-1----:R-:W-:Y:S01]  /*0950*/  ISETP.NE.U32.AND P0, PT, R20, RZ, PT ;  /* 0x000000ff1400720c */ /* 0x002fe20003f05070 */
[----:B---3--:R-:W-:-:S02]  /*0960*/  IMAD.MOV R9, RZ, RZ, -R3 ;  /* 0x000000ffff097224 */ /* 0x008fc400078e0a03 */
[----:B------:R-:W-:Y:S01]  /*0970*/  FMUL R4, R4, UR4 ;  /* 0x0000000404047c20 */ /* 0x000fe20008400000 */
[----:B------:R-:W-:Y:S01]  /*0980*/  SHF.R.U32.HI R6, RZ, R8, R5 ;  /* 0x00000008ff067219 */ /* 0x000fe20000011605 */
[----:B------:R-:W-:Y:S01]  /*0990*/  IMAD.MOV.U32 R5, RZ, RZ, -0x1 ;  /* 0xffffffffff057424 */ /* 0x000fe200078e00ff */
[----:B------:R-:W-:Y:S01]  /*09a0*/  ISETP.NE.AND.EX P0, PT, R21, RZ, PT, P0 ;  /* 0x000000ff1500720c */ /* 0x000fe20003f05300 */
[----:B------:R1:W3:Y:S01]  /*09b0*/  F2I.U32.TRUNC.NTZ R12, R4 ;  /* 0x00000004000c7305 */ /* 0x0002e2000020f000 */
[----:B------:R-:W1:Y:S01]  /*09c0*/  LDC R13, c[0x0][0x148] ;  /* 0x00005200ff0d7b82 */ /* 0x000e620000000800 */
[-CC-:B--2---:R-:W-:Y:S02]  /*09d0*/  SHF.R.U64 R24, R17, R11.reuse, R6.reuse ;  /* 0x0000000b11187219 */ /* 0x184fe40000001206 */
[----:B------:R-:W-:-:S05]  /*09e0*/  SHF.R.U32.HI R3, RZ, R11, R6 ;  /* 0x0000000bff037219 */ /* 0x000fca0000011606 */
[----:B------:R-:W2:Y:S01]  /*09f0*/  LDC R19, c[0x0][0x600] ;  /* 0x00018000ff137b82 */ /* 0x000ea20000000800 */
[----:B----4-:R-:W-:Y:S02]  /*0a00*/  IMAD R8, R7, R9, R2 ;  /* 0x0000000907087224 */ /* 0x010fe400078e0202 */
[----:B------:R-:W-:-:S05]  /*0a10*/  IMAD.MOV.U32 R9, RZ, RZ, 0x1 ;  /* 0x00000001ff097424 */ /* 0x000fca00078e00ff */
[----:B------:R-:W4:Y:S01]  /*0a20*/  LDC R16, c[0x0][0x648] ;  /* 0x00019200ff107b82 */ /* 0x000f220000000800 */
[-C--:B0-----:R-:W-:Y:S02]  /*0a30*/  SHF.L.U32 R2, R5, R14.reuse, RZ ;  /* 0x0000000e05027219 */ /* 0x081fe400000006ff */
[--C-:B------:R-:W-:Y:S02]  /*0a40*/  SHF.R.U64 R26, R24, R14, R3.reuse ;  /* 0x0000000e181a7219 */ /* 0x100fe40000001203 */
[----:B------:R-:W-:Y:S02]  /*0a50*/  LOP3.LUT R11, RZ, R2, RZ, 0x33, !PT ;  /* 0x00000002ff0b7212 */ /* 0x000fe400078e33ff */
[-C--:B------:R-:W-:Y:S01]  /*0a60*/  SHF.R.U32.HI R3, RZ, R14.reuse, R3 ;  /* 0x0000000eff037219 */ /* 0x080fe20000011603 */
[----:B------:R-:W0:Y:S01]  /*0a70*/  LDC R18, c[0x0][0x638] ;  /* 0x00018e00ff127b82 */ /* 0x000e220000000800 */
[----:B------:R-:W-:Y:S01]  /*0a80*/  SHF.L.U32 R9, R9, R14, RZ ;  /* 0x0000000e09097219 */ /* 0x000fe200000006ff */
[----:B------:R-:W-:-:S06]  /*0a90*/  IMAD.MOV.U32 R2, RZ, RZ, R26 ;  /* 0x000000ffff027224 */ /* 0x000fcc00078e001a */
[----:B------:R-:W0:Y:S01]  /*0aa0*/  LDC R22, c[0x0][0x610] ;  /* 0x00018400ff167b82 */ /* 0x000e220000000800 */
[----:B-1-3--:R-:W-:Y:S05]  /*0ab0*/  @!P0 BRA `(.L_x_6) ;  /* 0x0000000000288947 */ /* 0x00afea0003800000 */
[----:B------:R-:W1:Y:S02]  /*0ac0*/  LDC R7, c[0x0][0x64c] ;  /* 0x00019300ff077b82 */ /* 0x000e640000000800 */
[----:B-1----:R-:W-:-:S05]  /*0ad0*/  IADD3 R7, P0, R26, R7, RZ ;  /* 0x000000071a077210 */ /* 0x002fca0007f1e0ff */
        /* <DEDUP_REMOVED lines=8> */
.L_x_6:
[----:B----4-:R-:W-:Y:S01]  /*0b60*/  SHF.R.U64 R3, R2, R16, R3 ;  /* 0x0000001002037219 */ /* 0x010fe20000001203 */
[----:B--2---:R-:W-:Y:S01]  /*0b70*/  VIADD R4, R19, 0xffffffff ;  /* 0xffffffff13047836 */ /* 0x004fe20000000000 */
[----:B------:R-:W-:Y:S01]  /*0b80*/  LOP3.LUT R2, R24, R11, RZ, 0xc0, !PT ;  /* 0x0000000b18027212 */ /* 0x000fe200078ec0ff */
[----:B------:R-:W-:Y:S01]  /*0b90*/  IMAD.MOV R12, RZ, RZ, -R12 ;  /* 0x000000ffff0c7224 */ /* 0x000fe200078e0a0c */
[----:B------:R-:W-:Y:S01]  /*0ba0*/  R2UR UR42, R23 ;  /* 0x00000000172a72ca */ /* 0x000fe200000e0000 */
[----:B------:R-:W-:Y:S01]  /*0bb0*/  IMAD.MOV R5, RZ, RZ, -R3 ;  /* 0x000000ffff057224 */ /* 0x000fe200078e0a03 */
[----:B------:R-:W-:Y:S01]  /*0bc0*/  LOP3.LUT R4, R17, R4, RZ, 0xc0, !PT ;  /* 0x0000000411047212 */ /* 0x000fe200078ec0ff */
[----:B------:R-:W-:Y:S02]  /*0bd0*/  @P2 IMAD R8, R13, R12, R0 ;  /* 0x0000000c0d082224 */ /* 0x000fe400078e0200 */
[----:B------:R-:W-:Y:S02]  /*0be0*/  IMAD R9, R9, R3, R2 ;  /* 0x0000000309097224 */ /* 0x000fe400078e0202 */
[----:B0-----:R-:W-:-:S02]  /*0bf0*/  IMAD R0, R5, R18, R26 ;  /* 0x0000001205007224 */ /* 0x001fc400078e021a */
[----:B------:R-:W-:Y:S02]  /*0c00*/  IMAD R8, R9, R22, R8 ;  /* 0x0000001609087224 */ /* 0x000fe400078e0208 */
[----:B------:R-:W-:Y:S02]  /*0c10*/  IMAD R3, R0, R19, R4 ;  /* 0x0000001300037224 */ /* 0x000fe400078e0204 */
[----:B------:R-:W-:-:S03]  /*0c20*/  IMAD.MOV.U32 R4, RZ, RZ, 0x1 ;  /* 0x00000001ff047424 */ /* 0x000fc600078e00ff */
[----:B------:R-:W-:Y:S02]  /*0c30*/  SEL R2, R3, R8, !P2 ;  /* 0x0000000803027207 */ /* 0x000fe40005000000 */
[----:B------:R-:W-:-:S03]  /*0c40*/  SEL R0, R8, R3, !P2 ;  /* 0x0000000308007207 */ /* 0x000fc60005000000 */
[----:B------:R0:W-:Y:S04]  /*0c50*/  STL [R1+0x700], R2 ;  /* 0x0007000201007387 */ /* 0x0001e80000100800 */
[----:B------:R0:W-:Y:S02]  /*0c60*/  STL [R1+0x6fc], R0 ;  /* 0x0006fc0001007387 */ /* 0x0001e40000100800 */
.L_x_4:
[----:B------:R-:W-:-:S08]  /*0c70*/  NOP ;  /* 0x0000000000007918 */ /* 0x000fd00000000000 */
[----:B------:R-:W1:Y:S02]  /*0c80*/  USETMAXREG.TRY_ALLOC.CTAPOOL UP0, 0xf0 ;  /* 0x000000f0000079c8 */ /* 0x000e640008000600 */
[----:B-1----:R-:W-:-:S13]  /*0c90*/  PLOP3.LUT P0, PT, PT, PT, UP0, 0x80, 0x0 ;  /* 0x000000000000781c */ /* 0x002fda0003f0f008 */
[----:B------:R-:W-:Y:S05]  /*0ca0*/  @!P0 BRA `(.L_x_4) ;  /* 0xfffffffc00f08947 */ /* 0x000fea000383ffff */
[----:B------:R-:W-:Y:S01]  /*0cb0*/  ULDC.64 UR4, c[0x0][0x598] ;  /* 0x0001660000047ab9 */ /* 0x000fe20000000a00 */
[----:B------:R-:W-:Y:S01]  /*0cc0*/  ULDC.64 UR48, c[0x0][0x208] ;  /* 0x0000820000307ab9 */ /* 0x000fe20000000a00 */
[----:B------:R-:W-:-:S04]  /*0cd0*/  ISETP.NE.U32.AND P0, PT, RZ, UR4, PT ;  /* 0x00000004ff007c0c */ /* 0x000fc8000bf05070 */
[----:B------:R-:W-:-:S13]  /*0ce0*/  ISETP.NE.AND.EX P0, PT, RZ, UR5, PT, P0 ;  /* 0x00000005ff007c0c */ /* 0x000fda000bf05300 */
[----:B------:R-:W-:Y:S05]  /*0cf0*/  @!P0 BRA `(.L_x_7) ;  /* 0x0000000000208947 */ /* 0x000fea0003800000 */
[----:B0-----:R-:W0:Y:S02]  /*0d00*/  LDC.64 R2, c[0x0][0x598] ;  /* 0x00016600ff027b82 */ /* 0x001e240000000a00 */
[----:B0-----:R-:W2:Y:S02]  /*0d10*/  LDG.E.64 R2, desc[UR48][R2.64] ;  /* 0x0000003002027981 */ /* 0x001ea4000c1e1b00 */
[----:B--2---:R-:W-:-:S04]  /*0d20*/  ISETP.NE.U32.AND P0, PT, R2, RZ, PT ;  /* 0x000000ff0200720c */ /* 0x004fc80003f05070 */
[----:B------:R-:W-:-:S13]  /*0d30*/  ISETP.NE.AND.EX P0, PT, R3, RZ, PT, P0 ;  /* 0x000000ff0300720c */ /* 0x000fda0003f05300 */
[----:B------:R-:W-:Y:S05]  /*0d40*/  @!P0 BRA `(.L_x_7) ;  /* 0x00000000000c8947 */ /* 0x000fea0003800000 */
[----:B------:R-:W2:Y:S02]  /*0d50*/  LD.E R2, desc[UR48][R2.64] ;  /* 0x0000003002027980 */ /* 0x000ea4000c101900 */
[----:B--2---:R-:W-:Y:S01]  /*0d60*/  R2UR UR41, R2 ;  /* 0x00000000022972ca */ /* 0x004fe200000e0000 */
[----:B------:R-:W-:-:S14]  /*0d70*/  BRA `(.L_x_8) ;  /* 0x0000000000247947 */ /* 0x000fdc0003800000 */
.L_x_7:
[----:B------:R-:W-:Y:S02]  /*0d80*/  ULDC.64 UR4, c[0x0][0x588] ;  /* 0x0001620000047ab9 */ /* 0x000fe40000000a00 */
[----:B------:R-:W-:-:S04]  /*0d90*/  ISETP.NE.U32.AND P0, PT, RZ, UR4, PT ;  /* 0x00000004ff007c0c */ /* 0x000fc8000bf05070 */
[----:B------:R-:W-:-:S13]  /*0da0*/  ISETP.NE.AND.EX P0, PT, RZ, UR5, PT, P0 ;  /* 0x00000005ff007c0c */ /* 0x000fda000bf05300 */
[----:B------:R-:W-:Y:S05]  /*0db0*/  @!P0 BRA `(.L_x_9) ;  /* 0x0000000000108947 */ /* 0x000fea0003800000 */
[----:B0-----:R-:W0:Y:S02]  /*0dc0*/  LDC.64 R2, c[0x0][0x588] ;  /* 0x00016200ff027b82 */ /* 0x001e240000000a00 */
[----:B0-----:R-:W2:Y:S02]  /*0dd0*/  LDG.E R2, desc[UR48][R2.64] ;  /* 0x0000003002027981 */ /* 0x001ea4000c1e1900 */
[----:B--2---:R-:W-:Y:S01]  /*0de0*/  R2UR UR41, R2 ;  /* 0x00000000022972ca */ /* 0x004fe200000e0000 */
[----:B------:R-:W-:-:S14]  /*0df0*/  BRA `(.L_x_8) ;  /* 0x0000000000047947 */ /* 0x000fdc0003800000 */
.L_x_9:
[----:B------:R-:W-:-:S05]  /*0e00*/  ULDC UR41, c[0x0][0x580] ;  /* 0x0001600000297ab9 */ /* 0x000fca0000000800 */
.L_x_8:
[----:B------:R-:W-:Y:S02]  /*0e10*/  ULDC.64 UR4, c[0x0][0x5a0] ;  /* 0x0001680000047ab9 */ /* 0x000fe40000000a00 */
        /* <DEDUP_REMOVED lines=11> */
.L_x_10:
        /* <DEDUP_REMOVED lines=8> */
.L_x_12:
[----:B------:R-:W-:-:S05]  /*0f50*/  ULDC UR40, c[0x0][0x584] ;  /* 0x0001610000287ab9 */ /* 0x000fca0000000800 */
.L_x_11:
[----:B------:R-:W-:-:S13]  /*0f60*/  LOP3.LUT P0, RZ, R4, 0xff, RZ, 0xc0, !PT ;  /* 0x000000ff04ff7812 */ /* 0x000fda000780c0ff */
[----:B------:R-:W-:Y:S05]  /*0f70*/  @!P0 EXIT ;  /* 0x000000000000894d */ /* 0x000fea0003800000 */
[----:B0-----:R-:W0:Y:S01]  /*0f80*/  LDC.64 R2, c[0x0][0x5c8] ;  /* 0x00017200ff027b82 */ /* 0x001e220000000a00 */
[----:B------:R-:W-:Y:S01]  /*0f90*/  ULDC UR4, c[0x0][0x28c] ;  /* 0x0000a30000047ab9 */ /* 0x000fe20000000800 */
[----:B------:R-:W-:Y:S02]  /*0fa0*/  ULOP3.LUT UR10, UR7, 0x1, URZ, 0xfc, !UPT ;  /* 0x00000001070a7892 */ /* 0x000fe4000f8efc3f */
[----:B------:R-:W-:-:S04]  /*0fb0*/  UIADD3 UR4, UR4, 0x7f, URZ ;  /* 0x0000007f04047890 */ /* 0x000fc8000fffe03f */
[----:B------:R-:W-:-:S04]  /*0fc0*/  USHF.R.S32.HI UR5, URZ, 0x1f, UR4 ;  /* 0x0000001f3f057899 */ /* 0x000fc80008011404 */
[----:B------:R-:W-:-:S03]  /*0fd0*/  ULEA.HI UR5, UR5, UR4, URZ, 0x7 ;  /* 0x0000000405057291 */ /* 0x000fc6000f8f383f */
[----:B------:R-:W-:Y:S01]  /*0fe0*/  UMOV UR4, URZ ;  /* 0x0000003f00047c82 */ /* 0x000fe20008000000 */
[----:B------:R-:W-:-:S03]  /*0ff0*/  USHF.R.S32.HI UR11, URZ, 0x7, UR5 ;  /* 0x000000073f0b7899 */ /* 0x000fc60008011405 */
[----:B------:R-:W-:Y:S01]  /*1000*/  UMOV UR5, URZ ;  /* 0x0000003f00057c82 */ /* 0x000fe20008000000 */
[C-C-:B0-----:R-:W-:Y:S01]  /*1010*/  SHF.L.U64.HI R6, R2.reuse, 0x7, R3.reuse ;  /* 0x0000000702067819 */ /* 0x141fe20000010203 */
[C---:B------:R-:W-:Y:S01]  /*1020*/  IMAD.SHL.U32 R7, R2.reuse, 0x80, RZ ;  /* 0x0000008002077824 */ /* 0x040fe200078e00ff */
[C-C-:B------:R-:W-:Y:S01]  /*1030*/  SHF.L.U64.HI R4, R2.reuse, 0x3, R3.reuse ;  /* 0x0000000302047819 */ /* 0x140fe20000010203 */
[C---:B------:R-:W-:Y:S01]  /*1040*/  IMAD.SHL.U32 R9, R2.reuse, 0x100, RZ ;  /* 0x0000010002097824 */ /* 0x040fe200078e00ff */
[C---:B------:R-:W-:Y:S01]  /*1050*/  SHF.L.U64.HI R8, R2.reuse, 0x8, R3 ;  /* 0x0000000802087819 */ /* 0x040fe20000010203 */
[----:B------:R-:W-:-:S07]  /*1060*/  IMAD.SHL.U32 R3, R2, 0x8, RZ ;  /* 0x0000000802037824 */ /* 0x000fce00078e00ff */
.L_x_39:
[----:B------:R-:W-:Y:S01]  /*1070*/  STL [R1+0x6f8], RZ ;  /* 0x0006f8ff01007387 */ /* 0x000fe20000100800 */
[----:B------:R-:W0:Y:S01]  /*1080*/  S2UR UR16, SR_CgaCtaId ;  /* 0x00000000001079c3 */ /* 0x000e220000008800 */
[----:B------:R-:W-:Y:S01]  /*1090*/  UMOV UR15, 0x400 ;  /* 0x00000400000f7882 */ /* 0x000fe20000000000 */
[----:B------:R-:W-:Y:S01]  /*10a0*/  UMOV UR6, URZ ;  /* 0x0000003f00067c82 */ /* 0x000fe20008000000 */
[----:B------:R-:W-:Y:S01]  /*10b0*/  STL [R1+0x6f4], RZ ;  /* 0x0006f4ff01007387 */ /* 0x000fe20000100800 */
[----:B------:R-:W-:Y:S01]  /*10c0*/  UMOV UR12, URZ ;  /* 0x0000003f000c7c82 */ /* 0x000fe20008000000 */
[----:B------:R-:W-:Y:S01]  /*10d0*/  UMOV UR13, URZ ;  /* 0x0000003f000d7c82 */ /* 0x000fe20008000000 */
[----:B------:R-:W-:Y:S01]  /*10e0*/  UMOV UR47, UR5 ;  /* 0x00000005002f7c82 */ /* 0x000fe20008000000 */
[----:B------:R-:W-:Y:S01]  /*10f0*/  STL [R1+0x6f0], RZ ;  /* 0x0006f0ff01007387 */ /* 0x000fe20000100800 */
[----:B-1----:R-:W1:Y:S01]  /*1100*/  LDC R13, c[0x0][0x28c] ;  /* 0x0000a300ff0d7b82 */ /* 0x002e620000000800 */
[----:B------:R-:W-:Y:S01]  /*1110*/  UMOV UR46, UR4 ;  /* 0x00000004002e7c82 */ /* 0x000fe20008000000 */
[----:B------:R-:W-:Y:S01]  /*1120*/  CS2R R236, SRZ ;  /* 0x0000000000ec7805 */ /* 0x000fe2000001ff00 */
[----:B------:R-:W-:Y:S01]  /*1130*/  STL [R1+0x6ec], RZ ;  /* 0x0006ecff01007387 */ /* 0x000fe20000100800 */
[----:B------:R-:W-:-:S02]  /*1140*/  CS2R R234, SRZ ;  /* 0x0000000000ea7805 */ /* 0x000fc4000001ff00 */
[----:B------:R-:W-:Y:S02]  /*1150*/  CS2R R232, SRZ ;  /* 0x0000000000e87805 */ /* 0x000fe4000001ff00 */
[----:B------:R-:W-:Y:S01]  /*1160*/  CS2R R22, SRZ ;  /* 0x0000000000167805 */ /* 0x000fe2000001ff00 */
[----:B------:R-:W-:Y:S01]  /*1170*/  STL [R1+0x6e8], RZ ;  /* 0x0006e8ff01007387 */ /* 0x000fe20000100800 */
[----:B------:R-:W-:Y:S02]  /*1180*/  CS2R R20, SRZ ;  /* 0x0000000000147805 */ /* 0x000fe4000001ff00 */
[----:B------:R-:W-:Y:S02]  /*1190*/  CS2R R18, SRZ ;  /* 0x0000000000127805 */ /* 0x000fe4000001ff00 */
[----:B------:R-:W-:Y:S01]  /*11a0*/  CS2R R16, SRZ ;  /* 0x0000000000107805 */ /* 0x000fe2000001ff00 */
[----:B------:R-:W-:Y:S01]  /*11b0*/  STL [R1+0x6e4], RZ ;  /* 0x0006e4ff01007387 */ /* 0x000fe20000100800 */
[----:B--2---:R-:W-:-:S02]  /*11c0*/  CS2R R14, SRZ ;  /* 0x00000000000e7805 */ /* 0x004fc4000001ff00 */
[----:B------:R-:W-:Y:S02]  /*11d0*/  CS2R R216, SRZ ;  /* 0x0000000000d87805 */ /* 0x000fe4000001ff00 */
[----:B------:R-:W-:Y:S01]  /*11e0*/  CS2R R218, SRZ ;  /* 0x0000000000da7805 */ /* 0x000fe2000001ff00 */
[----:B------:R-:W-:Y:S01]  /*11f0*/  STL [R1+0x6e0], RZ ;  /* 0x0006e0ff01007387 */ /* 0x000fe20000100800 */
[----:B------:R-:W-:Y:S02]  /*1200*/  CS2R R220, SRZ ;  /* 0x0000000000dc7805 */ /* 0x000fe4000001ff00 */
[----:B------:R-:W-:Y:S02]  /*1210*/  CS2R R222, SRZ ;  /* 0x0000000000de7805 */ /* 0x000fe4000001ff00 */
[----:B------:R-:W-:Y:S01]  /*1220*/  CS2R R224, SRZ ;  /* 0x0000000000e07805 */ /* 0x000fe2000001ff00 */
[----:B------:R-:W-:Y:S01]  /*1230*/  STL [R1+0x6dc], RZ ;  /* 0x0006dcff01007387 */ /* 0x000fe20000100800 */
[----:B------:R-:W-:-:S02]  /*1240*/  CS2R R226, SRZ ;  /* 0x0000000000e27805 */ /* 0x000fc4000001ff00 */
[----:B------:R-:W-:Y:S02]  /*1250*/  CS2R R228, SRZ ;  /* 0x0000000000e47805 */ /* 0x000fe4000001ff00 */
[----:B------:R-:W-:Y:S01]  /*1260*/  CS2R R230, SRZ ;  /* 0x0000000000e67805 */ /* 0x000fe2000001ff00 */
[----:B------:R-:W-:Y:S01]  /*1270*/  STL [R1+0x6d8], RZ ;  /* 0x0006d8ff01007387 */ /* 0x000fe20000100800 */
[----:B-1----:R-:W-:Y:S01]  /*1280*/  ISETP.GE.AND P0, PT, R13, 0x1, PT ;  /* 0x000000010d00780c */ /* 0x002fe20003f06270 */
[----:B------:R-:W-:Y:S01]  /*1290*/  IMAD.MOV.U32 R13, RZ, RZ, RZ ;  /* 0x000000ffff0d7224 */ /* 0x000fe200078e00ff */
[----:B------:R-:W-:Y:S01]  /*12a0*/  CS2R R200, SRZ ;  /* 0x0000000000c87805 */ /* 0x000fe2000001ff00 */
[----:B------:R-:W-:Y:S01]  /*12b0*/  STL [R1+0x6d4], RZ ;  /* 0x0006d4ff01007387 */ /* 0x000fe20000100800 */
[----:B------:R-:W-:Y:S02]  /*12c0*/  CS2R R202, SRZ ;  /* 0x0000000000ca7805 */ /* 0x000fe4000001ff00 */
[----:B------:R-:W-:-:S02]  /*12d0*/  CS2R R204, SRZ ;  /* 0x0000000000cc7805 */ /* 0x000fc4000001ff00 */
[----:B------:R-:W-:Y:S01]  /*12e0*/  CS2R R206, SRZ ;  /* 0x0000000000ce7805 */ /* 0x000fe2000001ff00 */
[----:B------:R-:W-:Y:S01]  /*12f0*/  STL [R1+0x6d0], RZ ;  /* 0x0006d0ff01007387 */ /* 0x000fe20000100800 */
[----:B------:R-:W-:Y:S02]  /*1300*/  CS2R R208, SRZ ;  /* 0x0000000000d07805 */ /* 0x000fe4000001ff00 */
[----:B------:R-:W-:Y:S02]  /*1310*/  CS2R R210, SRZ ;  /* 0x0000000000d27805 */ /* 0x000fe4000001ff00 */
        /* <DEDUP_REMOVED lines=119> */
[----:B------:R-:W-:Y:S01]  /*1a90*/  CS2R R38, SRZ ;  /* 0x0000000000267805 */ /* 0x000fe2000001ff00 */
[----:B------:R-:W-:Y:S04]  /*1aa0*/  STL [R1+0x654], RZ ;  /* 0x000654ff01007387 */ /* 0x000fe80000100800 */
        /* <DEDUP_REMOVED lines=317> */
[----:B------:R-:W-:Y:S01]  /*2e80*/  STL [R1+0x160], RZ ;  /* 0x000160ff01007387 */ /* 0x000fe20000100800 */
[----:B------:R-:W1:Y:S03]  /*2e90*/  S2R R12, SR_TID.X ;  /* 0x00000000000c7919 */ /* 0x000e660000002100 */
        /* <DEDUP_REMOVED lines=8> */
[----:B-1----:R-:W-:-:S03]  /*2f20*/  LOP3.LUT R12, R12, 0x80, RZ, 0xc0, !PT ;  /* 0x000000800c0c7812 */ /* 0x002fc600078ec0ff */
[----:B------:R-:W-:Y:S01]  /*2f30*/  STL [R1+0x104], RZ ;  /* 0x000104ff01007387 */ /* 0x000fe20000100800 */
[----:B------:R-:W-:-:S03]  /*2f40*/  SHF.R.U32.HI R12, RZ, 0x7, R12 ;  /* 0x00000007ff0c7819 */ /* 0x000fc6000001160c */
        /* <DEDUP_REMOVED lines=33> */
[----:B------:R-:W1:Y:S04]  /*3160*/  SHFL.IDX PT, R12, R12, RZ, 0x1f ;  /* 0x00001fff0c0c7589 */ /* 0x000e6800000e0000 */
[----:B------:R2:W-:Y:S04]  /*3170*/  STL [R1+0x8c], RZ ;  /* 0x00008cff01007387 */ /* 0x0005e80000100800 */
[----:B------:R2:W-:Y:S04]  /*3180*/  STL [R1+0x90], RZ ;  /* 0x000090ff01007387 */ /* 0x0005e80000100800 */
[----:B------:R2:W-:Y:S04]  /*3190*/  STL [R1+0x94], RZ ;  /* 0x000094ff01007387 */ /* 0x0005e80000100800 */
[----:B------:R2:W-:Y:S04]  /*31a0*/  STL [R1+0x98], RZ ;  /* 0x000098ff01007387 */ /* 0x0005e80000100800 */
[----:B------:R2:W-:Y:S04]  /*31b0*/  STL [R1+0x9c], RZ ;  /* 0x00009cff01007387 */ /* 0x0005e80000100800 */
[----:B------:R2:W-:Y:S01]  /*31c0*/  STL [R1+0xa0], RZ ;  /* 0x0000a0ff01007387 */ /* 0x0005e20000100800 */
[----:B-1----:R-:W-:-:S03]  /*31d0*/  R2UR UR9, R12 ;  /* 0x000000000c0972ca */ /* 0x002fc600000e0000 */
[----:B------:R2:W-:Y:S04]  /*31e0*/  STL [R1+0xa4], RZ ;  /* 0x0000a4ff01007387 */ /* 0x0005e80000100800 */
[----:B------:R2:W-:Y:S04]  /*31f0*/  STL [R1+0xa8], RZ ;  /* 0x0000a8ff01007387 */ /* 0x0005e80000100800 */
[----:B------:R2:W-:Y:S02]  /*3200*/  STL [R1+0xac], RZ ;  /* 0x0000acff01007387 */ /* 0x0005e40000100800 */
[----:B------:R-:W-:-:S02]  /*3210*/  ULEA.HI UR8, UR9, UR9, URZ, 0x1 ;  /* 0x0000000909087291 */ /* 0x000fc4000f8f083f */
[----:B------:R2:W-:Y:S02]  /*3220*/  STL [R1+0xb0], RZ ;  /* 0x0000b0ff01007387 */ /* 0x0005e40000100800 */
[----:B------:R-:W-:Y:S02]  /*3230*/  ULOP3.LUT UR14, UR8, 0x7fffe, URZ, 0xc0, !UPT ;  /* 0x0007fffe080e7892 */ /* 0x000fe4000f8ec03f */
[----:B------:R2:W-:Y:S01]  /*3240*/  STL [R1+0xb4], RZ ;  /* 0x0000b4ff01007387 */ /* 0x0005e20000100800 */
[----:B0-----:R-:W-:Y:S02]  /*3250*/  ULEA UR8, UR16, UR15, 0x18 ;  /* 0x0000000f10087291 */ /* 0x001fe4000f8ec03f */
[----:B------:R-:W-:Y:S01]  /*3260*/  UIADD3 UR14, UR9, -UR14, URZ ;  /* 0x8000000e090e7290 */ /* 0x000fe2000fffe03f */
[----:B------:R2:W-:Y:S03]  /*3270*/  STL [R1+0xb8], RZ ;  /* 0x0000b8ff01007387 */ /* 0x0005e60000100800 */
[----:B------:R-:W-:Y:S01]  /*3280*/  ULEA UR14, UR14, UR8, 0xd ;  /* 0x000000080e0e7291 */ /* 0x000fe2000f8e683f */
[----:B------:R2:W-:Y:S03]  /*3290*/  STL [R1+0xbc], RZ ;  /* 0x0000bcff01007387 */ /* 0x0005e60000100800 */
[----:B------:R-:W-:Y:S01]  /*32a0*/  UIADD3 UR14, UR14, 0x100, URZ ;  /* 0x000001000e0e7890 */ /* 0x000fe2000fffe03f */
[----:B------:R2:W-:Y:S03]  /*32b0*/  STL [R1+0x40], RZ ;  /* 0x000040ff01007387 */ /* 0x0005e60000100800 */
[----:B------:R-:W-:Y:S01]  /*32c0*/  USHF.R.U32.HI UR9, URZ, 0x4, UR14 ;  /* 0x000000043f097899 */ /* 0x000fe2000801160e */
[----:B------:R2:W-:Y:S03]  /*32d0*/  STL [R1+0x44], RZ ;  /* 0x000044ff01007387 */ /* 0x0005e60000100800 */
[----:B------:R-:W-:Y:S01]  /*32e0*/  ULOP3.LUT UR9, UR9, 0x3fff, URZ, 0xc0, !UPT ;  /* 0x00003fff09097892 */ /* 0x000fe2000f8ec03f */
[----:B------:R2:W-:Y:S04]  /*32f0*/  STL [R1+0x48], RZ ;  /* 0x000048ff01007387 */ /* 0x0005e80000100800 */
        /* <DEDUP_REMOVED lines=13> */
[----:B------:R2:W-:Y:S04]  /*33d0*/  STL [R1], RZ ;  /* 0x000000ff01007387 */ /* 0x0005e80000100800 */
        /* <DEDUP_REMOVED lines=14> */
[----:B------:R2:W-:Y:S01]  /*34c0*/  STL [R1+0x3c], RZ ;  /* 0x00003cff01007387 */ /* 0x0005e20000100800 */
[----:B------:R-:W-:Y:S05]  /*34d0*/  @!P0 BRA `(.L_x_13) ;  /* 0x000000b000c08947 */ /* 0x000fea0003800000 */
[----:B------:R-:W-:-:S06]  /*34e0*/  UISETP.NE.AND UP0, UPT, UR10, 0x3, UPT ;  /* 0x000000030a00788c */ /* 0x000fcc000bf05270 */
[----:B------:R-:W-:-:S13]  /*34f0*/  PLOP3.LUT P1, PT, PT, PT, UP0, 0x80, 0x0 ;  /* 0x000000000000781c */ /* 0x000fda0003f2f008 */
[----:B------:R-:W-:Y:S05]  /*3500*/  @!P1 BRA `(.L_x_14) ;  /* 0x0000000000049947 */ /* 0x000fea0003800000 */
[----:B------:R-:W-:Y:S01]  /*3510*/  BPT.TRAP 0x1 ;  /* 0x000000040000795c */ /* 0x000fe20000300000 */
.L_x_14:
[----:B------:R-:W-:Y:S01]  /*3520*/  ULEA UR12, UR5, UR8, 0x3 ;  /* 0x00000008050c7291 */ /* 0x000fe2000f8e183f */
[----:B------:R-:W-:-:S05]  /*3530*/  IMAD.U32 R12, RZ, RZ, UR4 ;  /* 0x00000004ff0c7e24 */ /* 0x000fca000f8e00ff */
[----:B------:R-:W-:-:S04]  /*3540*/  SHF.L.U32 R12, R12, 0x1f, RZ ;  /* 0x0000001f0c0c7819 */ /* 0x000fc800000006ff */
[----:B------:R0:W1:Y:S01]  /*3550*/  SYNCS.PHASECHK.TRANS64.TRYWAIT P0, [UR12], R12 ;  /* 0x0000000cff0075a7 */ /* 0x000062000800014c */
[----:B------:R-:W-:Y:S05]  /*3560*/  @!P1 BRA `(.L_x_15) ;  /* 0x0000000000049947 */ /* 0x000fea0003800000 */
[----:B------:R-:W-:Y:S01]  /*3570*/  BPT.TRAP 0x1 ;  /* 0x000000040000795c */ /* 0x000fe20000300000 */
.L_x_15:
[----:B------:R3:W-:Y:S01]  /*3580*/  STL [R1+0x6f8], RZ ;  /* 0x0006f8ff01007387 */ /* 0x0007e20000100800 */
[----:B------:R-:W-:Y:S01]  /*3590*/  UMOV UR6, 0x4 ;  /* 0x0000000400067882 */ /* 0x000fe20000000000 */
[----:B-1----:R-:W-:Y:S05]  /*35a0*/  @P0 BRA `(.L_x_16) ;  /* 0x0000000000080947 */ /* 0x002fea0003800000 */
[----:B------:R-:W1:Y:S02]  /*35b0*/  SYNCS.PHASECHK.TRANS64.TRYWAIT P0, [UR12], R12 ;  /* 0x0000000cff0075a7 */ /* 0x000e64000800014c */
[----:B-1----:R-:W-:Y:S05]  /*35c0*/  @!P0 BRA `(.L_x_17) ;  /* 0x00000420001c8947 */ /* 0x002fea0003800000 */
.L_x_16:
[----:B------:R-:W-:Y:S01]  /*35d0*/  STL [R1+0x828], R3 ;  /* 0x0008280301007387 */ /* 0x000fe20000100800 */
[----:B------:R-:W-:Y:S01]  /*35e0*/  UIADD3 UR12, UR8, 0x18100, URZ ;  /* 0x00018100080c7890 */ /* 0x000fe2000fffe03f */
[----:B------:R-:W-:Y:S01]  /*35f0*/  WARPGROUP.ARRIVE ;  /* 0x00000000000079c5 */ /* 0x000fe20000000000 */
[----:B------:R-:W-:Y:S01]  /*3600*/  ULOP3.LUT UR43, UR9, 0x10000, URZ, 0xfc, !UPT ;  /* 0x00010000092b7892 */ /* 0x000fe2000f8efc3f */
[----:B------:R-:W-:Y:S01]  /*3610*/  STL [R1+0x824], R2 ;  /* 0x0008240201007387 */ /* 0x000fe20000100800 */
[----:B------:R-:W-:Y:S02]  /*3620*/  USHF.R.U32.HI UR12, URZ, 0x4, UR12 ;  /* 0x000000043f0c7899 */ /* 0x000fe4000801160c */
[----:B------:R-:W-:Y:S01]  /*3630*/  UIMAD UR43, UR5, 0xc00, UR43 ;  /* 0x00000c00052b78a4 */ /* 0x000fe2000f8e022b */
[----:B------:R-:W-:Y:S01]  /*3640*/  STL [R1+0x820], R0 ;  /* 0x0008200001007387 */ /* 0x000fe20000100800 */
[----:B------:R-:W-:Y:S01]  /*3650*/  ULOP3.LUT UR12, UR12, 0x3fff, URZ, 0xc0, !UPT ;  /* 0x00003fff0c0c7892 */ /* 0x000fe2000f8ec03f */
[----:B------:R-:W-:-:S02]  /*3660*/  UMOV UR29, 0x40000040 ;  /* 0x40000040001d7882 */ /* 0x000fc40000000000 */
[----:B------:R-:W-:Y:S01]  /*3670*/  STL.64 [R1+0x818], R10 ;  /* 0x0008180a01007387 */ /* 0x000fe20000100a00 */
[----:B------:R-:W-:Y:S01]  /*3680*/  ULOP3.LUT UR12, UR12, 0x10000, URZ, 0xfc, !UPT ;  /* 0x000100000c0c7892 */ /* 0x000fe2000f8efc3f */
[----:B------:R-:W-:Y:S02]  /*3690*/  UMOV UR28, UR43 ;  /* 0x0000002b001c7c82 */ /* 0x000fe40008000000 */
[----:B------:R-:W-:Y:S01]  /*36a0*/  STL.64 [R1+0x810], R8 ;  /* 0x0008100801007387 */ /* 0x000fe20000100a00 */
[----:B------:R-:W-:Y:S01]  /*36b0*/  UIMAD UR44, UR5, 0x700, UR12 ;  /* 0x00000700052c78a4 */ /* 0x000fe2000f8e020c */
[----:B------:R-:W-:Y:S02]  /*36c0*/  UMOV UR31, 0x40000040 ;  /* 0x40000040001f7882 */ /* 0x000fe40000000000 */
[----:B------:R-:W-:Y:S01]  /*36d0*/  STL.64 [R1+0x808], R6 ;  /* 0x0008080601007387 */ /* 0x000fe20000100a00 */
[----:B------:R-:W-:Y:S01]  /*36e0*/  UIADD3 UR34, UR44, 0x100, URZ ;  /* 0x000001002c227890 */ /* 0x000fe2000fffe03f */
[----:B------:R-:W-:-:S02]  /*36f0*/  UMOV UR32, UR28 ;  /* 0x0000001c00207c82 */ /* 0x000fc40008000000 */
[----:B------:R0:W-:Y:S01]  /*3700*/  STL.64 [R1+0x800], R4 ;  /* 0x0008000401007387 */ /* 0x0001e20000100a00 */
[----:B------:R-:W-:Y:S01]  /*3710*/  UMOV UR30, UR44 ;  /* 0x0000002c001e7c82 */ /* 0x000fe20008000000 */
[----:B------:R-:W-:Y:S01]  /*3720*/  UMOV UR33, UR29 ;  /* 0x0000001d00217c82 */ /* 0x000fe20008000000 */
[----:B------:R-:W-:Y:S01]  /*3730*/  QGMMA.64x32x32.F32.E4M3.E4M3 R24, gdesc[UR28], RZ, !UPT, gsb0 ;  /* 0x006000001c1879f3 */ /* 0x000fe2000c0008ff */
[----:B------:R-:W-:Y:S01]  /*3740*/  STL [R1+0x6f4], RZ ;  /* 0x0006f4ff01007387 */ /* 0x000fe20000100800 */
[----:B------:R-:W-:Y:S01]  /*3750*/  UMOV UR35, 0x40000040 ;  /* 0x4000004000237882 */ /* 0x000fe20000000000 */
[----:B------:R-:W-:Y:S02]  /*3760*/  UIADD3 UR38, UR44, 0x200, URZ ;  /* 0x000002002c267890 */ /* 0x000fe4000fffe03f */
[----:B------:R-:W-:Y:S01]  /*3770*/  STL [R1+0x6f0], RZ ;  /* 0x0006f0ff01007387 */ /* 0x000fe20000100800 */
[----:B------:R-:W-:Y:S01]  /*3780*/  UMOV UR36, UR28 ;  /* 0x0000001c00247c82 */ /* 0x000fe20008000000 */
[----:B------:R-:W-:Y:S01]  /*3790*/  UMOV UR37, UR29 ;  /* 0x0000001d00257c82 */ /* 0x000fe20008000000 */
[----:B------:R-:W-:Y:S01]  /*37a0*/  UMOV UR39, 0x40000040 ;  /* 0x4000004000277882 */ /* 0x000fe20000000000 */
[----:B------:R-:W-:Y:S01]  /*37b0*/  STL [R1+0x6ec], RZ ;  /* 0x0006ecff01007387 */ /* 0x000fe20000100800 */
[----:B------:R-:W-:Y:S01]  /*37c0*/  UIADD3 UR14, UR44, 0x300, URZ ;  /* 0x000003002c0e7890 */ /* 0x000fe2000fffe03f */
[----:B------:R-:W-:-:S02]  /*37d0*/  UMOV UR12, UR28 ;  /* 0x0000001c000c7c82 */ /* 0x000fc40008000000 */
[----:B------:R-:W-:Y:S01]  /*37e0*/  STL [R1+0x6e8], RZ ;  /* 0x0006e8ff01007387 */ /* 0x000fe20000100800 */
[----:B------:R-:W-:Y:S01]  /*37f0*/  UMOV UR13, UR29 ;  /* 0x0000001d000d7c82 */ /* 0x000fe20008000000 */
[----:B------:R-:W-:Y:S01]  /*3800*/  UMOV UR15, 0x40000040 ;  /* 0x40000040000f7882 */ /* 0x000fe20000000000 */
[----:B------:R-:W-:Y:S01]  /*3810*/  UIADD3 UR26, UR44, 0x400, URZ ;  /* 0x000004002c1a7890 */ /* 0x000fe2000fffe03f */
        /* <DEDUP_REMOVED lines=15> */
[----:B------:R-:W-:Y:S04]  /*3910*/  STL [R1+0x6d4], RZ ;  /* 0x0006d4ff01007387 */ /* 0x000fe80000100800 */
[----:B------:R-:W-:Y:S04]  /*3920*/  STL [R1+0x6d0], RZ ;  /* 0x0006d0ff01007387 */ /* 0x000fe80000100800 */
[----:B------:R-:W-:Y:S04]  /*3930*/  STL [R1+0x6cc], RZ ;  /* 0x0006ccff01007387 */ /* 0x000fe80000100800 */
[----:B------:R-:W-:Y:S04]  /*3940*/  STL [R1+0x6c8], RZ ;  /* 0x0006c8ff01007387 */ /* 0x000fe80000100800 */
[----:B------:R-:W-:Y:S04]  /*3950*/  STL [R1+0x6c4], RZ ;  /* 0x0006c4ff01007387 */ /* 0x000fe80000100800 */
[----:B------:R-:W-:Y:S04]  /*3960*/  STL [R1+0x6c0], RZ ;  /* 0x0006c0ff01007387 */ /* 0x000fe80000100800 */
[----:B------:R-:W-:Y:S01]  /*3970*/  STL [R1+0x6bc], RZ ;  /* 0x0006bcff01007387 */ /* 0x000fe20000100800 */
[----:B------:R-:W-:-:S03]  /*3980*/  WARPGROUP.DEPBAR.LE gsb0, 0x0 ;  /* 0x00008000000079c5 */ /* 0x000fc60000010000 */
[----:B------:R-:W-:Y:S01]  /*3990*/  STL [R1+0x6b8], RZ ;  /* 0x0006b8ff01007387 */ /* 0x000fe20000100800 */
[----:B01----:R-:W-:-:S03]  /*39a0*/  WARPGROUP.ARRIVE ;  /* 0x00000000000079c5 */ /* 0x003fc60000000000 */
[----:B------:R-:W-:Y:S03]  /*39b0*/  STL [R1+0x6b4], RZ ;  /* 0x0006b4ff01007387 */ /* 0x000fe60000100800 */
[----:B------:R-:W-:Y:S01]  /*39c0*/  QGMMA.64x32x32.F32.E4M3.E4M3 R4, gdesc[UR32], RZ, !UPT, gsb0 ;  /* 0x00600000200479f3 */ /* 0x000fe2000c0008ff */
        /* <DEDUP_REMOVED lines=17> */
[----:B------:R-:W-:Y:S02]  /*3ae0*/  IMAD.MOV.U32 R23, RZ, RZ, R13 ;  /* 0x000000ffff177224 */ /* 0x000fe400078e000d */
[----:B------:R-:W-:Y:S01]  /*3af0*/  IMAD.MOV.U32 R22, RZ, RZ, R14 ;  /* 0x000000ffff167224 */ /* 0x000fe200078e000e */
[----:B------:R-:W-:Y:S01]  /*3b00*/  STL [R1+0x670], RZ ;  /* 0x000670ff01007387 */ /* 0x000fe20000100800 */
[----:B------:R-:W-:Y:S02]  /*3b10*/  IMAD.MOV.U32 R21, RZ, RZ, R15 ;  /* 0x000000ffff157224 */ /* 0x000fe400078e000f */
[----:B------:R-:W-:Y:S01]  /*3b20*/  IMAD.MOV.U32 R20, RZ, RZ, R16 ;  /* 0x000000ffff147224 */ /* 0x000fe200078e0010 */
[----:B------:R-:W-:Y:S01]  /*3b30*/  STL [R1+0x66c], RZ ;  /* 0x00066cff01007387 */ /* 0x000fe20000100800 */
[----:B------:R-:W-:Y:S02]  /*3b40*/  IMAD.MOV.U32 R3, RZ, RZ, R17 ;  /* 0x000000ffff037224 */ /* 0x000fe400078e0011 */
[----:B------:R-:W-:Y:S01]  /*3b50*/  IMAD.MOV.U32 R2, RZ, RZ, R18 ;  /* 0x000000ffff027224 */ /* 0x000fe200078e0012 */
[----:B------:R-:W-:Y:S01]  /*3b60*/  STL [R1+0x668], RZ ;  /* 0x000668ff01007387 */ /* 0x000fe20000100800 */
[----:B------:R-:W-:-:S03]  /*3b70*/  IMAD.MOV.U32 R0, RZ, RZ, R19 ;  /* 0x000000ffff007224 */ /* 0x000fc600078e0013 */
        /* <DEDUP_REMOVED lines=216> */
[----:B------:R0:W-:Y:S04]  /*4900*/  STL.64 [R1+0x1c0], R24 ;  /* 0x0001c01801007387 */ /* 0x0001e80000100a00 */
[----:B------:R1:W-:Y:S04]  /*4910*/  STL.64 [R1+0x1c8], R26 ;  /* 0x0001c81a01007387 */ /* 0x0003e80000100a00 */
[----:B------:R4:W-:Y:S04]  /*4920*/  STL.64 [R1+0x1d0], R28 ;  /* 0x0001d01c01007387 */ /* 0x0009e80000100a00 */
[----:B------:R2:W-:Y:S01]  /*4930*/  STL.64 [R1+0x1d8], R30 ;  /* 0x0001d81e01007387 */ /* 0x0005e20000100a00 */
[----:B0-----:R-:W-:-:S02]  /*4940*/  IMAD.MOV.U32 R25, RZ, RZ, R11 ;  /* 0x000000ffff197224 */ /* 0x001fc400078e000b */
[----:B------:R-:W-:Y:S01]  /*4950*/  IMAD.MOV.U32 R24, RZ, RZ, R12 ;  /* 0x000000ffff187224 */ /* 0x000fe200078e000c */
[----:B------:R0:W-:Y:S01]  /*4960*/  STL.64 [R1+0x1e0], R32 ;  /* 0x0001e02001007387 */ /* 0x0001e20000100a00 */
[----:B-1----:R-:W-:Y:S02]  /*4970*/  IMAD.MOV.U32 R27, RZ, RZ, R9 ;  /* 0x000000ffff1b7224 */ /* 0x002fe400078e0009 */
[----:B------:R-:W-:Y:S01]  /*4980*/  IMAD.MOV.U32 R26, RZ, RZ, R10 ;  /* 0x000000ffff1a7224 */ /* 0x000fe200078e000a */
[----:B------:R-:W-:Y:S01]  /*4990*/  STL.64 [R1+0x1e8], R34 ;  /* 0x0001e82201007387 */ /* 0x000fe20000100a00 */
[----:B----4-:R-:W-:Y:S02]  /*49a0*/  IMAD.MOV.U32 R29, RZ, RZ, R7 ;  /* 0x000000ffff1d7224 */ /* 0x010fe400078e0007 */
[----:B------:R-:W-:Y:S01]  /*49b0*/  IMAD.MOV.U32 R28, RZ, RZ, R8 ;  /* 0x000000ffff1c7224 */ /* 0x000fe200078e0008 */
[----:B------:R-:W-:Y:S01]  /*49c0*/  STL.64 [R1+0x1f0], R36 ;  /* 0x0001f02401007387 */ /* 0x000fe20000100a00 */
[----:B--2---:R-:W-:-:S02]  /*49d0*/  IMAD.MOV.U32 R31, RZ, RZ, R5 ;  /* 0x000000ffff1f7224 */ /* 0x004fc400078e0005 */
[----:B------:R-:W-:Y:S01]  /*49e0*/  IMAD.MOV.U32 R30, RZ, RZ, R6 ;  /* 0x000000ffff1e7224 */ /* 0x000fe200078e0006 */
[----:B------:R1:W-:Y:S01]  /*49f0*/  STL.64 [R1+0x1f8], R38 ;  /* 0x0001f82601007387 */ /* 0x0003e20000100a00 */
[----:B0-----:R-:W-:Y:S02]  /*4a00*/  IMAD.MOV.U32 R32, RZ, RZ, R4 ;  /* 0x000000ffff207224 */ /* 0x001fe400078e0004 */
[----:B------:R-:W-:-:S06]  /*4a10*/  WARPGROUP.ARRIVE ;  /* 0x00000000000079c5 */ /* 0x000fcc0000000000 */
[----:B------:R-:W-:Y:S03]  /*4a20*/  QGMMA.64x32x32.F32.E4M3.E4M3 R4, gdesc[UR36], RZ, !UPT, gsb0 ;  /* 0x00600000240479f3 */ /* 0x000fe6000c0008ff */
[----:B------:R-:W-:Y:S02]  /*4a30*/  WARPGROUP.DEPBAR.LE gsb0, 0x0 ;  /* 0x00008000000079c5 */ /* 0x000fe40000010000 */
[----:B------:R-:W-:Y:S01]  /*4a40*/  WARPGROUP.ARRIVE ;  /* 0x00000000000079c5 */ /* 0x000fe20000000000 */
[----:B------:R-:W-:Y:S01]  /*4a50*/  IMAD.MOV.U32 R74, RZ, RZ, R6 ;  /* 0x000000ffff4a7224 */ /* 0x000fe200078e0006 */
[----:B------:R0:W-:Y:S01]  /*4a60*/  STL.64 [R1+0x78], R18 ;  /* 0x0000781201007387 */ /* 0x0001e20000100a00 */
[----:B------:R-:W-:Y:S02]  /*4a70*/  IMAD.MOV.U32 R73, RZ, RZ, R7 ;  /* 0x000000ffff497224 */ /* 0x000fe400078e0007 */
[----:B------:R-:W-:Y:S01]  /*4a80*/  IMAD.MOV.U32 R72, RZ, RZ, R5 ;  /* 0x000000ffff487224 */ /* 0x000fe200078e0005 */
[----:B------:R-:W-:Y:S01]  /*4a90*/  QGMMA.64x32x32.F32.E4M3.E4M3 R200, gdesc[UR12], RZ, !UPT, gsb0 ;  /* 0x006000000cc879f3 */ /* 0x000fe2000c0008ff */
[----:B------:R-:W-:Y:S01]  /*4aa0*/  UIADD3 UR12, UR43, 0x400, URZ ;  /* 0x000004002b0c7890 */ /* 0x000fe2000fffe03f */
[----:B------:R-:W-:-:S02]  /*4ab0*/  IMAD.MOV.U32 R235, RZ, RZ, R8 ;  /* 0x000000ffffeb7224 */ /* 0x000fc400078e0008 */
[----:B------:R-:W-:Y:S02]  /*4ac0*/  IMAD.MOV.U32 R234, RZ, RZ, R9 ;  /* 0x000000ffffea7224 */ /* 0x000fe400078e0009 */
[----:B------:R-:W-:Y:S02]  /*4ad0*/  IMAD.MOV.U32 R233, RZ, RZ, R10 ;  /* 0x000000ffffe97224 */ /* 0x000fe400078e000a */
[----:B------:R-:W-:Y:S02]  /*4ae0*/  IMAD.MOV.U32 R232, RZ, RZ, R11 ;  /* 0x000000ffffe87224 */ /* 0x000fe400078e000b */
[----:B-1----:R-:W-:Y:S02]  /*4af0*/  IMAD.MOV.U32 R39, RZ, RZ, R12 ;  /* 0x000000ffff277224 */ /* 0x002fe400078e000c */
[----:B------:R-:W-:Y:S02]  /*4b00*/  IMAD.MOV.U32 R38, RZ, RZ, R13 ;  /* 0x000000ffff267224 */ /* 0x000fe400078e000d */
[----:B------:R-:W-:-:S02]  /*4b10*/  IMAD.MOV.U32 R37, RZ, RZ, R14 ;  /* 0x000000ffff257224 */ /* 0x000fc400078e000e */
[----:B------:R-:W-:Y:S02]  /*4b20*/  IMAD.MOV.U32 R36, RZ, RZ, R15 ;  /* 0x000000ffff247224 */ /* 0x000fe400078e000f */
[----:B------:R-:W-:Y:S02]  /*4b30*/  IMAD.MOV.U32 R35, RZ, RZ, R16 ;  /* 0x000000ffff237224 */ /* 0x000fe400078e0010 */
[----:B------:R-:W-:Y:S02]  /*4b40*/  IMAD.MOV.U32 R34, RZ, RZ, R17 ;  /* 0x000000ffff227224 */ /* 0x000fe400078e0011 */
[----:B------:R-:W-:Y:S01]  /*4b50*/  IMAD.MOV.U32 R33, RZ, RZ, R4 ;  /* 0x000000ffff217224 */ /* 0x000fe200078e0004 */
[----:B------:R-:W-:Y:S02]  /*4b60*/  WARPGROUP.DEPBAR.LE gsb0, 0x0 ;  /* 0x00008000000079c5 */ /* 0x000fe40000010000 */
[----:B------:R-:W-:Y:S01]  /*4b70*/  WARPGROUP.ARRIVE ;  /* 0x00000000000079c5 */ /* 0x000fe20000000000 */
[----:B------:R-:W-:Y:S04]  /*4b80*/  STL [R1+0xc04], R200 ;  /* 0x000c04c801007387 */ /* 0x000fe80000100800 */
[----:B------:R-:W-:Y:S01]  /*4b90*/  STL [R1+0xc00], R201 ;  /* 0x000c00c901007387 */ /* 0x000fe20000100800 */
[----:B------:R-:W-:Y:S03]  /*4ba0*/  QGMMA.64x32x32.F32.E4M3.E4M3 R152, gdesc[UR24], RZ, !UPT, gsb0 ;  /* 0x00600000189879f3 */ /* 0x000fe6000c0008ff */
[----:B------:R-:W-:Y:S04]  /*4bb0*/  STL [R1+0xbfc], R202 ;  /* 0x000bfcca01007387 */ /* 0x000fe80000100800 */
        /* <DEDUP_REMOVED lines=12> */
[----:B------:R-:W-:Y:S01]  /*4c80*/  STL [R1+0xbc8], R215 ;  /* 0x000bc8d701007387 */ /* 0x000fe20000100800 */
[----:B------:R-:W-:-:S02]  /*4c90*/  WARPGROUP.DEPBAR.LE gsb0, 0x0 ;  /* 0x00008000000079c5 */ /* 0x000fc40000010000 */
        /* <DEDUP_REMOVED lines=16> */
[----:B------:R-:W-:Y:S01]  /*4da0*/  STL [R1+0x304], RZ ;  /* 0x000304ff01007387 */ /* 0x000fe20000100800 */
[----:B------:R-:W-:-:S02]  /*4db0*/  WARPGROUP.DEPBAR.LE gsb0, 0x0 ;  /* 0x00008000000079c5 */ /* 0x000fc40000010000 */
[----:B------:R-:W-:-:S06]  /*4dc0*/  WARPGROUP.ARRIVE ;  /* 0x00000000000079c5 */ /* 0x000fcc0000000000 */
[----:B------:R-:W-:Y:S01]  /*4dd0*/  QGMMA.64x32x32.F32.E4M3.E4M3 R56, gdesc[UR16], RZ, !UPT, gsb0 ;  /* 0x00600000103879f3 */ /* 0x000fe2000c0008ff */
[----:B------:R-:W-:Y:S01]  /*4de0*/  UMOV UR16, UR12 ;  /* 0x0000000c00107c82 */ /* 0x000fe20008000000 */
[----:B------:R-:W-:Y:S01]  /*4df0*/  UMOV UR17, 0x40000040 ;  /* 0x4000004000117882 */ /* 0x000fe20000000000 */
[----:B------:R-:W-:Y:S01]  /*4e00*/  UMOV UR20, UR16 ;  /* 0x0000001000147c82 */ /* 0x000fe20008000000 */
        /* <DEDUP_REMOVED lines=11> */
[----:B------:R-:W-:-:S02]  /*4ec0*/  WARPGROUP.DEPBAR.LE gsb0, 0x0 ;  /* 0x00008000000079c5 */ /* 0x000fc40000010000 */
[----:B------:R-:W-:-:S06]  /*4ed0*/  WARPGROUP.ARRIVE ;  /* 0x00000000000079c5 */ /* 0x000fcc0000000000 */
[----:B------:R-:W-:Y:S03]  /*4ee0*/  QGMMA.64x32x32.F32.E4M3.E4M3 R40, gdesc[UR16], RZ, !UPT, gsb0 ;  /* 0x00600000102879f3 */ /* 0x000fe6000c0008ff */
        /* <DEDUP_REMOVED lines=21> */
[----:B------:R-:W-:Y:S01]  /*5040*/  WARPGROUP.ARRIVE ;  /* 0x00000000000079c5 */ /* 0x000fe20000000000 */
[----:B------:R-:W-:Y:S04]  /*5050*/  STL [R1+0xbc4], R88 ;  /* 0x000bc45801007387 */ /* 0x000fe80000100800 */
[----:B------:R-:W-:Y:S01]  /*5060*/  STL [R1+0xbc0], R89 ;  /* 0x000bc05901007387 */ /* 0x000fe20000100800 */
[----:B------:R-:W-:Y:S03]  /*5070*/  QGMMA.64x32x32.F32.E4M3.E4M3 R136, gdesc[UR24], RZ, !UPT, gsb0 ;  /* 0x00600000188879f3 */ /* 0x000fe6000c0008ff */
[----:B------:R1:W-:Y:S04]  /*5080*/  STL [R1+0xbbc], R90 ;  /* 0x000bbc5a01007387 */ /* 0x0003e80000100800 */
        /* <DEDUP_REMOVED lines=13> */
[----:B------:R-:W-:Y:S01]  /*5160*/  STL [R1+0x2fc], RZ ;  /* 0x0002fcff01007387 */ /* 0x000fe20000100800 */
[----:B------:R-:W-:-:S02]  /*5170*/  WARPGROUP.DEPBAR.LE gsb0, 0x0 ;  /* 0x00008000000079c5 */ /* 0x000fc40000010000 */
[----:B------:R-:W-:Y:S01]  /*5180*/  WARPGROUP.ARRIVE ;  /* 0x00000000000079c5 */ /* 0x000fe20000000000 */
[----:B------:R3:W-:Y:S04]  /*5190*/  STL [R1+0xb44], R150 ;  /* 0x000b449601007387 */ /* 0x0007e80000100800 */
[----:B------:R3:W-:Y:S01]  /*51a0*/  STL [R1+0xb40], R151 ;  /* 0x000b409701007387 */ /* 0x0007e20000100800 */
[----:B------:R-:W-:Y:S01]  /*51b0*/  QGMMA.64x32x32.F32.E4M3.E4M3 R184, gdesc[UR12], RZ, !UPT, gsb0 ;  /* 0x006000000cb879f3 */ /* 0x000fe2000c0008ff */
[----:B------:R-:W-:Y:S02]  /*51c0*/  UIADD3 UR12, UR43, 0x800, URZ ;  /* 0x000008002b0c7890 */ /* 0x000fe4000fffe03f */
[----:B------:R-:W-:Y:S04]  /*51d0*/  STL [R1+0x2f8], RZ ;  /* 0x0002f8ff01007387 */ /* 0x000fe80000100800 */
[----:B------:R-:W-:Y:S04]  /*51e0*/  STL [R1+0x2f4], RZ ;  /* 0x0002f4ff01007387 */ /* 0x000fe80000100800 */
[----:B------:R-:W-:Y:S04]  /*51f0*/  STL [R1+0x2f0], RZ ;  /* 0x0002f0ff01007387 */ /* 0x000fe80000100800 */
[----:B------:R-:W-:Y:S04]  /*5200*/  STL [R1+0x2ec], RZ ;  /* 0x0002ecff01007387 */ /* 0x000fe80000100800 */
[----:B------:R-:W-:Y:S04]  /*5210*/  STL [R1+0x2e8], RZ ;  /* 0x0002e8ff01007387 */ /* 0x000fe80000100800 */
[----:B------:R-:W-:Y:S01]  /*5220*/  STL [R1+0x2e4], RZ ;  /* 0x0002e4ff01007387 */ /* 0x000fe20000100800 */
[----:B------:R-:W-:-:S02]  /*5230*/  WARPGROUP.DEPBAR.LE gsb0, 0x0 ;  /* 0x00008000000079c5 */ /* 0x000fc40000010000 */
[----:B0-----:R-:W-:-:S06]  /*5240*/  WARPGROUP.ARRIVE ;  /* 0x00000000000079c5 */ /* 0x001fcc0000000000 */
[----:B------:R-:W-:Y:S03]  /*5250*/  QGMMA.64x32x32.F32.E4M3.E4M3 R4, gdesc[UR36], RZ, !UPT, gsb0 ;  /* 0x00600000240479f3 */ /* 0x000fe6000c0008ff */
[----:B------:R-:W-:Y:S02]  /*5260*/  WARPGROUP.DEPBAR.LE gsb0, 0x0 ;  /* 0x00008000000079c5 */ /* 0x000fe40000010000 */
[----:B------:R-:W-:-:S06]  /*5270*/  WARPGROUP.ARRIVE ;  /* 0x00000000000079c5 */ /* 0x000fcc0000000000 */
[----:B------:R-:W-:Y:S03]  /*5280*/  QGMMA.64x32x32.F32.E4M3.E4M3 R120, gdesc[UR32], RZ, !UPT, gsb0 ;  /* 0x00600000207879f3 */ /* 0x000fe6000c0008ff */
[----:B------:R-:W-:Y:S02]  /*5290*/  WARPGROUP.DEPBAR.LE gsb0, 0x0 ;  /* 0x00008000000079c5 */ /* 0x000fe40000010000 */
[----:B-1----:R-:W-:Y:S02]  /*52a0*/  IMAD.MOV.U32 R90, RZ, RZ, R120 ;  /* 0x000000ffff5a7224 */ /* 0x002fe400078e0078 */
[----:B--2---:R-:W-:Y:S02]  /*52b0*/  IMAD.MOV.U32 R91, RZ, RZ, R121 ;  /* 0x000000ffff5b7224 */ /* 0x004fe400078e0079 */
[----:B----4-:R-:W-:Y:S02]  /*52c0*/  IMAD.MOV.U32 R92, RZ, RZ, R122 ;  /* 0x000000ffff5c7224 */ /* 0x010fe400078e007a */
[----:B---3--:R-:W-:-:S02]  /*52d0*/  IMAD.MOV.U32 R93, RZ, RZ, R123 ;  /* 0x000000ffff5d7224 */ /* 0x008fc400078e007b */
[----:B------:R-:W-:Y:S02]  /*52e0*/  IMAD.MOV.U32 R94, RZ, RZ, R124 ;  /* 0x000000ffff5e7224 */ /* 0x000fe400078e007c */
[----:B------:R-:W-:Y:S02]  /*52f0*/  IMAD.MOV.U32 R95, RZ, RZ, R125 ;  /* 0x000000ffff5f7224 */ /* 0x000fe400078e007d */
[----:B------:R-:W-:Y:S02]  /*5300*/  IMAD.MOV.U32 R96, RZ, RZ, R126 ;  /* 0x000000ffff607224 */ /* 0x000fe400078e007e */
[----:B------:R-:W-:Y:S02]  /*5310*/  IMAD.MOV.U32 R97, RZ, RZ, R127 ;  /* 0x000000ffff617224 */ /* 0x000fe400078e007f */
[----:B------:R-:W-:Y:S02]  /*5320*/  IMAD.MOV.U32 R98, RZ, RZ, R128 ;  /* 0x000000ffff627224 */ /* 0x000fe400078e0080 */
[----:B------:R-:W-:-:S02]  /*5330*/  IMAD.MOV.U32 R99, RZ, RZ, R129 ;  /* 0x000000ffff637224 */ /* 0x000fc400078e0081 */
[----:B------:R-:W-:Y:S02]  /*5340*/  IMAD.MOV.U32 R100, RZ, RZ, R130 ;  /* 0x000000ffff647224 */ /* 0x000fe400078e0082 */
[----:B------:R-:W-:Y:S02]  /*5350*/  IMAD.MOV.U32 R101, RZ, RZ, R131 ;  /* 0x000000ffff657224 */ /* 0x000fe400078e0083 */
[----:B------:R-:W-:Y:S02]  /*5360*/  IMAD.MOV.U32 R40, RZ, RZ, R132 ;  /* 0x000000ffff287224 */ /* 0x000fe400078e0084 */
[----:B------:R-:W-:Y:S02]  /*5370*/  IMAD.MOV.U32 R41, RZ, RZ, R133 ;  /* 0x000000ffff297224 */ /* 0x000fe400078e0085 */
[----:B------:R-:W-:Y:S02]  /*5380*/  IMAD.MOV.U32 R42, RZ, RZ, R134 ;  /* 0x000000ffff2a7224 */ /* 0x000fe400078e0086 */
[----:B------:R-:W-:-:S02]  /*5390*/  IMAD.MOV.U32 R43, RZ, RZ, R135 ;  /* 0x000000ffff2b7224 */ /* 0x000fc400078e0087 */
        /* <DEDUP_REMOVED lines=33> */
[----:B------:R-:W-:-:S06]  /*55b0*/  WARPGROUP.ARRIVE ;  /* 0x00000000000079c5 */ /* 0x000fcc0000000000 */
[----:B------:R-:W-:Y:S01]  /*55c0*/  QGMMA.64x32x32.F32.E4M3.E4M3 R120, gdesc[UR28], RZ, !UPT, gsb0 ;  /* 0x006000001c7879f3 */ /* 0x000fe2000c0008ff */
[----:B------:R-:W-:Y:S02]  /*55d0*/  UIADD3 UR30, UR44, 0x2, URZ ;  /* 0x000000022c1e7890 */ /* 0x000fe4000fffe03f */
[----:B------:R-:W-:Y:S02]  /*55e0*/  WARPGROUP.DEPBAR.LE gsb0, 0x0 ;  /* 0x00008000000079c5 */ /* 0x000fe40000010000 */
        /* <DEDUP_REMOVED lines=17> */
[----:B------:R-:W-:Y:S03]  /*5700*/  QGMMA.64x32x32.F32.E4M3.E4M3 R120, gdesc[UR32], RZ, !UPT, gsb0 ;  /* 0x00600000207879f3 */ /* 0x000fe6000c0008ff */
[----:B------:R-:W-:Y:S02]  /*5710*/  WARPGROUP.DEPBAR.LE gsb0, 0x0 ;  /* 0x00008000000079c5 */ /* 0x000fe40000010000 */
[----:B------:R-:W-:Y:S01]  /*5720*/  WARPGROUP.ARRIVE ;  /* 0x00000000000079c5 */ /* 0x000fe20000000000 */
[----:B------:R-:W-:Y:S02]  /*5730*/  IMAD.MOV.U32 R200, RZ, RZ, R120 ;  /* 0x000000ffffc87224 */ /* 0x000fe400078e0078 */
[----:B------:R-:W-:Y:S02]  /*5740*/  IMAD.MOV.U32 R201, RZ, RZ, R121 ;  /* 0x000000ffffc97224 */ /* 0x000fe400078e0079 */
[----:B------:R-:W-:Y:S01]  /*5750*/  IMAD.MOV.U32 R202, RZ, RZ, R122 ;  /* 0x000000ffffca7224 */ /* 0x000fe200078e007a */
[----:B------:R-:W-:Y:S01]  /*5760*/  QGMMA.64x32x32.F32.E4M3.E4M3 R216, gdesc[UR36], RZ, !UPT, gsb0 ;  /* 0x0060000024d879f3 */ /* 0x000fe2000c0008ff */
        /* <DEDUP_REMOVED lines=12> */
[----:B------:R-:W-:Y:S01]  /*5830*/  IMAD.MOV.U32 R215, RZ, RZ, R135 ;  /* 0x000000ffffd77224 */ /* 0x000fe200078e0087 */
[----:B------:R-:W-:-:S02]  /*5840*/  WARPGROUP.DEPBAR.LE gsb0, 0x0 ;  /* 0x00008000000079c5 */ /* 0x000fc40000010000 */
[----:B------:R-:W-:Y:S01]  /*5850*/  WARPGROUP.ARRIVE ;  /* 0x00000000000079c5 */ /* 0x000fe20000000000 */
[----:B------:R0:W-:Y:S04]  /*5860*/  STL.64 [R1+0xa78], R230 ;  /* 0x000a78e601007387 */ /* 0x0001e80000100a00 */
[----:B------:R1:W-:Y:S01]  /*5870*/  STL.64 [R1+0xa70], R228 ;  /* 0x000a70e401007387 */ /* 0x0003e20000100a00 */
[----:B------:R-:W-:Y:S01]  /*5880*/  QGMMA.64x32x32.F32.E4M3.E4M3 R168, gdesc[UR12], RZ, !UPT, gsb0 ;  /* 0x006000000ca879f3 */ /* 0x000fe2000c0008ff */
[----:B------:R-:W-:Y:S02]  /*5890*/  UIADD3 UR12, UR43, 0x2, URZ ;  /* 0x000000022b0c7890 */ /* 0x000fe4000fffe03f */
[----:B------:R-:W-:Y:S01]  /*58a0*/  STL.64 [R1+0xa68], R226 ;  /* 0x000a68e201007387 */ /* 0x000fe20000100a00 */
[----:B0-----:R-:W-:-:S03]  /*58b0*/  IMAD.MOV.U32 R230, RZ, RZ, R74 ;  /* 0x000000ffffe67224 */ /* 0x001fc600078e004a */
[----:B------:R-:W-:Y:S01]  /*58c0*/  STL.64 [R1+0xa60], R224 ;  /* 0x000a60e001007387 */ /* 0x000fe20000100a00 */
[----:B------:R-:W-:Y:S02]  /*58d0*/  IMAD.MOV.U32 R231, RZ, RZ, R73 ;  /* 0x000000ffffe77224 */ /* 0x000fe400078e0049 */
[----:B-1----:R-:W-:Y:S01]  /*58e0*/  IMAD.MOV.U32 R229, RZ, RZ, R72 ;  /* 0x000000ffffe57224 */ /* 0x002fe200078e0048 */
[----:B------:R-:W-:Y:S04]  /*58f0*/  STL.64 [R1+0xa58], R222 ;  /* 0x000a58de01007387 */ /* 0x000fe80000100a00 */
[----:B------:R-:W-:Y:S04]  /*5900*/  STL.64 [R1+0xa50], R220 ;  /* 0x000a50dc01007387 */ /* 0x000fe80000100a00 */
[----:B------:R-:W-:Y:S04]  /*5910*/  STL.64 [R1+0xa48], R218 ;  /* 0x000a48da01007387 */ /* 0x000fe80000100a00 */
[----:B------:R-:W-:Y:S01]  /*5920*/  STL.64 [R1+0xa40], R216 ;  /* 0x000a40d801007387 */ /* 0x000fe20000100a00 */
[----:B------:R-:W-:-:S02]  /*5930*/  WARPGROUP.DEPBAR.LE gsb0, 0x0 ;  /* 0x00008000000079c5 */ /* 0x000fc40000010000 */
[----:B------:R-:W-:Y:S01]  /*5940*/  WARPGROUP.ARRIVE ;  /* 0x00000000000079c5 */ /* 0x000fe20000000000 */
[----:B------:R-:W-:Y:S04]  /*5950*/  STL.64 [R1+0xab8], R182 ;  /* 0x000ab8b601007387 */ /* 0x000fe80000100a00 */
[----:B------:R-:W-:Y:S01]  /*5960*/  STL.64 [R1+0xab0], R180 ;  /* 0x000ab0b401007387 */ /* 0x000fe20000100a00 */
[----:B------:R-:W-:Y:S03]  /*5970*/  QGMMA.64x32x32.F32.E4M3.E4M3 R120, gdesc[UR24], RZ, !UPT, gsb0 ;  /* 0x00600000187879f3 */ /* 0x000fe6000c0008ff */
[----:B------:R-:W-:Y:S04]  /*5980*/  STL.64 [R1+0xaa8], R178 ;  /* 0x000aa8b201007387 */ /* 0x000fe80000100a00 */
[----:B------:R-:W-:Y:S04]  /*5990*/  STL.64 [R1+0xaa0], R176 ;  /* 0x000aa0b001007387 */ /* 0x000fe80000100a00 */
[----:B------:R-:W-:Y:S04]  /*59a0*/  STL.64 [R1+0xa98], R174 ;  /* 0x000a98ae01007387 */ /* 0x000fe80000100a00 */
[----:B------:R-:W-:Y:S04]  /*59b0*/  STL.64 [R1+0xa90], R172 ;  /* 0x000a90ac01007387 */ /* 0x000fe80000100a00 */
[----:B------:R-:W-:Y:S04]  /*59c0*/  STL.64 [R1+0xa88], R170 ;  /* 0x000a88aa01007387 */ /* 0x000fe80000100a00 */
[----:B------:R-:W-:Y:S04]  /*59d0*/  STL.64 [R1+0xa80], R168 ;  /* 0x000a80a801007387 */ /* 0x000fe80000100a00 */
[----:B------:R-:W-:Y:S01]  /*59e0*/  STL [R1+0x2e0], RZ ;  /* 0x0002e0ff01007387 */ /* 0x000fe20000100800 */
        /* <DEDUP_REMOVED lines=10> */
[----:B------:R0:W-:Y:S01]  /*5a90*/  STL.64 [R1+0xac0], R120 ;  /* 0x000ac07801007387 */ /* 0x0001e20000100a00 */
[----:B------:R-:W-:-:S03]  /*5aa0*/  WARPGROUP.DEPBAR.LE gsb0, 0x0 ;  /* 0x00008000000079c5 */ /* 0x000fc60000010000 */
[----:B------:R-:W-:Y:S04]  /*5ab0*/  STL.64 [R1+0xb38], R86 ;  /* 0x000b385601007387 */ /* 0x000fe80000100a00 */
[----:B------:R-:W-:Y:S04]  /*5ac0*/  STL.64 [R1+0xb30], R84 ;  /* 0x000b305401007387 */ /* 0x000fe80000100a00 */
[----:B------:R-:W-:Y:S04]  /*5ad0*/  STL.64 [R1+0xb28], R82 ;  /* 0x000b285201007387 */ /* 0x000fe80000100a00 */
[----:B------:R-:W-:Y:S04]  /*5ae0*/  STL.64 [R1+0xb20], R80 ;  /* 0x000b205001007387 */ /* 0x000fe80000100a00 */
[----:B------:R-:W-:Y:S04]  /*5af0*/  STL.64 [R1+0xb18], R78 ;  /* 0x000b184e01007387 */ /* 0x000fe80000100a00 */
[----:B------:R-:W-:Y:S04]  /*5b00*/  STL.64 [R1+0xb10], R76 ;  /* 0x000b104c01007387 */ /* 0x000fe80000100a00 */
[----:B------:R-:W-:Y:S04]  /*5b10*/  STL.64 [R1+0xb08], R74 ;  /* 0x000b084a01007387 */ /* 0x000fe80000100a00 */
[----:B------:R-:W-:Y:S04]  /*5b20*/  STL.64 [R1+0xb00], R72 ;  /* 0x000b004801007387 */ /* 0x000fe80000100a00 */
[----:B------:R-:W-:Y:S04]  /*5b30*/  STL [R1+0x2dc], RZ ;  /* 0x0002dcff01007387 */ /* 0x000fe80000100800 */
[----:B0-----:R-:W2:Y:S04]  /*5b40*/  LDL.LU.64 R120, [R1+0x1c0] ;  /* 0x0001c00001787983 */ /* 0x001ea80000300a00 */
[----:B------:R-:W2:Y:S04]  /*5b50*/  LDL.LU.64 R122, [R1+0x1c8] ;  /* 0x0001c800017a7983 */ /* 0x000ea80000300a00 */
[----:B------:R-:W2:Y:S04]  /*5b60*/  LDL.LU.64 R124, [R1+0x1d0] ;  /* 0x0001d000017c7983 */ /* 0x000ea80000300a00 */
[----:B------:R-:W2:Y:S04]  /*5b70*/  LDL.LU.64 R126, [R1+0x1d8] ;  /* 0x0001d800017e7983 */ /* 0x000ea80000300a00 */
[----:B------:R-:W2:Y:S04]  /*5b80*/  LDL.LU.64 R128, [R1+0x1e0] ;  /* 0x0001e00001807983 */ /* 0x000ea80000300a00 */
[----:B------:R-:W2:Y:S04]  /*5b90*/  LDL.LU.64 R130, [R1+0x1e8] ;  /* 0x0001e80001827983 */ /* 0x000ea80000300a00 */
[----:B------:R-:W2:Y:S04]  /*5ba0*/  LDL.LU.64 R132, [R1+0x1f0] ;  /* 0x0001f00001847983 */ /* 0x000ea80000300a00 */
[----:B------:R-:W2:Y:S01]  /*5bb0*/  LDL.LU.64 R134, [R1+0x1f8] ;  /* 0x0001f80001867983 */ /* 0x000ea20000300a00 */
[----:B------:R-:W-:Y:S01]  /*5bc0*/  IMAD.MOV.U32 R219, RZ, RZ, R229 ;  /* 0x000000ffffdb7224 */ /* 0x000fe200078e00e5 */
[----:B------:R-:W-:Y:S01]  /*5bd0*/  UMOV UR28, UR12 ;  /* 0x0000000c001c7c82 */ /* 0x000fe20008000000 */
[----:B------:R-:W-:Y:S01]  /*5be0*/  IMAD.MOV.U32 R220, RZ, RZ, R230 ;  /* 0x000000ffffdc7224 */ /* 0x000fe200078e00e6 */
[----:B------:R-:W-:Y:S01]  /*5bf0*/  UMOV UR29, 0x40000040 ;  /* 0x40000040001d7882 */ /* 0x000fe20000000000 */
[----:B------:R-:W-:Y:S01]  /*5c00*/  IMAD.MOV.U32 R221, RZ, RZ, R231 ;  /* 0x000000ffffdd7224 */ /* 0x000fe200078e00e7 */
[----:B------:R-:W-:Y:S01]  /*5c10*/  UMOV UR31, 0x40000040 ;  /* 0x40000040001f7882 */ /* 0x000fe20000000000 */
[----:B------:R-:W-:Y:S01]  /*5c20*/  IMAD.MOV.U32 R226, RZ, RZ, R39 ;  /* 0x000000ffffe27224 */ /* 0x000fe200078e0027 */
[----:B------:R-:W-:Y:S01]  /*5c30*/  UIADD3 UR34, UR44, 0x102, URZ ;  /* 0x000001022c227890 */ /* 0x000fe2000fffe03f */
        /* <DEDUP_REMOVED lines=27> */
[----:B------:R-:W-:Y:S01]  /*5df0*/  IMAD.MOV.U32 R225, RZ, RZ, R232 ;  /* 0x000000ffffe17224 */ /* 0x000fe200078e00e8 */
[----:B------:R-:W-:Y:S02]  /*5e00*/  WARPGROUP.DEPBAR.LE gsb0, 0x0 ;  /* 0x00008000000079c5 */ /* 0x000fe40000010000 */
[----:B--2---:R-:W-:-:S06]  /*5e10*/  WARPGROUP.ARRIVE ;  /* 0x00000000000079c5 */ /* 0x004fcc0000000000 */
[----:B------:R-:W-:Y:S03]  /*5e20*/  QGMMA.64x32x32.F32.E4M3.E4M3 R120, gdesc[UR28], R120, gsb0 ;  /* 0x006000001c7879f3 */ /* 0x000fe60008000878 */
[----:B------:R-:W-:Y:S02]  /*5e30*/  WARPGROUP.DEPBAR.LE gsb0, 0x0 ;  /* 0x00008000000079c5 */ /* 0x000fe40000010000 */
[----:B------:R0:W-:Y:S01]  /*5e40*/  STL.64 [R1+0x1c0], R120 ;  /* 0x0001c07801007387 */ /* 0x0001e20000100a00 */
[----:B------:R-:W-:Y:S02]  /*5e50*/  IMAD.MOV.U32 R2, RZ, RZ, R134 ;  /* 0x000000ffff027224 */ /* 0x000fe400078e0086 */
[----:B------:R-:W-:Y:S01]  /*5e60*/  IMAD.MOV.U32 R0, RZ, RZ, R135 ;  /* 0x000000ffff007224 */ /* 0x000fe200078e0087 */
[----:B------:R1:W-:Y:S01]  /*5e70*/  STL.64 [R1+0x1c8], R122 ;  /* 0x0001c87a01007387 */ /* 0x0003e20000100a00 */
[----:B------:R-:W-:-:S02]  /*5e80*/  IMAD.MOV.U32 R134, RZ, RZ, R216 ;  /* 0x000000ffff867224 */ /* 0x000fc400078e00d8 */
[----:B------:R-:W-:Y:S01]  /*5e90*/  IMAD.MOV.U32 R135, RZ, RZ, R217 ;  /* 0x000000ffff877224 */ /* 0x000fe200078e00d9 */
[----:B------:R2:W-:Y:S01]  /*5ea0*/  STL [R1+0x1d0], R124 ;  /* 0x0001d07c01007387 */ /* 0x0005e20000100800 */
[----:B------:R-:W-:Y:S02]  /*5eb0*/  IMAD.MOV.U32 R235, RZ, RZ, R125 ;  /* 0x000000ffffeb7224 */ /* 0x000fe400078e007d */
[----:B------:R-:W-:Y:S01]  /*5ec0*/  IMAD.MOV.U32 R234, RZ, RZ, R126 ;  /* 0x000000ffffea7224 */ /* 0x000fe200078e007e */
[----:B------:R-:W3:Y:S01]  /*5ed0*/  LDL.LU R216, [R1+0x78] ;  /* 0x0000780001d87983 */ /* 0x000ee20000300800 */
[----:B------:R-:W-:Y:S02]  /*5ee0*/  IMAD.MOV.U32 R233, RZ, RZ, R127 ;  /* 0x000000ffffe97224 */ /* 0x000fe400078e007f */
[----:B------:R-:W-:Y:S01]  /*5ef0*/  IMAD.MOV.U32 R232, RZ, RZ, R128 ;  /* 0x000000ffffe87224 */ /* 0x000fe200078e0080 */
[----:B------:R-:W4:Y:S01]  /*5f00*/  LDL.LU R217, [R1+0x7c] ;  /* 0x00007c0001d97983 */ /* 0x000f220000300800 */
[----:B------:R-:W-:-:S02]  /*5f10*/  IMAD.MOV.U32 R23, RZ, RZ, R129 ;  /* 0x000000ffff177224 */ /* 0x000fc400078e0081 */
[----:B------:R-:W-:Y:S02]  /*5f20*/  IMAD.MOV.U32 R22, RZ, RZ, R130 ;  /* 0x000000ffff167224 */ /* 0x000fe400078e0082 */
[----:B------:R-:W-:Y:S02]  /*5f30*/  IMAD.MOV.U32 R21, RZ, RZ, R131 ;  /* 0x000000ffff157224 */ /* 0x000fe400078e0083 */
[----:B------:R-:W-:Y:S02]  /*5f40*/  IMAD.MOV.U32 R20, RZ, RZ, R132 ;  /* 0x000000ffff147224 */ /* 0x000fe400078e0084 */
[----:B------:R-:W-:Y:S02]  /*5f50*/  IMAD.MOV.U32 R3, RZ, RZ, R133 ;  /* 0x000000ffff037224 */ /* 0x000fe400078e0085 */
[----:B0-----:R-:W-:Y:S02]  /*5f60*/  IMAD.MOV.U32 R120, RZ, RZ, R170 ;  /* 0x000000ffff787224 */ /* 0x001fe400078e00aa */
[----:B------:R-:W-:-:S02]  /*5f70*/  IMAD.MOV.U32 R121, RZ, RZ, R171 ;  /* 0x000000ffff797224 */ /* 0x000fc400078e00ab */
[----:B-1----:R-:W-:Y:S02]  /*5f80*/  IMAD.MOV.U32 R122, RZ, RZ, R172 ;  /* 0x000000ffff7a7224 */ /* 0x002fe400078e00ac */
[----:B------:R-:W-:Y:S02]  /*5f90*/  IMAD.MOV.U32 R123, RZ, RZ, R173 ;  /* 0x000000ffff7b7224 */ /* 0x000fe400078e00ad */
[----:B--2---:R-:W-:Y:S02]  /*5fa0*/  IMAD.MOV.U32 R124, RZ, RZ, R174 ;  /* 0x000000ffff7c7224 */ /* 0x004fe400078e00ae */
        /* <DEDUP_REMOVED lines=9> */
[----:B------:R-:W-:Y:S01]  /*6040*/  UMOV UR32, UR28 ;  /* 0x0000001c00207c82 */ /* 0x000fe20008000000 */
[----:B------:R-:W-:Y:S01]  /*6050*/  UMOV UR33, UR29 ;  /* 0x0000001d00217c82 */ /* 0x000fe20008000000 */
[----:B------:R-:W-:Y:S01]  /*6060*/  UMOV UR35, 0x40000040 ;  /* 0x4000004000237882 */ /* 0x000fe20000000000 */
[----:B------:R-:W-:-:S02]  /*6070*/  IMAD.MOV.U32 R170, RZ, RZ, R218 ;  /* 0x000000ffffaa7224 */ /* 0x000fc400078e00da */
[----:B------:R-:W-:Y:S01]  /*6080*/  WARPGROUP.ARRIVE ;  /* 0x00000000000079c5 */ /* 0x000fe20000000000 */
[----:B------:R-:W-:Y:S02]  /*6090*/  IMAD.MOV.U32 R171, RZ, RZ, R219 ;  /* 0x000000ffffab7224 */ /* 0x000fe400078e00db */
[----:B------:R-:W-:Y:S02]  /*60a0*/  IMAD.MOV.U32 R172, RZ, RZ, R220 ;  /* 0x000000ffffac7224 */ /* 0x000fe400078e00dc */
[----:B------:R-:W-:Y:S01]  /*60b0*/  IMAD.MOV.U32 R173, RZ, RZ, R221 ;  /* 0x000000ffffad7224 */ /* 0x000fe200078e00dd */
[----:B------:R-:W-:Y:S01]  /*60c0*/  QGMMA.64x32x32.F32.E4M3.E4M3 R120, gdesc[UR32], R120, gsb0 ;  /* 0x00600000207879f3 */ /* 0x000fe20008000878 */
[----:B------:R-:W-:Y:S02]  /*60d0*/  IMAD.MOV.U32 R218, RZ, RZ, R154 ;  /* 0x000000ffffda7224 */ /* 0x000fe400078e009a */
[----:B------:R-:W2:Y:S01]  /*60e0*/  LDL.LU R154, [R1+0xc3c] ;  /* 0x000c3c00019a7983 */ /* 0x000ea20000300800 */
[----:B------:R-:W-:-:S02]  /*60f0*/  IMAD.MOV.U32 R219, RZ, RZ, R155 ;  /* 0x000000ffffdb7224 */ /* 0x000fc400078e009b */
[----:B------:R-:W-:Y:S01]  /*6100*/  IMAD.MOV.U32 R220, RZ, RZ, R156 ;  /* 0x000000ffffdc7224 */ /* 0x000fe200078e009c */
[----:B------:R-:W2:Y:S01]  /*6110*/  LDL.LU R155, [R1+0xc38] ;  /* 0x000c3800019b7983 */ /* 0x000ea20000300800 */
[----:B------:R-:W-:Y:S02]  /*6120*/  IMAD.MOV.U32 R174, RZ, RZ, R222 ;  /* 0x000000ffffae7224 */ /* 0x000fe400078e00de */
[----:B------:R-:W-:Y:S01]  /*6130*/  IMAD.MOV.U32 R221, RZ, RZ, R157 ;  /* 0x000000ffffdd7224 */ /* 0x000fe200078e009d */
[----:B------:R-:W2:Y:S01]  /*6140*/  LDL.LU R156, [R1+0xc34] ;  /* 0x000c3400019c7983 */ /* 0x000ea20000300800 */
[----:B------:R-:W-:Y:S02]  /*6150*/  IMAD.MOV.U32 R175, RZ, RZ, R223 ;  /* 0x000000ffffaf7224 */ /* 0x000fe400078e00df */
[----:B------:R-:W-:Y:S01]  /*6160*/  IMAD.MOV.U32 R222, RZ, RZ, R158 ;  /* 0x000000ffffde7224 */ /* 0x000fe200078e009e */
        /* <DEDUP_REMOVED lines=25> */
[----:B------:R-:W-:-:S03]  /*6300*/  IMAD.MOV.U32 R231, RZ, RZ, R167 ;  /* 0x000000ffffe77224 */ /* 0x000fc600078e00a7 */
[----:B------:R-:W2:Y:S04]  /*6310*/  LDL.LU R166, [R1+0xc0c] ;  /* 0x000c0c0001a67983 */ /* 0x000ea80000300800 */
[----:B------:R-:W2:Y:S01]  /*6320*/  LDL.LU R167, [R1+0xc08] ;  /* 0x000c080001a77983 */ /* 0x000ea20000300800 */
[----:B------:R-:W-:-:S03]  /*6330*/  WARPGROUP.DEPBAR.LE gsb0, 0x0 ;  /* 0x00008000000079c5 */ /* 0x000fc60000010000 */
[----:B------:R0:W-:Y:S04]  /*6340*/  STL.64 [R1+0x100], R120 ;  /* 0x0001007801007387 */ /* 0x0001e80000100a00 */
[----:B------:R1:W-:Y:S04]  /*6350*/  STL.64 [R1+0x108], R122 ;  /* 0x0001087a01007387 */ /* 0x0003e80000100a00 */
[----:B------:R1:W-:Y:S04]  /*6360*/  STL.64 [R1+0x110], R124 ;  /* 0x0001107c01007387 */ /* 0x0003e80000100a00 */
[----:B------:R1:W-:Y:S04]  /*6370*/  STL.64 [R1+0x118], R126 ;  /* 0x0001187e01007387 */ /* 0x0003e80000100a00 */
[----:B------:R1:W-:Y:S04]  /*6380*/  STL.64 [R1+0x120], R128 ;  /* 0x0001208001007387 */ /* 0x0003e80000100a00 */
[----:B------:R1:W-:Y:S01]  /*6390*/  STL.64 [R1+0x128], R130 ;  /* 0x0001288201007387 */ /* 0x0003e20000100a00 */
[----:B0-----:R-:W-:-:S03]  /*63a0*/  IMAD.MOV.U32 R121, RZ, RZ, R171 ;  /* 0x000000ffff797224 */ /* 0x001fc600078e00ab */
[----:B------:R0:W-:Y:S01]  /*63b0*/  STL.64 [R1+0x130], R132 ;  /* 0x0001308401007387 */ /* 0x0001e20000100a00 */
[----:B-1----:R-:W-:-:S03]  /*63c0*/  IMAD.MOV.U32 R122, RZ, RZ, R172 ;  /* 0x000000ffff7a7224 */ /* 0x002fc600078e00ac */
[----:B------:R3:W-:Y:S01]  /*63d0*/  STL.64 [R1+0x138], R134 ;  /* 0x0001388601007387 */ /* 0x0007e20000100a00 */
        /* <DEDUP_REMOVED lines=28> */
[----:B0-----:R-:W-:Y:S02]  /*65a0*/  IMAD.MOV.U32 R132, RZ, RZ, R182 ;  /* 0x000000ffff847224 */ /* 0x001fe400078e00b6 */
        /* <DEDUP_REMOVED lines=11> */
[----:B---3--:R-:W-:Y:S02]  /*6660*/  IMAD.MOV.U32 R134, RZ, RZ, R216 ;  /* 0x000000ffff867224 */ /* 0x008fe400078e00d8 */
[----:B------:R-:W-:-:S02]  /*6670*/  IMAD.MOV.U32 R216, RZ, RZ, R200 ;  /* 0x000000ffffd87224 */ /* 0x000fc400078e00c8 */
[----:B----4-:R-:W-:Y:S01]  /*6680*/  IMAD.MOV.U32 R135, RZ, RZ, R217 ;  /* 0x000000ffff877224 */ /* 0x010fe200078e00d9 */
[----:B------:R-:W3:Y:S01]  /*6690*/  LDL.LU R200, [R1+0xc04] ;  /* 0x000c040001c87983 */ /* 0x000ee20000300800 */
[----:B------:R-:W-:-:S03]  /*66a0*/  IMAD.MOV.U32 R217, RZ, RZ, R201 ;  /* 0x000000ffffd97224 */ /* 0x000fc600078e00c9 */
[----:B------:R-:W3:Y:S04]  /*66b0*/  LDL.LU R201, [R1+0xc00] ;  /* 0x000c000001c97983 */ /* 0x000ee80000300800 */
        /* <DEDUP_REMOVED lines=13> */
[----:B------:R-:W3:Y:S01]  /*6790*/  LDL.LU R215, [R1+0xbc8] ;  /* 0x000bc80001d77983 */ /* 0x000ee20000300800 */
[----:B------:R-:W-:Y:S01]  /*67a0*/  UIADD3 UR38, UR44, 0x202, URZ ;  /* 0x000002022c267890 */ /* 0x000fe2000fffe03f */
[----:B------:R-:W-:Y:S01]  /*67b0*/  WARPGROUP.ARRIVE ;  /* 0x00000000000079c5 */ /* 0x000fe20000000000 */
[----:B------:R-:W-:Y:S01]  /*67c0*/  UMOV UR36, UR28 ;  /* 0x0000001c00247c82 */ /* 0x000fe20008000000 */
[----:B------:R-:W-:Y:S01]  /*67d0*/  UMOV UR37, UR29 ;  /* 0x0000001d00257c82 */ /* 0x000fe20008000000 */
[----:B------:R-:W-:-:S05]  /*67e0*/  UMOV UR39, 0x40000040 ;  /* 0x4000004000277882 */ /* 0x000fca0000000000 */
[----:B------:R-:W-:Y:S01]  /*67f0*/  QGMMA.64x32x32.F32.E4M3.E4M3 R120, gdesc[UR36], R120, gsb0 ;  /* 0x00600000247879f3 */ /* 0x000fe20008000878 */
        /* <DEDUP_REMOVED lines=16> */
[----:B------:R-:W-:Y:S01]  /*6900*/  IMAD.MOV.U32 R168, RZ, RZ, R44 ;  /* 0x000000ffffa87224 */ /* 0x000fe200078e002c */
[----:B------:R-:W-:Y:S02]  /*6910*/  WARPGROUP.DEPBAR.LE gsb0, 0x0 ;  /* 0x00008000000079c5 */ /* 0x000fe40000010000 */
[----:B------:R-:W-:Y:S04]  /*6920*/  STL.64 [R1+0x40], R120 ;  /* 0x0000407801007387 */ /* 0x000fe80000100a00 */
[----:B------:R-:W-:Y:S04]  /*6930*/  STL.64 [R1+0x48], R122 ;  /* 0x0000487a01007387 */ /* 0x000fe80000100a00 */
[----:B------:R-:W-:Y:S04]  /*6940*/  STL.64 [R1+0x50], R124 ;  /* 0x0000507c01007387 */ /* 0x000fe80000100a00 */
[----:B------:R-:W-:Y:S04]  /*6950*/  STL.64 [R1+0x58], R126 ;  /* 0x0000587e01007387 */ /* 0x000fe80000100a00 */
[----:B------:R-:W-:Y:S04]  /*6960*/  STL.64 [R1+0x60], R128 ;  /* 0x0000608001007387 */ /* 0x000fe80000100a00 */
[----:B------:R-:W-:Y:S04]  /*6970*/  STL.64 [R1+0x68], R130 ;  /* 0x0000688201007387 */ /* 0x000fe80000100a00 */
[----:B------:R-:W-:Y:S04]  /*6980*/  STL.64 [R1+0x70], R132 ;  /* 0x0000708401007387 */ /* 0x000fe80000100a00 */
[----:B------:R0:W-:Y:S04]  /*6990*/  STL.64 [R1+0x78], R134 ;  /* 0x0000788601007387 */ /* 0x0001e80000100a00 */
[----:B------:R-:W-:Y:S01]  /*69a0*/  STL [R1+0x2d8], RZ ;  /* 0x0002d8ff01007387 */ /* 0x000fe20000100800 */
[----:B0-----:R-:W-:-:S03]  /*69b0*/  IMAD.MOV.U32 R134, RZ, RZ, R88 ;  /* 0x000000ffff867224 */ /* 0x001fc600078e0058 */
[----:B------:R-:W4:Y:S01]  /*69c0*/  LDL.LU R88, [R1+0xbc4] ;  /* 0x000bc40001587983 */ /* 0x000f220000300800 */
[----:B------:R-:W-:-:S03]  /*69d0*/  IMAD.MOV.U32 R135, RZ, RZ, R89 ;  /* 0x000000ffff877224 */ /* 0x000fc600078e0059 */
[----:B------:R-:W4:Y:S04]  /*69e0*/  LDL.LU R89, [R1+0xbc0] ;  /* 0x000bc00001597983 */ /* 0x000f280000300800 */
        /* <DEDUP_REMOVED lines=12> */
[----:B------:R-:W4:Y:S01]  /*6ab0*/  LDL.LU R40, [R1+0xb8c] ;  /* 0x000b8c0001287983 */ /* 0x000f220000300800 */
[----:B------:R-:W-:-:S03]  /*6ac0*/  IMAD.MOV.U32 R120, RZ, RZ, R170 ;  /* 0x000000ffff787224 */ /* 0x000fc600078e00aa */
[----:B------:R-:W4:Y:S01]  /*6ad0*/  LDL.LU R41, [R1+0xb88] ;  /* 0x000b880001297983 */ /* 0x000f220000300800 */
[----:B------:R-:W-:-:S03]  /*6ae0*/  IMAD.MOV.U32 R169, RZ, RZ, R45 ;  /* 0x000000ffffa97224 */ /* 0x000fc600078e002d */
[----:B------:R-:W4:Y:S01]  /*6af0*/  LDL.LU R42, [R1+0xb84] ;  /* 0x000b8400012a7983 */ /* 0x000f220000300800 */
[----:B------:R-:W-:-:S03]  /*6b00*/  IMAD.MOV.U32 R121, RZ, RZ, R171 ;  /* 0x000000ffff797224 */ /* 0x000fc600078e00ab */
[----:B------:R-:W4:Y:S01]  /*6b10*/  LDL.LU R43, [R1+0xb80] ;  /* 0x000b8000012b7983 */ /* 0x000f220000300800 */
[----:B------:R-:W-:-:S03]  /*6b20*/  IMAD.MOV.U32 R170, RZ, RZ, R46 ;  /* 0x000000ffffaa7224 */ /* 0x000fc600078e002e */
[----:B------:R-:W4:Y:S01]  /*6b30*/  LDL.LU R44, [R1+0xb7c] ;  /* 0x000b7c00012c7983 */ /* 0x000f220000300800 */
[----:B------:R-:W-:Y:S02]  /*6b40*/  IMAD.MOV.U32 R122, RZ, RZ, R172 ;  /* 0x000000ffff7a7224 */ /* 0x000fe400078e00ac */
[----:B------:R-:W-:Y:S01]  /*6b50*/  IMAD.MOV.U32 R171, RZ, RZ, R47 ;  /* 0x000000ffffab7224 */ /* 0x000fe200078e002f */
[----:B------:R-:W4:Y:S01]  /*6b60*/  LDL.LU R45, [R1+0xb78] ;  /* 0x000b7800012d7983 */ /* 0x000f220000300800 */
[----:B------:R-:W-:Y:S02]  /*6b70*/  IMAD.MOV.U32 R123, RZ, RZ, R173 ;  /* 0x000000ffff7b7224 */ /* 0x000fe400078e00ad */
[----:B------:R-:W-:Y:S01]  /*6b80*/  IMAD.MOV.U32 R172, RZ, RZ, R48 ;  /* 0x000000ffffac7224 */ /* 0x000fe200078e0030 */
[----:B------:R-:W4:Y:S01]  /*6b90*/  LDL.LU R46, [R1+0xb74] ;  /* 0x000b7400012e7983 */ /* 0x000f220000300800 */
[----:B------:R-:W-:Y:S02]  /*6ba0*/  IMAD.MOV.U32 R124, RZ, RZ, R174 ;  /* 0x000000ffff7c7224 */ /* 0x000fe400078e00ae */
[----:B------:R-:W-:Y:S01]  /*6bb0*/  IMAD.MOV.U32 R173, RZ, RZ, R49 ;  /* 0x000000ffffad7224 */ /* 0x000fe200078e0031 */
[----:B------:R-:W4:Y:S01]  /*6bc0*/  LDL.LU R47, [R1+0xb70] ;  /* 0x000b7000012f7983 */ /* 0x000f220000300800 */
[----:B------:R-:W-:-:S02]  /*6bd0*/  IMAD.MOV.U32 R125, RZ, RZ, R175 ;  /* 0x000000ffff7d7224 */ /* 0x000fc400078e00af */
        /* <DEDUP_REMOVED lines=14> */
[----:B------:R-:W-:-:S03]  /*6cc0*/  IMAD.MOV.U32 R179, RZ, RZ, R55 ;  /* 0x000000ffffb37224 */ /* 0x000fc600078e0037 */
[----:B------:R-:W4:Y:S04]  /*6cd0*/  LDL.LU R53, [R1+0xb58] ;  /* 0x000b580001357983 */ /* 0x000f280000300800 */
[----:B------:R-:W4:Y:S04]  /*6ce0*/  LDL.LU R54, [R1+0xb54] ;  /* 0x000b540001367983 */ /* 0x000f280000300800 */
[----:B------:R-:W4:Y:S01]  /*6cf0*/  LDL.LU R55, [R1+0xb50] ;  /* 0x000b500001377983 */ /* 0x000f220000300800 */
[----:B------:R-:W-:Y:S01]  /*6d00*/  UIADD3 UR14, UR44, 0x302, URZ ;  /* 0x000003022c0e7890 */ /* 0x000fe2000fffe03f */
[----:B------:R-:W-:Y:S01]  /*6d10*/  UMOV UR12, UR28 ;  /* 0x0000001c000c7c82 */ /* 0x000fe20008000000 */
[----:B------:R-:W-:Y:S01]  /*6d20*/  UMOV UR13, UR29 ;  /* 0x0000001d000d7c82 */ /* 0x000fe20008000000 */
[----:B------:R-:W-:Y:S01]  /*6d30*/  UMOV UR15, 0x40000040 ;  /* 0x40000040000f7882 */ /* 0x000fe20000000000 */
[----:B------:R-:W-:-:S02]  /*6d40*/  IMAD.MOV.U32 R130, RZ, RZ, R180 ;  /* 0x000000ffff827224 */ /* 0x000fc400078e00b4 */
[----:B------:R-:W-:Y:S02]  /*6d50*/  IMAD.MOV.U32 R131, RZ, RZ, R181 ;  /* 0x000000ffff837224 */ /* 0x000fe400078e00b5 */
[----:B------:R-:W-:Y:S02]  /*6d60*/  IMAD.MOV.U32 R180, RZ, RZ, R102 ;  /* 0x000000ffffb47224 */ /* 0x000fe400078e0066 */
[----:B------:R-:W4:Y:S01]  /*6d70*/  LDL.LU R102, [R1+0xb4c] ;  /* 0x000b4c0001667983 */ /* 0x000f220000300800 */
[----:B------:R-:W-:-:S03]  /*6d80*/  IMAD.MOV.U32 R181, RZ, RZ, R103 ;  /* 0x000000ffffb57224 */ /* 0x000fc600078e0067 */
[----:B------:R-:W4:Y:S01]  /*6d90*/  LDL.LU R103, [R1+0xb48] ;  /* 0x000b480001677983 */ /* 0x000f220000300800 */
[----:B---3--:R-:W-:-:S06]  /*6da0*/  WARPGROUP.ARRIVE ;  /* 0x00000000000079c5 */ /* 0x008fcc0000000000 */
[----:B------:R-:W-:Y:S01]  /*6db0*/  QGMMA.64x32x32.F32.E4M3.E4M3 R200, gdesc[UR12], R200, gsb0 ;  /* 0x006000000cc879f3 */ /* 0x000fe200080008c8 */
[----:B------:R-:W-:Y:S01]  /*6dc0*/  UIADD3 UR26, UR44, 0x402, URZ ;  /* 0x000004022c1a7890 */ /* 0x000fe2000fffe03f */
[----:B------:R-:W-:Y:S01]  /*6dd0*/  UMOV UR24, UR28 ;  /* 0x0000001c00187c82 */ /* 0x000fe20008000000 */
[----:B------:R-:W-:Y:S01]  /*6de0*/  UMOV UR25, UR29 ;  /* 0x0000001d00197c82 */ /* 0x000fe20008000000 */
[----:B------:R-:W-:Y:S01]  /*6df0*/  UMOV UR27, 0x40000040 ;  /* 0x40000040001b7882 */ /* 0x000fe20000000000 */
[----:B------:R-:W-:Y:S02]  /*6e00*/  IMAD.MOV.U32 R132, RZ, RZ, R182 ;  /* 0x000000ffff847224 */ /* 0x000fe400078e00b6 */
[----:B------:R-:W-:Y:S02]  /*6e10*/  IMAD.MOV.U32 R133, RZ, RZ, R183 ;  /* 0x000000ffff857224 */ /* 0x000fe400078e00b7 */
[----:B------:R-:W-:Y:S02]  /*6e20*/  IMAD.MOV.U32 R182, RZ, RZ, R150 ;  /* 0x000000ffffb67224 */ /* 0x000fe400078e0096 */
[----:B------:R-:W3:Y:S01]  /*6e30*/  LDL.LU R150, [R1+0xb44] ;  /* 0x000b440001967983 */ /* 0x000ee20000300800 */
[----:B------:R-:W-:-:S03]  /*6e40*/  IMAD.MOV.U32 R183, RZ, RZ, R151 ;  /* 0x000000ffffb77224 */ /* 0x000fc600078e0097 */
[----:B------:R-:W3:Y:S01]  /*6e50*/  LDL.LU R151, [R1+0xb40] ;  /* 0x000b400001977983 */ /* 0x000ee20000300800 */
[----:B------:R-:W-:Y:S02]  /*6e60*/  WARPGROUP.DEPBAR.LE gsb0, 0x0 ;  /* 0x00008000000079c5 */ /* 0x000fe40000010000 */
[----:B--2---:R-:W-:-:S06]  /*6e70*/  WARPGROUP.ARRIVE ;  /* 0x00000000000079c5 */ /* 0x004fcc0000000000 */
[----:B------:R-:W-:Y:S01]  /*6e80*/  QGMMA.64x32x32.F32.E4M3.E4M3 R152, gdesc[UR24], R152, gsb0 ;  /* 0x00600000189879f3 */ /* 0x000fe20008000898 */
[----:B------:R-:W-:Y:S01]  /*6e90*/  UIADD3 UR22, UR44, 0x502, URZ ;  /* 0x000005022c167890 */ /* 0x000fe2000fffe03f */
[----:B------:R-:W-:Y:S01]  /*6ea0*/  UMOV UR20, UR28 ;  /* 0x0000001c00147c82 */ /* 0x000fe20008000000 */
[----:B------:R-:W-:Y:S01]  /*6eb0*/  UMOV UR21, UR29 ;  /* 0x0000001d00157c82 */ /* 0x000fe20008000000 */
[----:B------:R-:W-:Y:S01]  /*6ec0*/  UMOV UR23, 0x40000040 ;  /* 0x4000004000177882 */ /* 0x000fe20000000000 */
[----:B------:R-:W-:Y:S02]  /*6ed0*/  WARPGROUP.DEPBAR.LE gsb0, 0x0 ;  /* 0x00008000000079c5 */ /* 0x000fe40000010000 */
[----:B------:R-:W-:-:S06]  /*6ee0*/  WARPGROUP.ARRIVE ;  /* 0x00000000000079c5 */ /* 0x000fcc0000000000 */
        /* <DEDUP_REMOVED lines=9> */
[----:B------:R-:W-:-:S06]  /*6f80*/  UMOV UR17, 0x40000040 ;  /* 0x4000004000117882 */ /* 0x000fcc0000000000 */
[----:B------:R-:W-:Y:S01]  /*6f90*/  UMOV UR16, UR12 ;  /* 0x0000000c00107c82 */ /* 0x000fe20008000000 */
[----:B------:R-:W-:Y:S02]  /*6fa0*/  WARPGROUP.DEPBAR.LE gsb0, 0x0 ;  /* 0x00008000000079c5 */ /* 0x000fe40000010000 */
[----:B----4-:R-:W-:-:S06]  /*6fb0*/  WARPGROUP.ARRIVE ;  /* 0x00000000000079c5 */ /* 0x010fcc0000000000 */
[----:B------:R-:W-:Y:S01]  /*6fc0*/  QGMMA.64x32x32.F32.E4M3.E4M3 R40, gdesc[UR16], R40, gsb0 ;  /* 0x00600000102879f3 */ /* 0x000fe20008000828 */
[----:B------:R-:W-:Y:S01]  /*6fd0*/  UMOV UR20, UR16 ;  /* 0x0000001000147c82 */ /* 0x000fe20008000000 */
[----:B------:R-:W-:Y:S01]  /*6fe0*/  UMOV UR21, UR17 ;  /* 0x0000001100157c82 */ /* 0x000fe20008000000 */
[----:B------:R-:W-:Y:S02]  /*6ff0*/  WARPGROUP.DEPBAR.LE gsb0, 0x0 ;  /* 0x00008000000079c5 */ /* 0x000fe40000010000 */
[----:B------:R-:W-:-:S06]  /*7000*/  WARPGROUP.ARRIVE ;  /* 0x00000000000079c5 */ /* 0x000fcc0000000000 */
[----:B------:R-:W-:Y:S01]  /*7010*/  QGMMA.64x32x32.F32.E4M3.E4M3 R88, gdesc[UR20], R88, gsb0 ;  /* 0x00600000145879f3 */ /* 0x000fe20008000858 */
[----:B------:R-:W-:Y:S01]  /*7020*/  UMOV UR24, UR16 ;  /* 0x0000001000187c82 */ /* 0x000fe20008000000 */
[----:B------:R-:W-:Y:S01]  /*7030*/  UMOV UR25, UR17 ;  /* 0x0000001100197c82 */ /* 0x000fe20008000000 */
[----:B------:R-:W-:Y:S02]  /*7040*/  WARPGROUP.DEPBAR.LE gsb0, 0x0 ;  /* 0x00008000000079c5 */ /* 0x000fe40000010000 */
[----:B---3--:R-:W-:-:S06]  /*7050*/  WARPGROUP.ARRIVE ;  /* 0x00000000000079c5 */ /* 0x008fcc0000000000 */
        /* <DEDUP_REMOVED lines=21> */
[----:B------:R-:W-:Y:S01]  /*71b0*/  UIADD3 UR12, UR43, 0x802, URZ ;  /* 0x000008022b0c7890 */ /* 0x000fe2000fffe03f */
[----:B------:R-:W-:-:S06]  /*71c0*/  UMOV UR29, 0x40000040 ;  /* 0x40000040001d7882 */ /* 0x000fcc0000000000 */
[----:B------:R-:W-:Y:S01]  /*71d0*/  UMOV UR28, UR12 ;  /* 0x0000000c001c7c82 */ /* 0x000fe20008000000 */
[----:B------:R-:W-:Y:S02]  /*71e0*/  WARPGROUP.DEPBAR.LE gsb0, 0x0 ;  /* 0x00008000000079c5 */ /* 0x000fe40000010000 */
[----:B------:R-:W-:-:S06]  /*71f0*/  WARPGROUP.ARRIVE ;  /* 0x00000000000079c5 */ /* 0x000fcc0000000000 */
[----:B------:R-:W-:Y:S01]  /*7200*/  QGMMA.64x32x32.F32.E4M3.E4M3 R168, gdesc[UR28], R168, gsb0 ;  /* 0x006000001ca879f3 */ /* 0x000fe200080008a8 */
[----:B------:R-:W-:Y:S01]  /*7210*/  UMOV UR32, UR28 ;  /* 0x0000001c00207c82 */ /* 0x000fe20008000000 */
[----:B------:R-:W-:Y:S01]  /*7220*/  UMOV UR33, UR29 ;  /* 0x0000001d00217c82 */ /* 0x000fe20008000000 */
[----:B------:R-:W-:Y:S04]  /*7230*/  STL [R1+0x2d4], RZ ;  /* 0x0002d4ff01007387 */ /* 0x000fe80000100800 */
[----:B------:R-:W-:Y:S04]  /*7240*/  STL [R1+0x2d0], RZ ;  /* 0x0002d0ff01007387 */ /* 0x000fe80000100800 */
[----:B------:R-:W-:Y:S04]  /*7250*/  STL [R1+0x2cc], RZ ;  /* 0x0002ccff01007387 */ /* 0x000fe80000100800 */
[----:B------:R-:W-:Y:S04]  /*7260*/  STL [R1+0x2c8], RZ ;  /* 0x0002c8ff01007387 */ /* 0x000fe80000100800 */
[----:B------:R-:W-:Y:S04]  /*7270*/  STL.64 [R1+0xc0], R72 ;  /* 0x0000c04801007387 */ /* 0x000fe80000100a00 */
[----:B------:R-:W-:Y:S04]  /*7280*/  STL.64 [R1+0xc8], R74 ;  /* 0x0000c84a01007387 */ /* 0x000fe80000100a00 */
[----:B------:R-:W-:Y:S04]  /*7290*/  STL.64 [R1+0xd0], R76 ;  /* 0x0000d04c01007387 */ /* 0x000fe80000100a00 */
[----:B------:R-:W-:Y:S04]  /*72a0*/  STL.64 [R1+0xd8], R78 ;  /* 0x0000d84e01007387 */ /* 0x000fe80000100a00 */
[----:B------:R-:W-:Y:S04]  /*72b0*/  STL.64 [R1+0xe0], R80 ;  /* 0x0000e05001007387 */ /* 0x000fe80000100a00 */
[----:B------:R-:W-:Y:S01]  /*72c0*/  STL.64 [R1+0xe8], R82 ;  /* 0x0000e85201007387 */ /* 0x000fe20000100a00 */
[----:B------:R-:W-:-:S02]  /*72d0*/  WARPGROUP.DEPBAR.LE gsb0, 0x0 ;  /* 0x00008000000079c5 */ /* 0x000fc40000010000 */
[----:B------:R-:W-:-:S06]  /*72e0*/  WARPGROUP.ARRIVE ;  /* 0x00000000000079c5 */ /* 0x000fcc0000000000 */
[----:B------:R-:W-:Y:S01]  /*72f0*/  QGMMA.64x32x32.F32.E4M3.E4M3 R216, gdesc[UR32], R216, gsb0 ;  /* 0x0060000020d879f3 */ /* 0x000fe200080008d8 */
[----:B------:R-:W-:Y:S04]  /*7300*/  STL.64 [R1+0xf0], R84 ;  /* 0x0000f05401007387 */ /* 0x000fe80000100a00 */
[----:B------:R0:W-:Y:S04]  /*7310*/  STL.64 [R1+0xf8], R86 ;  /* 0x0000f85601007387 */ /* 0x0001e80000100a00 */
[----:B0-----:R-:W2:Y:S04]  /*7320*/  LDL.LU.64 R86, [R1+0xb38] ;  /* 0x000b380001567983 */ /* 0x001ea80000300a00 */
[----:B------:R-:W2:Y:S04]  /*7330*/  LDL.LU.64 R84, [R1+0xb30] ;  /* 0x000b300001547983 */ /* 0x000ea80000300a00 */
[----:B------:R-:W2:Y:S04]  /*7340*/  LDL.LU.64 R82, [R1+0xb28] ;  /* 0x000b280001527983 */ /* 0x000ea80000300a00 */
[----:B------:R-:W2:Y:S04]  /*7350*/  LDL.LU.64 R80, [R1+0xb20] ;  /* 0x000b200001507983 */ /* 0x000ea80000300a00 */
[----:B------:R-:W2:Y:S04]  /*7360*/  LDL.LU.64 R78, [R1+0xb18] ;  /* 0x000b1800014e7983 */ /* 0x000ea80000300a00 */
[----:B------:R-:W2:Y:S04]  /*7370*/  LDL.LU.64 R76, [R1+0xb10] ;  /* 0x000b1000014c7983 */ /* 0x000ea80000300a00 */
[----:B------:R-:W2:Y:S04]  /*7380*/  LDL.LU.64 R74, [R1+0xb08] ;  /* 0x000b0800014a7983 */ /* 0x000ea80000300a00 */
[----:B------:R-:W2:Y:S04]  /*7390*/  LDL.LU.64 R72, [R1+0xb00] ;  /* 0x000b000001487983 */ /* 0x000ea80000300a00 */
[----:B------:R-:W-:Y:S04]  /*73a0*/  STL [R1+0x2c4], RZ ;  /* 0x0002c4ff01007387 */ /* 0x000fe80000100800 */
        /* <DEDUP_REMOVED lines=8> */
[----:B0-----:R-:W3:Y:S04]  /*7430*/  LDL.LU.64 R134, [R1+0xaf8] ;  /* 0x000af80001867983 */ /* 0x001ee80000300a00 */
[----:B------:R-:W3:Y:S04]  /*7440*/  LDL.LU.64 R132, [R1+0xaf0] ;  /* 0x000af00001847983 */ /* 0x000ee80000300a00 */
[----:B------:R-:W3:Y:S04]  /*7450*/  LDL.LU.64 R130, [R1+0xae8] ;  /* 0x000ae80001827983 */ /* 0x000ee80000300a00 */
[----:B------:R-:W3:Y:S04]  /*7460*/  LDL.LU.64 R128, [R1+0xae0] ;  /* 0x000ae00001807983 */ /* 0x000ee80000300a00 */
[----:B------:R-:W3:Y:S04]  /*7470*/  LDL.LU.64 R126, [R1+0xad8] ;  /* 0x000ad800017e7983 */ /* 0x000ee80000300a00 */
[----:B------:R-:W3:Y:S04]  /*7480*/  LDL.LU.64 R124, [R1+0xad0] ;  /* 0x000ad000017c7983 */ /* 0x000ee80000300a00 */
[----:B------:R-:W3:Y:S04]  /*7490*/  LDL.LU.64 R122, [R1+0xac8] ;  /* 0x000ac800017a7983 */ /* 0x000ee80000300a00 */
[----:B------:R-:W3:Y:S04]  /*74a0*/  LDL.LU.64 R120, [R1+0xac0] ;  /* 0x000ac00001787983 */ /* 0x000ee80000300a00 */
        /* <DEDUP_REMOVED lines=8> */
[----:B------:R0:W-:Y:S01]  /*7530*/  STL.64 [R1+0x178], R182 ;  /* 0x000178b601007387 */ /* 0x0001e20000100a00 */
[----:B------:R-:W-:-:S03]  /*7540*/  WARPGROUP.DEPBAR.LE gsb0, 0x0 ;  /* 0x00008000000079c5 */ /* 0x000fc60000010000 */
[----:B0-----:R-:W4:Y:S04]  /*7550*/  LDL.LU.64 R182, [R1+0xab8] ;  /* 0x000ab80001b67983 */ /* 0x001f280000300a00 */
[----:B------:R-:W4:Y:S04]  /*7560*/  LDL.LU.64 R180, [R1+0xab0] ;  /* 0x000ab00001b47983 */ /* 0x000f280000300a00 */
[----:B------:R-:W4:Y:S04]  /*7570*/  LDL.LU.64 R178, [R1+0xaa8] ;  /* 0x000aa80001b27983 */ /* 0x000f280000300a00 */
[----:B------:R-:W4:Y:S04]  /*7580*/  LDL.LU.64 R176, [R1+0xaa0] ;  /* 0x000aa00001b07983 */ /* 0x000f280000300a00 */
[----:B------:R-:W4:Y:S04]  /*7590*/  LDL.LU.64 R174, [R1+0xa98] ;  /* 0x000a980001ae7983 */ /* 0x000f280000300a00 */
[----:B------:R-:W4:Y:S04]  /*75a0*/  LDL.LU.64 R172, [R1+0xa90] ;  /* 0x000a900001ac7983 */ /* 0x000f280000300a00 */
[----:B------:R-:W4:Y:S04]  /*75b0*/  LDL.LU.64 R170, [R1+0xa88] ;  /* 0x000a880001aa7983 */ /* 0x000f280000300a00 */
[----:B------:R-:W4:Y:S04]  /*75c0*/  LDL.LU.64 R168, [R1+0xa80] ;  /* 0x000a800001a87983 */ /* 0x000f280000300a00 */
        /* <DEDUP_REMOVED lines=25> */
[----:B------:R-:W-:Y:S01]  /*7760*/  STL [R1+0x2b8], RZ ;  /* 0x0002b8ff01007387 */ /* 0x000fe20000100800 */
[----:B--2---:R-:W-:-:S06]  /*7770*/  WARPGROUP.ARRIVE ;  /* 0x00000000000079c5 */ /* 0x004fcc0000000000 */
[----:B------:R-:W-:Y:S03]  /*7780*/  QGMMA.64x32x32.F32.E4M3.E4M3 R216, gdesc[UR36], R216, gsb0 ;  /* 0x0060000024d879f3 */ /* 0x000fe600080008d8 */
[----:B------:R-:W-:Y:S02]  /*7790*/  WARPGROUP.DEPBAR.LE gsb0, 0x0 ;  /* 0x00008000000079c5 */ /* 0x000fe40000010000 */
[----:B----4-:R-:W-:-:S06]  /*77a0*/  WARPGROUP.ARRIVE ;  /* 0x00000000000079c5 */ /* 0x010fcc0000000000 */
[----:B------:R-:W-:Y:S03]  /*77b0*/  QGMMA.64x32x32.F32.E4M3.E4M3 R168, gdesc[UR12], R168, gsb0 ;  /* 0x006000000ca879f3 */ /* 0x000fe600080008a8 */
[----:B------:R-:W-:Y:S02]  /*77c0*/  WARPGROUP.DEPBAR.LE gsb0, 0x0 ;  /* 0x00008000000079c5 */ /* 0x000fe40000010000 */
[----:B---3--:R-:W-:-:S06]  /*77d0*/  WARPGROUP.ARRIVE ;  /* 0x00000000000079c5 */ /* 0x008fcc0000000000 */
[----:B------:R-:W-:Y:S01]  /*77e0*/  QGMMA.64x32x32.F32.E4M3.E4M3 R120, gdesc[UR24], R120, gsb0 ;  /* 0x00600000187879f3 */ /* 0x000fe20008000878 */
        /* <DEDUP_REMOVED lines=36> */
[----:B------:R-:W-:-:S03]  /*7a30*/  WARPGROUP.DEPBAR.LE gsb0, 0x0 ;  /* 0x00008000000079c5 */ /* 0x000fc60000010000 */
[----:B------:R-:W-:Y:S04]  /*7a40*/  STL [R1+0x95c], R133 ;  /* 0x00095c8501007387 */ /* 0x000fe80000100800 */
[----:B------:R-:W-:Y:S04]  /*7a50*/  STL [R1+0x958], R134 ;  /* 0x0009588601007387 */ /* 0x000fe80000100800 */
[----:B------:R-:W-:Y:S04]  /*7a60*/  STL [R1+0x954], R135 ;  /* 0x0009548701007387 */ /* 0x000fe80000100800 */
[----:B------:R0:W-:Y:S04]  /*7a70*/  STL [R1+0x94c], R72 ;  /* 0x00094c4801007387 */ /* 0x0001e80000100800 */
[----:B------:R1:W-:Y:S04]  /*7a80*/  STL [R1+0x948], R73 ;  /* 0x0009484901007387 */ /* 0x0003e80000100800 */
[----:B------:R3:W-:Y:S04]  /*7a90*/  STL [R1+0x944], R74 ;  /* 0x0009444a01007387 */ /* 0x0007e80000100800 */
[----:B------:R4:W-:Y:S04]  /*7aa0*/  STL [R1+0x940], R75 ;  /* 0x0009404b01007387 */ /* 0x0009e80000100800 */
[----:B------:R4:W-:Y:S04]  /*7ab0*/  STL [R1+0x93c], R76 ;  /* 0x00093c4c01007387 */ /* 0x0009e80000100800 */
[----:B------:R-:W-:Y:S04]  /*7ac0*/  STL [R1+0x938], R77 ;  /* 0x0009384d01007387 */ /* 0x000fe80000100800 */
[----:B------:R-:W-:Y:S04]  /*7ad0*/  STL [R1+0x934], R78 ;  /* 0x0009344e01007387 */ /* 0x000fe80000100800 */
        /* <DEDUP_REMOVED lines=9> */
[----:B0-----:R-:W2:Y:S04]  /*7b70*/  LDL.LU R72, [R1+0x1c0] ;  /* 0x0001c00001487983 */ /* 0x001ea80000300800 */
[----:B-1----:R-:W2:Y:S04]  /*7b80*/  LDL.LU R73, [R1+0x1c4] ;  /* 0x0001c40001497983 */ /* 0x002ea80000300800 */
[----:B---3--:R-:W2:Y:S04]  /*7b90*/  LDL.LU R74, [R1+0x1c8] ;  /* 0x0001c800014a7983 */ /* 0x008ea80000300800 */
[----:B----4-:R-:W2:Y:S04]  /*7ba0*/  LDL.LU R75, [R1+0x1cc] ;  /* 0x0001cc00014b7983 */ /* 0x010ea80000300800 */
[----:B------:R-:W2:Y:S04]  /*7bb0*/  LDL.LU R76, [R1+0x1d0] ;  /* 0x0001d000014c7983 */ /* 0x000ea80000300800 */
[----:B------:R-:W-:Y:S04]  /*7bc0*/  STL [R1+0x2b0], RZ ;  /* 0x0002b0ff01007387 */ /* 0x000fe80000100800 */
[----:B------:R-:W3:Y:S04]  /*7bd0*/  LDL.LU.64 R220, [R1+0x40] ;  /* 0x0000400001dc7983 */ /* 0x000ee80000300a00 */
[----:B------:R-:W3:Y:S01]  /*7be0*/  LDL.LU.64 R222, [R1+0x48] ;  /* 0x0000480001de7983 */ /* 0x000ee20000300a00 */
[----:B------:R-:W-:-:S03]  /*7bf0*/  IMAD.MOV.U32 R79, RZ, RZ, R233 ;  /* 0x000000ffff4f7224 */ /* 0x000fc600078e00e9 */
[----:B------:R-:W3:Y:S01]  /*7c00*/  LDL.LU.64 R224, [R1+0x50] ;  /* 0x0000500001e07983 */ /* 0x000ee20000300a00 */
[----:B------:R-:W-:-:S03]  /*7c10*/  IMAD.MOV.U32 R80, RZ, RZ, R232 ;  /* 0x000000ffff507224 */ /* 0x000fc600078e00e8 */
[----:B------:R-:W3:Y:S01]  /*7c20*/  LDL.LU.64 R226, [R1+0x58] ;  /* 0x0000580001e27983 */ /* 0x000ee20000300a00 */
[----:B------:R-:W-:-:S03]  /*7c30*/  IMAD.MOV.U32 R77, RZ, RZ, R235 ;  /* 0x000000ffff4d7224 */ /* 0x000fc600078e00eb */
[----:B------:R-:W3:Y:S01]  /*7c40*/  LDL.LU.64 R228, [R1+0x60] ;  /* 0x0000600001e47983 */ /* 0x000ee20000300a00 */
[----:B------:R-:W-:-:S03]  /*7c50*/  IMAD.MOV.U32 R78, RZ, RZ, R234 ;  /* 0x000000ffff4e7224 */ /* 0x000fc600078e00ea */
[----:B------:R-:W3:Y:S04]  /*7c60*/  LDL.LU.64 R230, [R1+0x68] ;  /* 0x0000680001e67983 */ /* 0x000ee80000300a00 */
[----:B------:R-:W3:Y:S04]  /*7c70*/  LDL.LU.64 R232, [R1+0x70] ;  /* 0x0000700001e87983 */ /* 0x000ee80000300a00 */
[----:B------:R-:W3:Y:S01]  /*7c80*/  LDL.LU.64 R234, [R1+0x78] ;  /* 0x0000780001ea7983 */ /* 0x000ee20000300a00 */
[----:B------:R-:W-:Y:S01]  /*7c90*/  WARPGROUP.ARRIVE ;  /* 0x00000000000079c5 */ /* 0x000fe20000000000 */
[----:B------:R-:W-:Y:S01]  /*7ca0*/  UMOV UR16, UR28 ;  /* 0x0000001c00107c82 */ /* 0x000fe20008000000 */
[----:B------:R-:W-:-:S04]  /*7cb0*/  UMOV UR17, UR29 ;  /* 0x0000001d00117c82 */ /* 0x000fc80008000000 */
[----:B------:R-:W-:Y:S01]  /*7cc0*/  QGMMA.64x32x32.F32.E4M3.E4M3 R24, gdesc[UR16], R24, gsb0 ;  /* 0x00600000101879f3 */ /* 0x000fe20008000818 */
[----:B------:R-:W-:Y:S02]  /*7cd0*/  IMAD.MOV.U32 R81, RZ, RZ, R23 ;  /* 0x000000ffff517224 */ /* 0x000fe400078e0017 */
[----:B------:R-:W-:Y:S02]  /*7ce0*/  IMAD.MOV.U32 R82, RZ, RZ, R22 ;  /* 0x000000ffff527224 */ /* 0x000fe400078e0016 */
[----:B------:R-:W-:Y:S02]  /*7cf0*/  IMAD.MOV.U32 R83, RZ, RZ, R21 ;  /* 0x000000ffff537224 */ /* 0x000fe400078e0015 */
[----:B------:R-:W-:Y:S02]  /*7d00*/  IMAD.MOV.U32 R84, RZ, RZ, R20 ;  /* 0x000000ffff547224 */ /* 0x000fe400078e0014 */
[----:B------:R-:W-:Y:S02]  /*7d10*/  IMAD.MOV.U32 R85, RZ, RZ, R3 ;  /* 0x000000ffff557224 */ /* 0x000fe400078e0003 */
[----:B------:R-:W-:-:S02]  /*7d20*/  IMAD.MOV.U32 R86, RZ, RZ, R2 ;  /* 0x000000ffff567224 */ /* 0x000fc400078e0002 */
[----:B------:R-:W-:Y:S01]  /*7d30*/  IMAD.MOV.U32 R87, RZ, RZ, R0 ;  /* 0x000000ffff577224 */ /* 0x000fe200078e0000 */
[----:B------:R-:W-:Y:S02]  /*7d40*/  UIADD3 UR12, UR43, 0x4, URZ ;  /* 0x000000042b0c7890 */ /* 0x000fe4000fffe03f */
[----:B------:R-:W-:Y:S01]  /*7d50*/  UIADD3 UR30, UR44, 0x4, URZ ;  /* 0x000000042c1e7890 */ /* 0x000fe2000fffe03f */
[----:B------:R-:W-:Y:S01]  /*7d60*/  UMOV UR29, 0x40000040 ;  /* 0x40000040001d7882 */ /* 0x000fe20000000000 */
[----:B------:R-:W-:-:S03]  /*7d70*/  UMOV UR31, 0x40000040 ;  /* 0x40000040001f7882 */ /* 0x000fc60000000000 */
[----:B------:R-:W-:Y:S01]  /*7d80*/  UMOV UR28, UR12 ;  /* 0x0000000c001c7c82 */ /* 0x000fe20008000000 */
[----:B------:R-:W-:Y:S02]  /*7d90*/  WARPGROUP.DEPBAR.LE gsb0, 0x0 ;  /* 0x00008000000079c5 */ /* 0x000fe40000010000 */
[----:B------:R-:W-:Y:S01]  /*7da0*/  UIADD3 UR34, UR44, 0x104, URZ ;  /* 0x000001042c227890 */ /* 0x000fe2000fffe03f */
[----:B------:R-:W-:Y:S01]  /*7db0*/  UMOV UR32, UR28 ;  /* 0x0000001c00207c82 */ /* 0x000fe20008000000 */
[----:B------:R-:W-:Y:S01]  /*7dc0*/  UMOV UR33, UR29 ;  /* 0x0000001d00217c82 */ /* 0x000fe20008000000 */
[----:B------:R-:W-:Y:S01]  /*7dd0*/  UMOV UR35, 0x40000040 ;  /* 0x4000004000237882 */ /* 0x000fe20000000000 */
[----:B------:R-:W-:Y:S01]  /*7de0*/  UIADD3 UR38, UR44, 0x204, URZ ;  /* 0x000002042c267890 */ /* 0x000fe2000fffe03f */
[----:B------:R-:W-:Y:S01]  /*7df0*/  UMOV UR36, UR28 ;  /* 0x0000001c00247c82 */ /* 0x000fe20008000000 */
[----:B------:R-:W-:Y:S01]  /*7e00*/  UMOV UR37, UR29 ;  /* 0x0000001d00257c82 */ /* 0x000fe20008000000 */
[----:B------:R-:W-:Y:S01]  /*7e10*/  UMOV UR39, 0x40000040 ;  /* 0x4000004000277882 */ /* 0x000fe20000000000 */
[----:B--2---:R-:W-:-:S06]  /*7e20*/  WARPGROUP.ARRIVE ;  /* 0x00000000000079c5 */ /* 0x004fcc0000000000 */
[----:B------:R-:W-:Y:S03]  /*7e30*/  QGMMA.64x32x32.F32.E4M3.E4M3 R72, gdesc[UR28], R72, gsb0 ;  /* 0x006000001c4879f3 */ /* 0x000fe60008000848 */
[----:B------:R-:W-:Y:S02]  /*7e40*/  WARPGROUP.DEPBAR.LE gsb0, 0x0 ;  /* 0x00008000000079c5 */ /* 0x000fe40000010000 */
[----:B------:R-:W-:-:S06]  /*7e50*/  WARPGROUP.ARRIVE ;  /* 0x00000000000079c5 */ /* 0x000fcc0000000000 */
[----:B------:R-:W-:Y:S03]  /*7e60*/  QGMMA.64x32x32.F32.E4M3.E4M3 R168, gdesc[UR32], R168, gsb0 ;  /* 0x0060000020a879f3 */ /* 0x000fe600080008a8 */
[----:B------:R-:W-:Y:S02]  /*7e70*/  WARPGROUP.DEPBAR.LE gsb0, 0x0 ;  /* 0x00008000000079c5 */ /* 0x000fe40000010000 */
[----:B---3--:R-:W-:-:S06]  /*7e80*/  WARPGROUP.ARRIVE ;  /* 0x00000000000079c5 */ /* 0x008fcc0000000000 */
        /* <DEDUP_REMOVED lines=37> */
[----:B------:R0:W-:Y:S04]  /*80e0*/  STL [R1+0x950], R35 ;  /* 0x0009502301007387 */ /* 0x0001e80000100800 */
[----:B------:R-:W-:Y:S04]  /*80f0*/  STL [R1+0x90c], R36 ;  /* 0x00090c2401007387 */ /* 0x000fe80000100800 */
[----:B------:R-:W-:Y:S04]  /*8100*/  STL [R1+0x908], R37 ;  /* 0x0009082501007387 */ /* 0x000fe80000100800 */
[----:B------:R-:W-:Y:S04]  /*8110*/  STL [R1+0x904], R38 ;  /* 0x0009042601007387 */ /* 0x000fe80000100800 */
[----:B------:R-:W-:Y:S01]  /*8120*/  STL [R1+0x900], R39 ;  /* 0x0009002701007387 */ /* 0x000fe20000100800 */
[----:B------:R-:W-:-:S03]  /*8130*/  IMAD.MOV.U32 R134, RZ, RZ, R229 ;  /* 0x000000ffff867224 */ /* 0x000fc600078e00e5 */
[----:B------:R1:W-:Y:S01]  /*8140*/  STL.64 [R1+0x1c0], R72 ;  /* 0x0001c04801007387 */ /* 0x0003e20000100a00 */
[----:B------:R-:W-:Y:S01]  /*8150*/  IMAD.MOV.U32 R135, RZ, RZ, R230 ;  /* 0x000000ffff877224 */ /* 0x000fe200078e00e6 */
[----:B------:R-:W-:Y:S02]  /*8160*/  WARPGROUP.DEPBAR.LE gsb0, 0x0 ;  /* 0x00008000000079c5 */ /* 0x000fe40000010000 */
[----:B------:R-:W-:-:S06]  /*8170*/  WARPGROUP.ARRIVE ;  /* 0x00000000000079c5 */ /* 0x000fcc0000000000 */
[----:B------:R-:W-:Y:S01]  /*8180*/  QGMMA.64x32x32.F32.E4M3.E4M3 R88, gdesc[UR20], R88, gsb0 ;  /* 0x00600000145879f3 */ /* 0x000fe20008000858 */
[----:B------:R2:W-:Y:S01]  /*8190*/  STL.64 [R1+0x1c8], R74 ;  /* 0x0001c84a01007387 */ /* 0x0005e20000100a00 */
[----:B------:R-:W-:-:S03]  /*81a0*/  IMAD.MOV.U32 R132, RZ, RZ, R227 ;  /* 0x000000ffff847224 */ /* 0x000fc600078e00e3 */
[----:B------:R-:W-:Y:S01]  /*81b0*/  STL.64 [R1+0x1d0], R76 ;  /* 0x0001d04c01007387 */ /* 0x000fe20000100a00 */
[----:B------:R-:W-:-:S03]  /*81c0*/  IMAD.MOV.U32 R133, RZ, RZ, R228 ;  /* 0x000000ffff857224 */ /* 0x000fc600078e00e4 */
[----:B------:R-:W-:Y:S01]  /*81d0*/  STL.64 [R1+0x1d8], R78 ;  /* 0x0001d84e01007387 */ /* 0x000fe20000100a00 */
[----:B------:R-:W-:Y:S02]  /*81e0*/  IMAD.MOV.U32 R130, RZ, RZ, R225 ;  /* 0x000000ffff827224 */ /* 0x000fe400078e00e1 */
[----:B------:R-:W-:Y:S01]  /*81f0*/  IMAD.MOV.U32 R131, RZ, RZ, R226 ;  /* 0x000000ffff837224 */ /* 0x000fe200078e00e2 */
[----:B------:R-:W-:Y:S01]  /*8200*/  STL.64 [R1+0x1e0], R80 ;  /* 0x0001e05001007387 */ /* 0x000fe20000100a00 */
[----:B------:R-:W-:Y:S02]  /*8210*/  IMAD.MOV.U32 R128, RZ, RZ, R223 ;  /* 0x000000ffff807224 */ /* 0x000fe400078e00df */
[----:B------:R-:W-:Y:S01]  /*8220*/  IMAD.MOV.U32 R129, RZ, RZ, R224 ;  /* 0x000000ffff817224 */ /* 0x000fe200078e00e0 */
[----:B------:R-:W-:Y:S01]  /*8230*/  STL.64 [R1+0x1e8], R82 ;  /* 0x0001e85201007387 */ /* 0x000fe20000100a00 */
[----:B------:R-:W-:Y:S02]  /*8240*/  IMAD.MOV.U32 R126, RZ, RZ, R221 ;  /* 0x000000ffff7e7224 */ /* 0x000fe400078e00dd */
[----:B------:R-:W-:Y:S01]  /*8250*/  IMAD.MOV.U32 R127, RZ, RZ, R222 ;  /* 0x000000ffff7f7224 */ /* 0x000fe200078e00de */
[----:B------:R-:W-:Y:S01]  /*8260*/  STL.64 [R1+0x1f0], R84 ;  /* 0x0001f05401007387 */ /* 0x000fe20000100a00 */
[----:B------:R-:W-:-:S03]  /*8270*/  IMAD.MOV.U32 R125, RZ, RZ, R220 ;  /* 0x000000ffff7d7224 */ /* 0x000fc600078e00dc */
        /* <DEDUP_REMOVED lines=44> */
[----:B------:R-:W-:Y:S04]  /*8540*/  STL [R1+0x2a4], RZ ;  /* 0x0002a4ff01007387 */ /* 0x000fe80000100800 */
[----:B------:R-:W4:Y:S01]  /*8550*/  LDL.LU.64 R220, [R1+0xc0] ;  /* 0x0000c00001dc7983 */ /* 0x000f220000300a00 */
[----:B0-----:R-:W-:-:S03]  /*8560*/  IMAD.MOV.U32 R35, RZ, RZ, R231 ;  /* 0x000000ffff237224 */ /* 0x001fc600078e00e7 */
[----:B------:R-:W4:Y:S01]  /*8570*/  LDL.LU.64 R222, [R1+0xc8] ;  /* 0x0000c80001de7983 */ /* 0x000f220000300a00 */
[----:B-1----:R-:W-:-:S03]  /*8580*/  IMAD.MOV.U32 R72, RZ, RZ, R232 ;  /* 0x000000ffff487224 */ /* 0x002fc600078e00e8 */
[----:B------:R-:W4:Y:S01]  /*8590*/  LDL.LU.64 R224, [R1+0xd0] ;  /* 0x0000d00001e07983 */ /* 0x000f220000300a00 */
[----:B------:R-:W-:-:S03]  /*85a0*/  IMAD.MOV.U32 R73, RZ, RZ, R233 ;  /* 0x000000ffff497224 */ /* 0x000fc600078e00e9 */
[----:B------:R-:W4:Y:S01]  /*85b0*/  LDL.LU.64 R226, [R1+0xd8] ;  /* 0x0000d80001e27983 */ /* 0x000f220000300a00 */
[----:B--2---:R-:W-:-:S03]  /*85c0*/  IMAD.MOV.U32 R74, RZ, RZ, R234 ;  /* 0x000000ffff4a7224 */ /* 0x004fc600078e00ea */
[----:B------:R-:W4:Y:S01]  /*85d0*/  LDL.LU.64 R228, [R1+0xe0] ;  /* 0x0000e00001e47983 */ /* 0x000f220000300a00 */
[----:B------:R-:W-:-:S03]  /*85e0*/  IMAD.MOV.U32 R75, RZ, RZ, R235 ;  /* 0x000000ffff4b7224 */ /* 0x000fc600078e00eb */
[----:B------:R-:W4:Y:S04]  /*85f0*/  LDL.LU.64 R230, [R1+0xe8] ;  /* 0x0000e80001e67983 */ /* 0x000f280000300a00 */
[----:B------:R-:W4:Y:S04]  /*8600*/  LDL.LU.64 R232, [R1+0xf0] ;  /* 0x0000f00001e87983 */ /* 0x000f280000300a00 */
[----:B------:R-:W4:Y:S01]  /*8610*/  LDL.LU.64 R234, [R1+0xf8] ;  /* 0x0000f80001ea7983 */ /* 0x000f220000300a00 */
[----:B------:R-:W-:Y:S01]  /*8620*/  WARPGROUP.ARRIVE ;  /* 0x00000000000079c5 */ /* 0x000fe20000000000 */
[----:B------:R-:W-:Y:S01]  /*8630*/  UMOV UR24, UR16 ;  /* 0x0000001000187c82 */ /* 0x000fe20008000000 */
[----:B------:R-:W-:-:S04]  /*8640*/  UMOV UR25, UR17 ;  /* 0x0000001100197c82 */ /* 0x000fc80008000000 */
[----:B------:R-:W-:Y:S01]  /*8650*/  QGMMA.64x32x32.F32.E4M3.E4M3 R136, gdesc[UR24], R136, gsb0 ;  /* 0x00600000188879f3 */ /* 0x000fe20008000888 */
[----:B------:R-:W-:Y:S01]  /*8660*/  UMOV UR12, UR16 ;  /* 0x00000010000c7c82 */ /* 0x000fe20008000000 */
[----:B------:R-:W-:Y:S01]  /*8670*/  UMOV UR13, UR17 ;  /* 0x00000011000d7c82 */ /* 0x000fe20008000000 */
[----:B------:R-:W-:Y:S02]  /*8680*/  WARPGROUP.DEPBAR.LE gsb0, 0x0 ;  /* 0x00008000000079c5 */ /* 0x000fe40000010000 */
[----:B------:R-:W-:-:S06]  /*8690*/  WARPGROUP.ARRIVE ;  /* 0x00000000000079c5 */ /* 0x000fcc0000000000 */
[----:B------:R-:W-:Y:S01]  /*86a0*/  QGMMA.64x32x32.F32.E4M3.E4M3 R184, gdesc[UR12], R184, gsb0 ;  /* 0x006000000cb879f3 */ /* 0x000fe200080008b8 */
        /* <DEDUP_REMOVED lines=15> */
[----:B------:R0:W-:Y:S01]  /*87a0*/  STL [R1+0x8ac], R151 ;  /* 0x0008ac9701007387 */ /* 0x0001e20000100800 */
[----:B------:R-:W-:-:S03]  /*87b0*/  WARPGROUP.DEPBAR.LE gsb0, 0x0 ;  /* 0x00008000000079c5 */ /* 0x000fc60000010000 */
[----:B------:R-:W-:Y:S04]  /*87c0*/  STL [R1+0x2a0], RZ ;  /* 0x0002a0ff01007387 */ /* 0x000fe80000100800 */
[----:B------:R-:W-:Y:S04]  /*87d0*/  STL [R1+0x8fc], R195 ;  /* 0x0008fcc301007387 */ /* 0x000fe80000100800 */
[----:B------:R-:W-:Y:S04]  /*87e0*/  STL [R1+0x8f8], R196 ;  /* 0x0008f8c401007387 */ /* 0x000fe80000100800 */
[----:B------:R-:W-:Y:S04]  /*87f0*/  STL [R1+0x8f4], R197 ;  /* 0x0008f4c501007387 */ /* 0x000fe80000100800 */
[----:B------:R-:W-:Y:S04]  /*8800*/  STL [R1+0x8f0], R198 ;  /* 0x0008f0c601007387 */ /* 0x000fe80000100800 */
[----:B------:R1:W-:Y:S01]  /*8810*/  STL [R1+0x8ec], R199 ;  /* 0x0008ecc701007387 */ /* 0x0003e20000100800 */
[----:B------:R-:W-:-:S03]  /*8820*/  WARPGROUP.ARRIVE ;  /* 0x00000000000079c5 */ /* 0x000fc60000000000 */
[----:B------:R-:W-:Y:S04]  /*8830*/  STL [R1+0x29c], RZ ;  /* 0x00029cff01007387 */ /* 0x000fe80000100800 */
[----:B---3--:R-:W2:Y:S04]  /*8840*/  LDL.LU.64 R120, [R1+0x180] ;  /* 0x0001800001787983 */ /* 0x008ea80000300a00 */
[----:B------:R-:W2:Y:S04]  /*8850*/  LDL.LU.64 R122, [R1+0x188] ;  /* 0x00018800017a7983 */ /* 0x000ea80000300a00 */
[----:B------:R-:W2:Y:S01]  /*8860*/  LDL.LU.64 R124, [R1+0x190] ;  /* 0x00019000017c7983 */ /* 0x000ea20000300a00 */
[----:B------:R-:W-:-:S03]  /*8870*/  UMOV UR36, UR16 ;  /* 0x0000001000247c82 */ /* 0x000fc60008000000 */
[----:B------:R-:W2:Y:S01]  /*8880*/  LDL.LU.64 R126, [R1+0x198] ;  /* 0x00019800017e7983 */ /* 0x000ea20000300a00 */
[----:B------:R-:W-:Y:S02]  /*8890*/  UMOV UR37, UR17 ;  /* 0x0000001100257c82 */ /* 0x000fe40008000000 */
[----:B------:R-:W-:Y:S01]  /*88a0*/  QGMMA.64x32x32.F32.E4M3.E4M3 R4, gdesc[UR36], R4, gsb0 ;  /* 0x00600000240479f3 */ /* 0x000fe20008000804 */
[----:B------:R-:W2:Y:S04]  /*88b0*/  LDL.LU.64 R128, [R1+0x1a0] ;  /* 0x0001a00001807983 */ /* 0x000ea80000300a00 */
[----:B------:R-:W2:Y:S04]  /*88c0*/  LDL.LU.64 R130, [R1+0x1a8] ;  /* 0x0001a80001827983 */ /* 0x000ea80000300a00 */
[----:B------:R-:W2:Y:S04]  /*88d0*/  LDL.LU.64 R132, [R1+0x1b0] ;  /* 0x0001b00001847983 */ /* 0x000ea80000300a00 */
[----:B------:R-:W2:Y:S01]  /*88e0*/  LDL.LU.64 R134, [R1+0x1b8] ;  /* 0x0001b80001867983 */ /* 0x000ea20000300a00 */
[----:B------:R-:W-:-:S02]  /*88f0*/  IMAD.MOV.U32 R76, RZ, RZ, R168 ;  /* 0x000000ffff4c7224 */ /* 0x000fc400078e00a8 */
[----:B------:R-:W-:Y:S02]  /*8900*/  IMAD.MOV.U32 R77, RZ, RZ, R169 ;  /* 0x000000ffff4d7224 */ /* 0x000fe400078e00a9 */
[----:B------:R-:W-:Y:S01]  /*8910*/  IMAD.MOV.U32 R78, RZ, RZ, R170 ;  /* 0x000000ffff4e7224 */ /* 0x000fe200078e00aa */
[----:B------:R-:W3:Y:S01]  /*8920*/  LDL.LU.64 R168, [R1+0x140] ;  /* 0x0001400001a87983 */ /* 0x000ee20000300a00 */
[----:B------:R-:W-:Y:S02]  /*8930*/  IMAD.MOV.U32 R79, RZ, RZ, R171 ;  /* 0x000000ffff4f7224 */ /* 0x000fe400078e00ab */
[----:B------:R-:W-:Y:S01]  /*8940*/  IMAD.MOV.U32 R80, RZ, RZ, R172 ;  /* 0x000000ffff507224 */ /* 0x000fe200078e00ac */
[----:B------:R-:W3:Y:S01]  /*8950*/  LDL.LU.64 R170, [R1+0x148] ;  /* 0x0001480001aa7983 */ /* 0x000ee20000300a00 */
[----:B------:R-:W-:Y:S02]  /*8960*/  IMAD.MOV.U32 R81, RZ, RZ, R173 ;  /* 0x000000ffff517224 */ /* 0x000fe400078e00ad */
[----:B------:R-:W-:Y:S01]  /*8970*/  IMAD.MOV.U32 R82, RZ, RZ, R174 ;  /* 0x000000ffff527224 */ /* 0x000fe200078e00ae */
[----:B------:R-:W3:Y:S01]  /*8980*/  LDL.LU.64 R172, [R1+0x150] ;  /* 0x0001500001ac7983 */ /* 0x000ee20000300a00 */
[----:B------:R-:W-:-:S02]  /*8990*/  IMAD.MOV.U32 R83, RZ, RZ, R175 ;  /* 0x000000ffff537224 */ /* 0x000fc400078e00af */
[----:B------:R-:W-:Y:S01]  /*89a0*/  IMAD.MOV.U32 R84, RZ, RZ, R176 ;  /* 0x000000ffff547224 */ /* 0x000fe200078e00b0 */
[----:B------:R-:W3:Y:S01]  /*89b0*/  LDL.LU.64 R174, [R1+0x158] ;  /* 0x0001580001ae7983 */ /* 0x000ee20000300a00 */
[----:B------:R-:W-:Y:S02]  /*89c0*/  IMAD.MOV.U32 R85, RZ, RZ, R177 ;  /* 0x000000ffff557224 */ /* 0x000fe400078e00b1 */
[----:B------:R-:W-:Y:S01]  /*89d0*/  IMAD.MOV.U32 R86, RZ, RZ, R178 ;  /* 0x000000ffff567224 */ /* 0x000fe200078e00b2 */
[----:B------:R-:W3:Y:S01]  /*89e0*/  LDL.LU.64 R176, [R1+0x160] ;  /* 0x0001600001b07983 */ /* 0x000ee20000300a00 */
[----:B------:R-:W-:Y:S01]  /*89f0*/  IMAD.MOV.U32 R87, RZ, RZ, R179 ;  /* 0x000000ffff577224 */ /* 0x000fe200078e00b3 */
[----:B------:R-:W-:Y:S01]  /*8a00*/  UMOV UR32, UR16 ;  /* 0x0000001000207c82 */ /* 0x000fe20008000000 */
[----:B------:R-:W-:Y:S01]  /*8a10*/  IMAD.MOV.U32 R36, RZ, RZ, R180 ;  /* 0x000000ffff247224 */ /* 0x000fe200078e00b4 */
[----:B------:R-:W3:Y:S01]  /*8a20*/  LDL.LU.64 R178, [R1+0x168] ;  /* 0x0001680001b27983 */ /* 0x000ee20000300a00 */
[----:B------:R-:W-:Y:S01]  /*8a30*/  IMAD.MOV.U32 R37, RZ, RZ, R181 ;  /* 0x000000ffff257224 */ /* 0x000fe200078e00b5 */
[----:B------:R-:W-:Y:S01]  /*8a40*/  UMOV UR33, UR17 ;  /* 0x0000001100217c82 */ /* 0x000fe20008000000 */
[----:B------:R-:W-:Y:S01]  /*8a50*/  IMAD.MOV.U32 R38, RZ, RZ, R182 ;  /* 0x000000ffff267224 */ /* 0x000fe200078e00b6 */
[----:B------:R-:W3:Y:S01]  /*8a60*/  LDL.LU.64 R180, [R1+0x170] ;  /* 0x0001700001b47983 */ /* 0x000ee20000300a00 */
[----:B------:R-:W-:-:S03]  /*8a70*/  IMAD.MOV.U32 R39, RZ, RZ, R183 ;  /* 0x000000ffff277224 */ /* 0x000fc600078e00b7 */
[----:B------:R-:W3:Y:S01]  /*8a80*/  LDL.LU.64 R182, [R1+0x178] ;  /* 0x0001780001b67983 */ /* 0x000ee20000300a00 */
[----:B------:R-:W-:Y:S02]  /*8a90*/  WARPGROUP.DEPBAR.LE gsb0, 0x0 ;  /* 0x00008000000079c5 */ /* 0x000fe40000010000 */
[----:B----4-:R-:W-:-:S06]  /*8aa0*/  WARPGROUP.ARRIVE ;  /* 0x00000000000079c5 */ /* 0x010fcc0000000000 */
[----:B------:R-:W-:Y:S01]  /*8ab0*/  QGMMA.64x32x32.F32.E4M3.E4M3 R220, gdesc[UR32], R220, gsb0 ;  /* 0x0060000020dc79f3 */ /* 0x000fe200080008dc */
[----:B------:R-:W-:Y:S04]  /*8ac0*/  STL [R1+0x298], RZ ;  /* 0x000298ff01007387 */ /* 0x000fe80000100800 */
[----:B------:R-:W4:Y:S04]  /*8ad0*/  LDL.LU.64 R216, [R1+0x80] ;  /* 0x0000800001d87983 */ /* 0x000f280000300a00 */
[----:B------:R-:W4:Y:S01]  /*8ae0*/  LDL.LU.64 R218, [R1+0x88] ;  /* 0x0000880001da7983 */ /* 0x000f220000300a00 */
[----:B------:R-:W-:-:S02]  /*8af0*/  WARPGROUP.DEPBAR.LE gsb0, 0x0 ;  /* 0x00008000000079c5 */ /* 0x000fc40000010000 */
[----:B------:R-:W-:Y:S02]  /*8b00*/  IMAD.MOV.U32 R95, RZ, RZ, R220 ;  /* 0x000000ffff5f7224 */ /* 0x000fe400078e00dc */
[----:B------:R-:W-:Y:S02]  /*8b10*/  IMAD.MOV.U32 R96, RZ, RZ, R221 ;  /* 0x000000ffff607224 */ /* 0x000fe400078e00dd */
[----:B------:R-:W-:Y:S01]  /*8b20*/  IMAD.MOV.U32 R97, RZ, RZ, R222 ;  /* 0x000000ffff617224 */ /* 0x000fe200078e00de */
[----:B------:R-:W4:Y:S01]  /*8b30*/  LDL.LU.64 R220, [R1+0x90] ;  /* 0x0000900001dc7983 */ /* 0x000f220000300a00 */
[----:B------:R-:W-:Y:S02]  /*8b40*/  IMAD.MOV.U32 R98, RZ, RZ, R223 ;  /* 0x000000ffff627224 */ /* 0x000fe400078e00df */
[----:B------:R-:W-:Y:S01]  /*8b50*/  IMAD.MOV.U32 R99, RZ, RZ, R224 ;  /* 0x000000ffff637224 */ /* 0x000fe200078e00e0 */
[----:B------:R-:W4:Y:S01]  /*8b60*/  LDL.LU.64 R222, [R1+0x98] ;  /* 0x0000980001de7983 */ /* 0x000f220000300a00 */
[----:B------:R-:W-:-:S02]  /*8b70*/  IMAD.MOV.U32 R100, RZ, RZ, R225 ;  /* 0x000000ffff647224 */ /* 0x000fc400078e00e1 */
[----:B------:R-:W-:Y:S01]  /*8b80*/  IMAD.MOV.U32 R101, RZ, RZ, R226 ;  /* 0x000000ffff657224 */ /* 0x000fe200078e00e2 */
[----:B------:R-:W4:Y:S01]  /*8b90*/  LDL.LU.64 R224, [R1+0xa0] ;  /* 0x0000a00001e07983 */ /* 0x000f220000300a00 */
[----:B------:R-:W-:Y:S02]  /*8ba0*/  IMAD.MOV.U32 R102, RZ, RZ, R227 ;  /* 0x000000ffff667224 */ /* 0x000fe400078e00e3 */
[----:B------:R-:W-:Y:S01]  /*8bb0*/  IMAD.MOV.U32 R103, RZ, RZ, R228 ;  /* 0x000000ffff677224 */ /* 0x000fe200078e00e4 */
[----:B------:R-:W4:Y:S01]  /*8bc0*/  LDL.LU.64 R226, [R1+0xa8] ;  /* 0x0000a80001e27983 */ /* 0x000f220000300a00 */
[----:B------:R-:W-:Y:S02]  /*8bd0*/  IMAD.MOV.U32 R40, RZ, RZ, R229 ;  /* 0x000000ffff287224 */ /* 0x000fe400078e00e5 */
[----:B------:R-:W-:Y:S01]  /*8be0*/  IMAD.MOV.U32 R41, RZ, RZ, R230 ;  /* 0x000000ffff297224 */ /* 0x000fe200078e00e6 */
[----:B------:R-:W4:Y:S01]  /*8bf0*/  LDL.LU.64 R228, [R1+0xb0] ;  /* 0x0000b00001e47983 */ /* 0x000f220000300a00 */
[----:B------:R-:W-:-:S03]  /*8c00*/  IMAD.MOV.U32 R42, RZ, RZ, R231 ;  /* 0x000000ffff2a7224 */ /* 0x000fc600078e00e7 */
[----:B------:R-:W4:Y:S01]  /*8c10*/  LDL.LU.64 R230, [R1+0xb8] ;  /* 0x0000b80001e67983 */ /* 0x000f220000300a00 */
[----:B------:R-:W-:Y:S01]  /*8c20*/  UMOV UR28, UR16 ;  /* 0x00000010001c7c82 */ /* 0x000fe20008000000 */
[----:B------:R-:W-:Y:S01]  /*8c30*/  UMOV UR29, UR17 ;  /* 0x00000011001d7c82 */ /* 0x000fe20008000000 */
[----:B------:R-:W-:Y:S01]  /*8c40*/  UIADD3 UR12, UR43, 0x804, URZ ;  /* 0x000008042b0c7890 */ /* 0x000fe2000fffe03f */
[----:B--2---:R-:W-:-:S06]  /*8c50*/  WARPGROUP.ARRIVE ;  /* 0x00000000000079c5 */ /* 0x004fcc0000000000 */
[----:B------:R-:W-:Y:S01]  /*8c60*/  QGMMA.64x32x32.F32.E4M3.E4M3 R120, gdesc[UR28], R120, gsb0 ;  /* 0x006000001c7879f3 */ /* 0x000fe20008000878 */
[----:B------:R-:W-:Y:S01]  /*8c70*/  UMOV UR28, UR12 ;  /* 0x0000000c001c7c82 */ /* 0x000fe20008000000 */
[----:B------:R-:W-:Y:S01]  /*8c80*/  UMOV UR29, 0x40000040 ;  /* 0x40000040001d7882 */ /* 0x000fe20000000000 */
[----:B------:R-:W-:Y:S02]  /*8c90*/  WARPGROUP.DEPBAR.LE gsb0, 0x0 ;  /* 0x00008000000079c5 */ /* 0x000fe40000010000 */
[----:B---3--:R-:W-:-:S06]  /*8ca0*/  WARPGROUP.ARRIVE ;  /* 0x00000000000079c5 */ /* 0x008fcc0000000000 */
[----:B------:R-:W-:Y:S01]  /*8cb0*/  QGMMA.64x32x32.F32.E4M3.E4M3 R168, gdesc[UR28], R168, gsb0 ;  /* 0x006000001ca879f3 */ /* 0x000fe200080008a8 */
[----:B------:R-:W-:Y:S01]  /*8cc0*/  UMOV UR32, UR28 ;  /* 0x0000001c00207c82 */ /* 0x000fe20008000000 */
[----:B------:R-:W-:Y:S01]  /*8cd0*/  UMOV UR33, UR29 ;  /* 0x0000001d00217c82 */ /* 0x000fe20008000000 */
[----:B------:R-:W-:Y:S02]  /*8ce0*/  IMAD.MOV.U32 R93, RZ, RZ, R134 ;  /* 0x000000ffff5d7224 */ /* 0x000fe400078e0086 */
[----:B------:R-:W-:Y:S02]  /*8cf0*/  IMAD.MOV.U32 R94, RZ, RZ, R135 ;  /* 0x000000ffff5e7224 */ /* 0x000fe400078e0087 */
[----:B------:R-:W-:Y:S01]  /*8d00*/  IMAD.MOV.U32 R91, RZ, RZ, R132 ;  /* 0x000000ffff5b7224 */ /* 0x000fe200078e0084 */
[----:B------:R-:W2:Y:S01]  /*8d10*/  LDL.LU.64 R134, [R1+0xa38] ;  /* 0x000a380001867983 */ /* 0x000ea20000300a00 */
[----:B------:R-:W-:Y:S02]  /*8d20*/  IMAD.MOV.U32 R92, RZ, RZ, R133 ;  /* 0x000000ffff5c7224 */ /* 0x000fe400078e0085 */
[----:B------:R-:W-:Y:S01]  /*8d30*/  IMAD.MOV.U32 R89, RZ, RZ, R130 ;  /* 0x000000ffff597224 */ /* 0x000fe200078e0082 */
[----:B------:R-:W3:Y:S01]  /*8d40*/  LDL.LU.64 R132, [R1+0xa30] ;  /* 0x000a300001847983 */ /* 0x000ee20000300a00 */
[----:B------:R-:W-:-:S02]  /*8d50*/  WARPGROUP.DEPBAR.LE gsb0, 0x0 ;  /* 0x00008000000079c5 */ /* 0x000fc40000010000 */
[----:B------:R-:W-:Y:S02]  /*8d60*/  IMAD.MOV.U32 R90, RZ, RZ, R131 ;  /* 0x000000ffff5a7224 */ /* 0x000fe400078e0083 */
[----:B0-----:R-:W-:Y:S01]  /*8d70*/  IMAD.MOV.U32 R151, RZ, RZ, R128 ;  /* 0x000000ffff977224 */ /* 0x001fe200078e0080 */
[----:B------:R-:W2:Y:S01]  /*8d80*/  LDL.LU.64 R130, [R1+0xa28] ;  /* 0x000a280001827983 */ /* 0x000ea20000300a00 */
[----:B------:R-:W-:Y:S02]  /*8d90*/  IMAD.MOV.U32 R88, RZ, RZ, R129 ;  /* 0x000000ffff587224 */ /* 0x000fe400078e0081 */
[----:B------:R-:W-:Y:S01]  /*8da0*/  IMAD.MOV.U32 R149, RZ, RZ, R126 ;  /* 0x000000ffff957224 */ /* 0x000fe200078e007e */
[----:B------:R-:W3:Y:S01]  /*8db0*/  LDL.LU.64 R128, [R1+0xa20] ;  /* 0x000a200001807983 */ /* 0x000ee20000300a00 */
[----:B------:R-:W-:Y:S02]  /*8dc0*/  IMAD.MOV.U32 R150, RZ, RZ, R127 ;  /* 0x000000ffff967224 */ /* 0x000fe400078e007f */
[----:B------:R-:W-:Y:S01]  /*8dd0*/  IMAD.MOV.U32 R147, RZ, RZ, R124 ;  /* 0x000000ffff937224 */ /* 0x000fe200078e007c */
[----:B------:R-:W2:Y:S01]  /*8de0*/  LDL.LU.64 R126, [R1+0xa18] ;  /* 0x000a1800017e7983 */ /* 0x000ea20000300a00 */
[----:B----4-:R-:W-:-:S06]  /*8df0*/  WARPGROUP.ARRIVE ;  /* 0x00000000000079c5 */ /* 0x010fcc0000000000 */
[----:B------:R-:W-:Y:S01]  /*8e00*/  QGMMA.64x32x32.F32.E4M3.E4M3 R216, gdesc[UR32], R216, gsb0 ;  /* 0x0060000020d879f3 */ /* 0x000fe200080008d8 */
[----:B------:R-:W-:Y:S02]  /*8e10*/  IMAD.MOV.U32 R148, RZ, RZ, R125 ;  /* 0x000000ffff947224 */ /* 0x000fe400078e007d */
        /* <DEDUP_REMOVED lines=10> */
[----:B------:R-:W-:Y:S01]  /*8ec0*/  STL [R1+0x294], RZ ;  /* 0x000294ff01007387 */ /* 0x000fe20000100800 */
        /* <DEDUP_REMOVED lines=24> */
[----:B------:R-:W-:-:S03]  /*9050*/  IMAD.MOV.U32 R44, RZ, RZ, R233 ;  /* 0x000000ffff2c7224 */ /* 0x000fc600078e00e9 */
[----:B------:R-:W-:Y:S01]  /*9060*/  STL [R1+0x290], RZ ;  /* 0x000290ff01007387 */ /* 0x000fe20000100800 */
[----:B------:R-:W-:Y:S02]  /*9070*/  WARPGROUP.DEPBAR.LE gsb0, 0x0 ;  /* 0x00008000000079c5 */ /* 0x000fe40000010000 */
[----:B------:R-:W-:Y:S02]  /*9080*/  IMAD.MOV.U32 R234, RZ, RZ, R230 ;  /* 0x000000ffffea7224 */ /* 0x000fe400078e00e6 */
[----:B------:R-:W-:Y:S02]  /*9090*/  IMAD.MOV.U32 R235, RZ, RZ, R231 ;  /* 0x000000ffffeb7224 */ /* 0x000fe400078e00e7 */
[----:B------:R-:W-:Y:S01]  /*90a0*/  IMAD.MOV.U32 R232, RZ, RZ, R228 ;  /* 0x000000ffffe87224 */ /* 0x000fe200078e00e4 */
[----:B------:R-:W2:Y:S01]  /*90b0*/  LDL.LU.64 R230, [R1+0x9b8] ;  /* 0x0009b80001e67983 */ /* 0x000ea20000300a00 */
[----:B------:R-:W-:Y:S02]  /*90c0*/  IMAD.MOV.U32 R233, RZ, RZ, R229 ;  /* 0x000000ffffe97224 */ /* 0x000fe400078e00e5 */
[----:B------:R-:W-:Y:S01]  /*90d0*/  IMAD.MOV.U32 R141, RZ, RZ, R226 ;  /* 0x000000ffff8d7224 */ /* 0x000fe200078e00e2 */
[----:B------:R-:W2:Y:S01]  /*90e0*/  LDL.LU.64 R228, [R1+0x9b0] ;  /* 0x0009b00001e47983 */ /* 0x000ea20000300a00 */
[----:B------:R-:W-:-:S02]  /*90f0*/  IMAD.MOV.U32 R142, RZ, RZ, R227 ;  /* 0x000000ffff8e7224 */ /* 0x000fc400078e00e3 */
[----:B------:R-:W-:Y:S01]  /*9100*/  IMAD.MOV.U32 R139, RZ, RZ, R224 ;  /* 0x000000ffff8b7224 */ /* 0x000fe200078e00e0 */
[----:B------:R-:W2:Y:S01]  /*9110*/  LDL.LU.64 R226, [R1+0x9a8] ;  /* 0x0009a80001e27983 */ /* 0x000ea20000300a00 */
[----:B------:R-:W-:Y:S02]  /*9120*/  IMAD.MOV.U32 R140, RZ, RZ, R225 ;  /* 0x000000ffff8c7224 */ /* 0x000fe400078e00e1 */
[----:B------:R-:W-:Y:S01]  /*9130*/  IMAD.MOV.U32 R137, RZ, RZ, R222 ;  /* 0x000000ffff897224 */ /* 0x000fe200078e00de */
[----:B------:R-:W2:Y:S01]  /*9140*/  LDL.LU.64 R224, [R1+0x9a0] ;  /* 0x0009a00001e07983 */ /* 0x000ea20000300a00 */
[----:B------:R-:W-:Y:S02]  /*9150*/  IMAD.MOV.U32 R138, RZ, RZ, R223 ;  /* 0x000000ffff8a7224 */ /* 0x000fe400078e00df */
[----:B-1----:R-:W-:Y:S01]  /*9160*/  IMAD.MOV.U32 R199, RZ, RZ, R220 ;  /* 0x000000ffffc77224 */ /* 0x002fe200078e00dc */
[----:B------:R-:W2:Y:S01]  /*9170*/  LDL.LU.64 R222, [R1+0x998] ;  /* 0x0009980001de7983 */ /* 0x000ea20000300a00 */
[----:B------:R-:W-:-:S02]  /*9180*/  IMAD.MOV.U32 R136, RZ, RZ, R221 ;  /* 0x000000ffff887224 */ /* 0x000fc400078e00dd */
[----:B------:R-:W-:Y:S01]  /*9190*/  IMAD.MOV.U32 R197, RZ, RZ, R218 ;  /* 0x000000ffffc57224 */ /* 0x000fe200078e00da */
[----:B------:R-:W2:Y:S01]  /*91a0*/  LDL.LU.64 R220, [R1+0x990] ;  /* 0x0009900001dc7983 */ /* 0x000ea20000300a00 */
[----:B------:R-:W-:Y:S02]  /*91b0*/  IMAD.MOV.U32 R198, RZ, RZ, R219 ;  /* 0x000000ffffc67224 */ /* 0x000fe400078e00db */
[----:B------:R-:W-:Y:S01]  /*91c0*/  IMAD.MOV.U32 R195, RZ, RZ, R216 ;  /* 0x000000ffffc37224 */ /* 0x000fe200078e00d8 */
[----:B------:R-:W2:Y:S01]  /*91d0*/  LDL.LU.64 R218, [R1+0x988] ;  /* 0x0009880001da7983 */ /* 0x000ea20000300a00 */
[----:B------:R-:W-:-:S03]  /*91e0*/  IMAD.MOV.U32 R196, RZ, RZ, R217 ;  /* 0x000000ffffc47224 */ /* 0x000fc600078e00d9 */
[----:B------:R-:W2:Y:S01]  /*91f0*/  LDL.LU.64 R216, [R1+0x980] ;  /* 0x0009800001d87983 */ /* 0x000ea20000300a00 */
        /* <DEDUP_REMOVED lines=16> */
[----:B------:R-:W-:-:S03]  /*9300*/  WARPGROUP.DEPBAR.LE gsb0, 0x0 ;  /* 0x00008000000079c5 */ /* 0x000fc60000010000 */
[----:B------:R-:W-:Y:S04]  /*9310*/  STL.64 [R1+0x778], R182 ;  /* 0x000778b601007387 */ /* 0x000fe80000100a00 */
[----:B------:R-:W-:Y:S04]  /*9320*/  STL.64 [R1+0x770], R180 ;  /* 0x000770b401007387 */ /* 0x000fe80000100a00 */
[----:B------:R-:W-:Y:S04]  /*9330*/  STL.64 [R1+0x768], R178 ;  /* 0x000768b201007387 */ /* 0x000fe80000100a00 */
[----:B------:R-:W-:Y:S04]  /*9340*/  STL.64 [R1+0x760], R176 ;  /* 0x000760b001007387 */ /* 0x000fe80000100a00 */
[----:B------:R-:W-:Y:S04]  /*9350*/  STL.64 [R1+0x758], R174 ;  /* 0x000758ae01007387 */ /* 0x000fe80000100a00 */
[----:B------:R0:W-:Y:S04]  /*9360*/  STL.64 [R1+0x750], R172 ;  /* 0x000750ac01007387 */ /* 0x0001e80000100a00 */
[----:B------:R1:W-:Y:S04]  /*9370*/  STL.64 [R1+0x748], R170 ;  /* 0x000748aa01007387 */ /* 0x0003e80000100a00 */
[----:B------:R4:W-:Y:S04]  /*9380*/  STL.64 [R1+0x740], R168 ;  /* 0x000740a801007387 */ /* 0x0009e80000100a00 */
[----:B------:R-:W-:Y:S01]  /*9390*/  STL [R1+0x288], RZ ;  /* 0x000288ff01007387 */ /* 0x000fe20000100800 */
[----:B0-----:R-:W-:-:S02]  /*93a0*/  IMAD.MOV.U32 R172, RZ, RZ, R129 ;  /* 0x000000ffffac7224 */ /* 0x001fc400078e0081 */
[----:B-1----:R-:W-:Y:S02]  /*93b0*/  IMAD.MOV.U32 R170, RZ, RZ, R127 ;  /* 0x000000ffffaa7224 */ /* 0x002fe400078e007f */
[----:B----4-:R-:W-:Y:S02]  /*93c0*/  IMAD.MOV.U32 R168, RZ, RZ, R125 ;  /* 0x000000ffffa87224 */ /* 0x010fe400078e007d */
[----:B------:R-:W2:Y:S01]  /*93d0*/  LDL.LU R125, [R1+0x97c] ;  /* 0x00097c00017d7983 */ /* 0x000ea20000300800 */
[----:B------:R-:W-:Y:S02]  /*93e0*/  IMAD.MOV.U32 R169, RZ, RZ, R126 ;  /* 0x000000ffffa97224 */ /* 0x000fe400078e007e */
[----:B------:R-:W-:Y:S01]  /*93f0*/  IMAD.MOV.U32 R171, RZ, RZ, R128 ;  /* 0x000000ffffab7224 */ /* 0x000fe200078e0080 */
[----:B------:R-:W2:Y:S01]  /*9400*/  LDL.LU R126, [R1+0x978] ;  /* 0x00097800017e7983 */ /* 0x000ea20000300800 */
[----:B------:R-:W-:-:S03]  /*9410*/  IMAD.MOV.U32 R173, RZ, RZ, R130 ;  /* 0x000000ffffad7224 */ /* 0x000fc600078e0082 */
        /* <DEDUP_REMOVED lines=10> */
[----:B------:R-:W2:Y:S04]  /*94c0*/  LDL.LU R132, [R1+0x960] ;  /* 0x0009600001847983 */ /* 0x000ea80000300800 */
[----:B------:R-:W2:Y:S04]  /*94d0*/  LDL.LU R133, [R1+0x95c] ;  /* 0x00095c0001857983 */ /* 0x000ea80000300800 */
[----:B------:R-:W2:Y:S04]  /*94e0*/  LDL.LU R134, [R1+0x958] ;  /* 0x0009580001867983 */ /* 0x000ea80000300800 */
[----:B------:R-:W2:Y:S01]  /*94f0*/  LDL.LU R135, [R1+0x954] ;  /* 0x0009540001877983 */ /* 0x000ea20000300800 */
[----:B------:R-:W-:Y:S01]  /*9500*/  UMOV UR24, UR28 ;  /* 0x0000001c00187c82 */ /* 0x000fe20008000000 */
[----:B------:R-:W-:Y:S01]  /*9510*/  UMOV UR25, UR29 ;  /* 0x0000001d00197c82 */ /* 0x000fe20008000000 */
[----:B------:R-:W-:-:S02]  /*9520*/  IMAD.MOV.U32 R179, RZ, RZ, R35 ;  /* 0x000000ffffb37224 */ /* 0x000fc400078e0023 */
[----:B------:R-:W3:Y:S01]  /*9530*/  LDL.LU R35, [R1+0x950] ;  /* 0x0009500001237983 */ /* 0x000ee20000300800 */
[----:B------:R-:W-:Y:S02]  /*9540*/  IMAD.MOV.U32 R180, RZ, RZ, R72 ;  /* 0x000000ffffb47224 */ /* 0x000fe400078e0048 */
[----:B------:R-:W-:Y:S01]  /*9550*/  IMAD.MOV.U32 R181, RZ, RZ, R73 ;  /* 0x000000ffffb57224 */ /* 0x000fe200078e0049 */
[----:B------:R-:W4:Y:S01]  /*9560*/  LDL.LU R72, [R1+0x94c] ;  /* 0x00094c0001487983 */ /* 0x000f220000300800 */
[----:B------:R-:W-:Y:S02]  /*9570*/  IMAD.MOV.U32 R182, RZ, RZ, R74 ;  /* 0x000000ffffb67224 */ /* 0x000fe400078e004a */
[----:B------:R-:W-:Y:S01]  /*9580*/  IMAD.MOV.U32 R183, RZ, RZ, R75 ;  /* 0x000000ffffb77224 */ /* 0x000fe200078e004b */
[----:B------:R-:W4:Y:S04]  /*9590*/  LDL.LU R73, [R1+0x948] ;  /* 0x0009480001497983 */ /* 0x000f280000300800 */
[----:B------:R-:W4:Y:S04]  /*95a0*/  LDL.LU R74, [R1+0x944] ;  /* 0x00094400014a7983 */ /* 0x000f280000300800 */
[----:B------:R-:W4:Y:S01]  /*95b0*/  LDL.LU R75, [R1+0x940] ;  /* 0x00094000014b7983 */ /* 0x000f220000300800 */
[----:B--2---:R-:W-:-:S06]  /*95c0*/  WARPGROUP.ARRIVE ;  /* 0x00000000000079c5 */ /* 0x004fcc0000000000 */
[----:B------:R-:W-:Y:S03]  /*95d0*/  QGMMA.64x32x32.F32.E4M3.E4M3 R120, gdesc[UR24], R120, gsb0 ;  /* 0x00600000187879f3 */ /* 0x000fe60008000878 */
[----:B------:R-:W-:Y:S02]  /*95e0*/  WARPGROUP.DEPBAR.LE gsb0, 0x0 ;  /* 0x00008000000079c5 */ /* 0x000fe40000010000 */
[----:B------:R-:W-:Y:S04]  /*95f0*/  STL.64 [R1+0x7b8], R134 ;  /* 0x0007b88601007387 */ /* 0x000fe80000100a00 */
[----:B------:R-:W-:Y:S04]  /*9600*/  STL.64 [R1+0x7b0], R132 ;  /* 0x0007b08401007387 */ /* 0x000fe80000100a00 */
[----:B------:R-:W-:Y:S04]  /*9610*/  STL.64 [R1+0x7a8], R130 ;  /* 0x0007a88201007387 */ /* 0x000fe80000100a00 */
[----:B------:R-:W-:Y:S04]  /*9620*/  STL.64 [R1+0x7a0], R128 ;  /* 0x0007a08001007387 */ /* 0x000fe80000100a00 */
[----:B------:R0:W-:Y:S04]  /*9630*/  STL.64 [R1+0x798], R126 ;  /* 0x0007987e01007387 */ /* 0x0001e80000100a00 */
[----:B------:R1:W-:Y:S04]  /*9640*/  STL.64 [R1+0x790], R124 ;  /* 0x0007907c01007387 */ /* 0x0003e80000100a00 */
[----:B------:R2:W-:Y:S04]  /*9650*/  STL.64 [R1+0x788], R122 ;  /* 0x0007887a01007387 */ /* 0x0005e80000100a00 */
[----:B------:R3:W-:Y:S01]  /*9660*/  STL.64 [R1+0x780], R120 ;  /* 0x0007807801007387 */ /* 0x0007e20000100a00 */
[----:B0-----:R-:W-:-:S02]  /*9670*/  IMAD.MOV.U32 R126, RZ, RZ, R82 ;  /* 0x000000ffff7e7224 */ /* 0x001fc400078e0052 */
[----:B-1----:R-:W-:Y:S02]  /*9680*/  IMAD.MOV.U32 R124, RZ, RZ, R80 ;  /* 0x000000ffff7c7224 */ /* 0x002fe400078e0050 */
[----:B--2---:R-:W-:Y:S02]  /*9690*/  IMAD.MOV.U32 R122, RZ, RZ, R78 ;  /* 0x000000ffff7a7224 */ /* 0x004fe400078e004e */
[----:B---3--:R-:W-:Y:S02]  /*96a0*/  IMAD.MOV.U32 R120, RZ, RZ, R76 ;  /* 0x000000ffff787224 */ /* 0x008fe400078e004c */
[----:B------:R-:W4:Y:S01]  /*96b0*/  LDL.LU R76, [R1+0x93c] ;  /* 0x00093c00014c7983 */ /* 0x000f220000300800 */
[----:B------:R-:W-:Y:S02]  /*96c0*/  IMAD.MOV.U32 R121, RZ, RZ, R77 ;  /* 0x000000ffff797224 */ /* 0x000fe400078e004d */
[----:B------:R-:W-:Y:S01]  /*96d0*/  IMAD.MOV.U32 R123, RZ, RZ, R79 ;  /* 0x000000ffff7b7224 */ /* 0x000fe200078e004f */
        /* <DEDUP_REMOVED lines=12> */
[----:B------:R-:W4:Y:S04]  /*97a0*/  LDL.LU R83, [R1+0x920] ;  /* 0x0009200001537983 */ /* 0x000f280000300800 */
[----:B------:R-:W4:Y:S04]  /*97b0*/  LDL.LU R84, [R1+0x91c] ;  /* 0x00091c0001547983 */ /* 0x000f280000300800 */
[----:B------:R-:W4:Y:S04]  /*97c0*/  LDL.LU R85, [R1+0x918] ;  /* 0x0009180001557983 */ /* 0x000f280000300800 */
[----:B------:R-:W4:Y:S04]  /*97d0*/  LDL.LU R86, [R1+0x914] ;  /* 0x0009140001567983 */ /* 0x000f280000300800 */
[----:B------:R-:W4:Y:S01]  /*97e0*/  LDL.LU R87, [R1+0x910] ;  /* 0x0009100001577983 */ /* 0x000f220000300800 */
[----:B------:R-:W-:Y:S01]  /*97f0*/  UMOV UR20, UR28 ;  /* 0x0000001c00147c82 */ /* 0x000fe20008000000 */
[----:B------:R-:W-:Y:S01]  /*9800*/  UMOV UR21, UR29 ;  /* 0x0000001d00157c82 */ /* 0x000fe20008000000 */
[----:B------:R-:W-:-:S02]  /*9810*/  IMAD.MOV.U32 R132, RZ, RZ, R36 ;  /* 0x000000ffff847224 */ /* 0x000fc400078e0024 */
[----:B------:R-:W2:Y:S01]  /*9820*/  LDL.LU R36, [R1+0x90c] ;  /* 0x00090c0001247983 */ /* 0x000ea20000300800 */
[----:B------:R-:W-:Y:S02]  /*9830*/  IMAD.MOV.U32 R133, RZ, RZ, R37 ;  /* 0x000000ffff857224 */ /* 0x000fe400078e0025 */
[----:B------:R-:W-:Y:S01]  /*9840*/  IMAD.MOV.U32 R134, RZ, RZ, R38 ;  /* 0x000000ffff867224 */ /* 0x000fe200078e0026 */
[----:B------:R-:W2:Y:S01]  /*9850*/  LDL.LU R37, [R1+0x908] ;  /* 0x0009080001257983 */ /* 0x000ea20000300800 */
[----:B------:R-:W-:-:S03]  /*9860*/  IMAD.MOV.U32 R135, RZ, RZ, R39 ;  /* 0x000000ffff877224 */ /* 0x000fc600078e0027 */
[----:B------:R-:W2:Y:S04]  /*9870*/  LDL.LU R38, [R1+0x904] ;  /* 0x0009040001267983 */ /* 0x000ea80000300800 */
[----:B------:R-:W2:Y:S01]  /*9880*/  LDL.LU R39, [R1+0x900] ;  /* 0x0009000001277983 */ /* 0x000ea20000300800 */
[----:B----4-:R-:W-:-:S06]  /*9890*/  WARPGROUP.ARRIVE ;  /* 0x00000000000079c5 */ /* 0x010fcc0000000000 */
[----:B------:R-:W-:Y:S03]  /*98a0*/  QGMMA.64x32x32.F32.E4M3.E4M3 R72, gdesc[UR20], R72, gsb0 ;  /* 0x00600000144879f3 */ /* 0x000fe60008000848 */
        /* <DEDUP_REMOVED lines=9> */
[----:B0-----:R-:W3:Y:S04]  /*9940*/  LDL.LU R72, [R1+0x1c0] ;  /* 0x0001c00001487983 */ /* 0x001ee80000300800 */
        /* <DEDUP_REMOVED lines=15> */
[----:B--2---:R-:W-:Y:S01]  /*9a40*/  WARPGROUP.ARRIVE ;  /* 0x00000000000079c5 */ /* 0x004fe20000000000 */
[----:B------:R-:W-:Y:S01]  /*9a50*/  UMOV UR16, UR28 ;  /* 0x0000001c00107c82 */ /* 0x000fe20008000000 */
[----:B------:R-:W-:-:S04]  /*9a60*/  UMOV UR17, UR29 ;  /* 0x0000001d00117c82 */ /* 0x000fc80008000000 */
[----:B------:R-:W-:Y:S01]  /*9a70*/  QGMMA.64x32x32.F32.E4M3.E4M3 R24, gdesc[UR16], R24, gsb0 ;  /* 0x00600000101879f3 */ /* 0x000fe20008000818 */
        /* <DEDUP_REMOVED lines=14> */
[----:B------:R-:W-:Y:S01]  /*9b60*/  STL [R1+0x284], RZ ;  /* 0x000284ff01007387 */ /* 0x000fe20000100800 */
[----:B------:R-:W-:-:S02]  /*9b70*/  IMAD.MOV.U32 R220, RZ, RZ, R195 ;  /* 0x000000ffffdc7224 */ /* 0x000fc400078e00c3 */
[----:B------:R-:W-:Y:S02]  /*9b80*/  IMAD.MOV.U32 R221, RZ, RZ, R196 ;  /* 0x000000ffffdd7224 */ /* 0x000fe400078e00c4 */
[----:B------:R-:W-:Y:S02]  /*9b90*/  IMAD.MOV.U32 R222, RZ, RZ, R197 ;  /* 0x000000ffffde7224 */ /* 0x000fe400078e00c5 */
[----:B------:R-:W-:Y:S02]  /*9ba0*/  IMAD.MOV.U32 R223, RZ, RZ, R198 ;  /* 0x000000ffffdf7224 */ /* 0x000fe400078e00c6 */
[----:B------:R-:W-:Y:S01]  /*9bb0*/  IMAD.MOV.U32 R224, RZ, RZ, R199 ;  /* 0x000000ffffe07224 */ /* 0x000fe200078e00c7 */
[----:B---3--:R-:W-:-:S06]  /*9bc0*/  WARPGROUP.ARRIVE ;  /* 0x00000000000079c5 */ /* 0x008fcc0000000000 */
[----:B------:R-:W-:Y:S03]  /*9bd0*/  QGMMA.64x32x32.F32.E4M3.E4M3 R72, gdesc[UR28], R72, gsb0 ;  /* 0x006000001c4879f3 */ /* 0x000fe60008000848 */
[----:B------:R-:W-:Y:S02]  /*9be0*/  WARPGROUP.DEPBAR.LE gsb0, 0x0 ;  /* 0x00008000000079c5 */ /* 0x000fe40000010000 */
[----:B------:R-:W-:-:S06]  /*9bf0*/  WARPGROUP.ARRIVE ;  /* 0x00000000000079c5 */ /* 0x000fcc0000000000 */
[----:B------:R-:W-:Y:S01]  /*9c00*/  QGMMA.64x32x32.F32.E4M3.E4M3 R120, gdesc[UR32], R120, gsb0 ;  /* 0x00600000207879f3 */ /* 0x000fe20008000878 */
[----:B------:R-:W-:Y:S04]  /*9c10*/  STL.64 [R1+0x1c0], R72 ;  /* 0x0001c04801007387 */ /* 0x000fe80000100a00 */
[----:B------:R-:W-:Y:S01]  /*9c20*/  STL.64 [R1+0x1c8], R74 ;  /* 0x0001c84a01007387 */ /* 0x000fe20000100a00 */
[----:B------:R-:W-:Y:S02]  /*9c30*/  WARPGROUP.DEPBAR.LE gsb0, 0x0 ;  /* 0x00008000000079c5 */ /* 0x000fe40000010000 */
        /* <DEDUP_REMOVED lines=11> */
[----:B------:R3:W-:Y:S04]  /*9cf0*/  STL.64 [R1+0x118], R126 ;  /* 0x0001187e01007387 */ /* 0x0007e80000100a00 */
[----:B------:R4:W-:Y:S04]  /*9d00*/  STL.64 [R1+0x120], R128 ;  /* 0x0001208001007387 */ /* 0x0009e80000100a00 */
[----:B------:R4:W-:Y:S04]  /*9d10*/  STL.64 [R1+0x128], R130 ;  /* 0x0001288201007387 */ /* 0x0009e80000100a00 */
[----:B------:R4:W-:Y:S04]  /*9d20*/  STL.64 [R1+0x130], R132 ;  /* 0x0001308401007387 */ /* 0x0009e80000100a00 */
[----:B------:R4:W-:Y:S01]  /*9d30*/  STL.64 [R1+0x138], R134 ;  /* 0x0001388601007387 */ /* 0x0009e20000100a00 */
[----:B------:R-:W-:-:S03]  /*9d40*/  WARPGROUP.DEPBAR.LE gsb0, 0x0 ;  /* 0x00008000000079c5 */ /* 0x000fc60000010000 */
[----:B------:R4:W-:Y:S04]  /*9d50*/  STL.64 [R1+0x40], R168 ;  /* 0x000040a801007387 */ /* 0x0009e80000100a00 */
[----:B------:R4:W-:Y:S04]  /*9d60*/  STL.64 [R1+0x48], R170 ;  /* 0x000048aa01007387 */ /* 0x0009e80000100a00 */
[----:B------:R4:W-:Y:S04]  /*9d70*/  STL.64 [R1+0x50], R172 ;  /* 0x000050ac01007387 */ /* 0x0009e80000100a00 */
[----:B------:R4:W-:Y:S04]  /*9d80*/  STL.64 [R1+0x58], R174 ;  /* 0x000058ae01007387 */ /* 0x0009e80000100a00 */
[----:B------:R4:W-:Y:S04]  /*9d90*/  STL.64 [R1+0x60], R176 ;  /* 0x000060b001007387 */ /* 0x0009e80000100a00 */
[----:B------:R4:W-:Y:S04]  /*9da0*/  STL.64 [R1+0x68], R178 ;  /* 0x000068b201007387 */ /* 0x0009e80000100a00 */
[----:B------:R4:W-:Y:S04]  /*9db0*/  STL.64 [R1+0x70], R180 ;  /* 0x000070b401007387 */ /* 0x0009e80000100a00 */
[----:B------:R4:W-:Y:S04]  /*9dc0*/  STL.64 [R1+0x78], R182 ;  /* 0x000078b601007387 */ /* 0x0009e80000100a00 */
[----:B------:R-:W-:Y:S04]  /*9dd0*/  STL [R1+0x280], RZ ;  /* 0x000280ff01007387 */ /* 0x000fe80000100800 */
        /* <DEDUP_REMOVED lines=15> */
[----:B0-----:R-:W-:-:S03]  /*9ed0*/  IMAD.MOV.U32 R120, RZ, RZ, R143 ;  /* 0x000000ffff787224 */ /* 0x001fc600078e008f */
[----:B------:R-:W4:Y:S01]  /*9ee0*/  LDL.LU R139, [R1+0x8dc] ;  /* 0x0008dc00018b7983 */ /* 0x000f220000300800 */
[----:B------:R-:W-:-:S03]  /*9ef0*/  IMAD.MOV.U32 R121, RZ, RZ, R144 ;  /* 0x000000ffff797224 */ /* 0x000fc600078e0090 */
[----:B------:R-:W4:Y:S01]  /*9f00*/  LDL.LU R140, [R1+0x8d8] ;  /* 0x0008d800018c7983 */ /* 0x000f220000300800 */
[----:B-1----:R-:W-:-:S03]  /*9f10*/  IMAD.MOV.U32 R122, RZ, RZ, R145 ;  /* 0x000000ffff7a7224 */ /* 0x002fc600078e0091 */
[----:B------:R-:W4:Y:S01]  /*9f20*/  LDL.LU R141, [R1+0x8d4] ;  /* 0x0008d400018d7983 */ /* 0x000f220000300800 */
[----:B------:R-:W-:-:S03]  /*9f30*/  IMAD.MOV.U32 R123, RZ, RZ, R146 ;  /* 0x000000ffff7b7224 */ /* 0x000fc600078e0092 */
[----:B------:R-:W4:Y:S01]  /*9f40*/  LDL.LU R142, [R1+0x8d0] ;  /* 0x0008d000018e7983 */ /* 0x000f220000300800 */
[----:B--2---:R-:W-:-:S03]  /*9f50*/  IMAD.MOV.U32 R124, RZ, RZ, R147 ;  /* 0x000000ffff7c7224 */ /* 0x004fc600078e0093 */
[----:B------:R-:W2:Y:S01]  /*9f60*/  LDL.LU R143, [R1+0x8cc] ;  /* 0x0008cc00018f7983 */ /* 0x000ea20000300800 */
[----:B------:R-:W-:-:S03]  /*9f70*/  IMAD.MOV.U32 R125, RZ, RZ, R148 ;  /* 0x000000ffff7d7224 */ /* 0x000fc600078e0094 */
[----:B------:R-:W2:Y:S01]  /*9f80*/  LDL.LU R144, [R1+0x8c8] ;  /* 0x0008c80001907983 */ /* 0x000ea20000300800 */
[----:B---3--:R-:W-:-:S03]  /*9f90*/  IMAD.MOV.U32 R126, RZ, RZ, R149 ;  /* 0x000000ffff7e7224 */ /* 0x008fc600078e0095 */
[----:B------:R-:W2:Y:S01]  /*9fa0*/  LDL.LU R145, [R1+0x8c4] ;  /* 0x0008c40001917983 */ /* 0x000ea20000300800 */
[----:B------:R-:W-:-:S03]  /*9fb0*/  IMAD.MOV.U32 R127, RZ, RZ, R150 ;  /* 0x000000ffff7f7224 */ /* 0x000fc600078e0096 */
[----:B------:R-:W2:Y:S01]  /*9fc0*/  LDL.LU R146, [R1+0x8c0] ;  /* 0x0008c00001927983 */ /* 0x000ea20000300800 */
[----:B----4-:R-:W-:-:S03]  /*9fd0*/  IMAD.MOV.U32 R128, RZ, RZ, R151 ;  /* 0x000000ffff807224 */ /* 0x010fc600078e0097 */
        /* <DEDUP_REMOVED lines=10> */
[----:B------:R-:W3:Y:S01]  /*a080*/  LDL.LU R88, [R1+0x8a8] ;  /* 0x0008a80001587983 */ /* 0x000ee20000300800 */
        /* <DEDUP_REMOVED lines=58> */
[----:B------:R-:W-:Y:S01]  /*a430*/  UIADD3 UR14, UR44, 0x306, URZ ;  /* 0x000003062c0e7890 */ /* 0x000fe2000fffe03f */
[----:B------:R-:W-:Y:S01]  /*a440*/  WARPGROUP.ARRIVE ;  /* 0x00000000000079c5 */ /* 0x000fe20000000000 */
[----:B------:R-:W-:Y:S01]  /*a450*/  UMOV UR12, UR28 ;  /* 0x0000001c000c7c82 */ /* 0x000fe20008000000 */
[----:B------:R-:W-:Y:S01]  /*a460*/  UMOV UR13, UR29 ;  /* 0x0000001d000d7c82 */ /* 0x000fe20008000000 */
[----:B------:R-:W-:-:S05]  /*a470*/  UMOV UR15, 0x40000040 ;  /* 0x40000040000f7882 */ /* 0x000fca0000000000 */
        /* <DEDUP_REMOVED lines=36> */
[----:B--2---:R-:W-:-:S06]  /*a6c0*/  WARPGROUP.ARRIVE ;  /* 0x00000000000079c5 */ /* 0x004fcc0000000000 */
        /* <DEDUP_REMOVED lines=8> */
[----:B------:R-:W-:Y:S01]  /*a750*/  UMOV UR32, UR16 ;  /* 0x0000001000207c82 */ /* 0x000fe20008000000 */
[----:B------:R-:W-:Y:S01]  /*a760*/  UMOV UR33, UR17 ;  /* 0x0000001100217c82 */ /* 0x000fe20008000000 */
[----:B------:R-:W-:Y:S01]  /*a770*/  UMOV UR28, UR16 ;  /* 0x00000010001c7c82 */ /* 0x000fe20008000000 */
[----:B------:R-:W-:Y:S01]  /*a780*/  UMOV UR29, UR17 ;  /* 0x00000011001d7c82 */ /* 0x000fe20008000000 */
[----:B------:R-:W-:Y:S02]  /*a790*/  IMAD.MOV.U32 R177, RZ, RZ, R3 ;  /* 0x000000ffffb17224 */ /* 0x000fe400078e0003 */
[----:B------:R-:W-:Y:S02]  /*a7a0*/  IMAD.MOV.U32 R178, RZ, RZ, R2 ;  /* 0x000000ffffb27224 */ /* 0x000fe400078e0002 */
[----:B------:R-:W-:-:S02]  /*a7b0*/  IMAD.MOV.U32 R179, RZ, RZ, R0 ;  /* 0x000000ffffb37224 */ /* 0x000fc400078e0000 */
[----:B------:R-:W-:Y:S02]  /*a7c0*/  IMAD.MOV.U32 R180, RZ, RZ, R23 ;  /* 0x000000ffffb47224 */ /* 0x000fe400078e0017 */
[----:B------:R-:W-:Y:S02]  /*a7d0*/  IMAD.MOV.U32 R181, RZ, RZ, R22 ;  /* 0x000000ffffb57224 */ /* 0x000fe400078e0016 */
[----:B------:R-:W-:Y:S02]  /*a7e0*/  IMAD.MOV.U32 R182, RZ, RZ, R21 ;  /* 0x000000ffffb67224 */ /* 0x000fe400078e0015 */
[----:B------:R-:W-:Y:S01]  /*a7f0*/  IMAD.MOV.U32 R183, RZ, RZ, R20 ;  /* 0x000000ffffb77224 */ /* 0x000fe200078e0014 */
[----:B------:R-:W-:Y:S01]  /*a800*/  UIADD3 UR43, UR43, 0x806, URZ ;  /* 0x000008062b2b7890 */ /* 0x000fe2000fffe03f */
[----:B------:R0:W5:Y:S01]  /*a810*/  LDL.LU R3, [R1+0x828] ;  /* 0x0008280001037983 */ /* 0x0001620000300800 */
[----:B------:R-:W-:-:S03]  /*a820*/  ULDC UR12, c[0x0][0x50c] ;  /* 0x00014300000c7ab9 */ /* 0x000fc60000000800 */
[----:B------:R0:W5:Y:S04]  /*a830*/  LDL.LU R2, [R1+0x824] ;  /* 0x0008240001027983 */ /* 0x0001680000300800 */
[----:B------:R0:W5:Y:S01]  /*a840*/  LDL.LU R0, [R1+0x820] ;  /* 0x0008200001007983 */ /* 0x0001620000300800 */
[----:B------:R-:W-:Y:S02]  /*a850*/  WARPGROUP.DEPBAR.LE gsb0, 0x0 ;  /* 0x00008000000079c5 */ /* 0x000fe40000010000 */
[----:B------:R-:W-:-:S06]  /*a860*/  WARPGROUP.ARRIVE ;  /* 0x00000000000079c5 */ /* 0x000fcc0000000000 */
[----:B------:R-:W-:Y:S03]  /*a870*/  QGMMA.64x32x32.F32.E4M3.E4M3 R4, gdesc[UR36], R4, gsb0 ;  /* 0x00600000240479f3 */ /* 0x000fe60008000804 */
[----:B------:R-:W-:Y:S02]  /*a880*/  WARPGROUP.DEPBAR.LE gsb0, 0x0 ;  /* 0x00008000000079c5 */ /* 0x000fe40000010000 */
[----:B------:R-:W-:-:S06]  /*a890*/  WARPGROUP.ARRIVE ;  /* 0x00000000000079c5 */ /* 0x000fcc0000000000 */
[----:B------:R-:W-:Y:S03]  /*a8a0*/  QGMMA.64x32x32.F32.E4M3.E4M3 R72, gdesc[UR32], R72, gsb0 ;  /* 0x00600000204879f3 */ /* 0x000fe60008000848 */
[----:B------:R-:W-:Y:S02]  /*a8b0*/  WARPGROUP.DEPBAR.LE gsb0, 0x0 ;  /* 0x00008000000079c5 */ /* 0x000fe40000010000 */
[----:B------:R-:W-:-:S06]  /*a8c0*/  WARPGROUP.ARRIVE ;  /* 0x00000000000079c5 */ /* 0x000fcc0000000000 */
[----:B------:R-:W-:Y:S01]  /*a8d0*/  QGMMA.64x32x32.F32.E4M3.E4M3 R120, gdesc[UR28], R120, gsb0 ;  /* 0x006000001c7879f3 */ /* 0x000fe20008000878 */
[----:B------:R-:W-:Y:S01]  /*a8e0*/  UMOV UR28, UR43 ;  /* 0x0000002b001c7c82 */ /* 0x000fe20008000000 */
[----:B------:R-:W-:Y:S01]  /*a8f0*/  UMOV UR29, 0x40000040 ;  /* 0x40000040001d7882 */ /* 0x000fe20000000000 */
[----:B------:R-:W-:Y:S02]  /*a900*/  WARPGROUP.DEPBAR.LE gsb0, 0x0 ;  /* 0x00008000000079c5 */ /* 0x000fe40000010000 */
[----:B------:R-:W-:-:S06]  /*a910*/  WARPGROUP.ARRIVE ;  /* 0x00000000000079c5 */ /* 0x000fcc0000000000 */
[----:B------:R-:W-:Y:S01]  /*a920*/  QGMMA.64x32x32.F32.E4M3.E4M3 R168, gdesc[UR28], R168, gsb0 ;  /* 0x006000001ca879f3 */ /* 0x000fe200080008a8 */
[----:B------:R-:W-:Y:S01]  /*a930*/  STL [R1+0x27c], RZ ;  /* 0x00027cff01007387 */ /* 0x000fe20000100800 */
[----:B------:R-:W-:Y:S01]  /*a940*/  UMOV UR32, UR28 ;  /* 0x0000001c00207c82 */ /* 0x000fe20008000000 */
[----:B------:R-:W-:Y:S02]  /*a950*/  UMOV UR33, UR29 ;  /* 0x0000001d00217c82 */ /* 0x000fe40008000000 */
[----:B------:R-:W-:Y:S04]  /*a960*/  STL [R1+0x278], RZ ;  /* 0x000278ff01007387 */ /* 0x000fe80000100800 */
[----:B------:R-:W-:Y:S04]  /*a970*/  STL [R1+0x274], RZ ;  /* 0x000274ff01007387 */ /* 0x000fe80000100800 */
[----:B------:R-:W-:Y:S04]  /*a980*/  STL.64 [R1], R4 ;  /* 0x0000000401007387 */ /* 0x000fe80000100a00 */
[----:B------:R-:W-:Y:S04]  /*a990*/  STL.64 [R1+0x8], R6 ;  /* 0x0000080601007387 */ /* 0x000fe80000100a00 */
[----:B------:R-:W-:Y:S04]  /*a9a0*/  STL.64 [R1+0x10], R8 ;  /* 0x0000100801007387 */ /* 0x000fe80000100a00 */
[----:B------:R1:W-:Y:S04]  /*a9b0*/  STL.64 [R1+0x18], R10 ;  /* 0x0000180a01007387 */ /* 0x0003e80000100a00 */
[----:B------:R-:W-:Y:S04]  /*a9c0*/  STL.64 [R1+0x20], R12 ;  /* 0x0000200c01007387 */ /* 0x000fe80000100a00 */
[----:B------:R-:W-:Y:S04]  /*a9d0*/  STL.64 [R1+0x28], R14 ;  /* 0x0000280e01007387 */ /* 0x000fe80000100a00 */
[----:B------:R-:W-:Y:S04]  /*a9e0*/  STL.64 [R1+0x30], R16 ;  /* 0x0000301001007387 */ /* 0x000fe80000100a00 */
[----:B------:R-:W-:Y:S04]  /*a9f0*/  STL.64 [R1+0x38], R18 ;  /* 0x0000381201007387 */ /* 0x000fe80000100a00 */
[----:B-1----:R0:W5:Y:S04]  /*aa00*/  LDL.LU.64 R10, [R1+0x818] ;  /* 0x00081800010a7983 */ /* 0x0021680000300a00 */
[----:B------:R0:W5:Y:S04]  /*aa10*/  LDL.LU.64 R8, [R1+0x810] ;  /* 0x0008100001087983 */ /* 0x0001680000300a00 */
[----:B------:R0:W5:Y:S04]  /*aa20*/  LDL.LU.64 R6, [R1+0x808] ;  /* 0x0008080001067983 */ /* 0x0001680000300a00 */
[----:B------:R0:W5:Y:S01]  /*aa30*/  LDL.LU.64 R4, [R1+0x800] ;  /* 0x0008000001047983 */ /* 0x0001620000300a00 */
[----:B------:R-:W-:-:S02]  /*aa40*/  WARPGROUP.DEPBAR.LE gsb0, 0x0 ;  /* 0x00008000000079c5 */ /* 0x000fc40000010000 */
[----:B------:R-:W-:-:S06]  /*aa50*/  WARPGROUP.ARRIVE ;  /* 0x00000000000079c5 */ /* 0x000fcc0000000000 */
[----:B------:R-:W-:Y:S01]  /*aa60*/  QGMMA.64x32x32.F32.E4M3.E4M3 R220, gdesc[UR32], R220, gsb0 ;  /* 0x0060000020dc79f3 */ /* 0x000fe200080008dc */
        /* <DEDUP_REMOVED lines=9> */
[----:B-1----:R-:W2:Y:S04]  /*ab00*/  LDL.LU.64 R86, [R1+0x7f8] ;  /* 0x0007f80001567983 */ /* 0x002ea80000300a00 */
        /* <DEDUP_REMOVED lines=16> */
[----:B-1----:R-:W3:Y:S04]  /*ac10*/  LDL.LU.64 R134, [R1+0x7b8] ;  /* 0x0007b80001867983 */ /* 0x002ee80000300a00 */
[----:B------:R-:W3:Y:S04]  /*ac20*/  LDL.LU.64 R132, [R1+0x7b0] ;  /* 0x0007b00001847983 */ /* 0x000ee80000300a00 */
[----:B------:R-:W3:Y:S04]  /*ac30*/  LDL.LU.64 R130, [R1+0x7a8] ;  /* 0x0007a80001827983 */ /* 0x000ee80000300a00 */
[----:B------:R-:W3:Y:S04]  /*ac40*/  LDL.LU.64 R128, [R1+0x7a0] ;  /* 0x0007a00001807983 */ /* 0x000ee80000300a00 */
[----:B------:R-:W3:Y:S04]  /*ac50*/  LDL.LU.64 R126, [R1+0x798] ;  /* 0x00079800017e7983 */ /* 0x000ee80000300a00 */
[----:B------:R-:W3:Y:S04]  /*ac60*/  LDL.LU.64 R124, [R1+0x790] ;  /* 0x00079000017c7983 */ /* 0x000ee80000300a00 */
[----:B------:R-:W3:Y:S04]  /*ac70*/  LDL.LU.64 R122, [R1+0x788] ;  /* 0x00078800017a7983 */ /* 0x000ee80000300a00 */
[----:B------:R-:W3:Y:S04]  /*ac80*/  LDL.LU.64 R120, [R1+0x780] ;  /* 0x0007800001787983 */ /* 0x000ee80000300a00 */
        /* <DEDUP_REMOVED lines=9> */
[----:B-1----:R-:W4:Y:S04]  /*ad20*/  LDL.LU.64 R182, [R1+0x778] ;  /* 0x0007780001b67983 */ /* 0x002f280000300a00 */
[----:B------:R-:W4:Y:S04]  /*ad30*/  LDL.LU.64 R180, [R1+0x770] ;  /* 0x0007700001b47983 */ /* 0x000f280000300a00 */
[----:B------:R-:W4:Y:S04]  /*ad40*/  LDL.LU.64 R178, [R1+0x768] ;  /* 0x0007680001b27983 */ /* 0x000f280000300a00 */
[----:B------:R-:W4:Y:S04]  /*ad50*/  LDL.LU.64 R176, [R1+0x760] ;  /* 0x0007600001b07983 */ /* 0x000f280000300a00 */
[----:B------:R-:W4:Y:S04]  /*ad60*/  LDL.LU.64 R174, [R1+0x758] ;  /* 0x0007580001ae7983 */ /* 0x000f280000300a00 */
[----:B------:R-:W4:Y:S04]  /*ad70*/  LDL.LU.64 R172, [R1+0x750] ;  /* 0x0007500001ac7983 */ /* 0x000f280000300a00 */
[----:B------:R-:W4:Y:S04]  /*ad80*/  LDL.LU.64 R170, [R1+0x748] ;  /* 0x0007480001aa7983 */ /* 0x000f280000300a00 */
[----:B------:R-:W4:Y:S04]  /*ad90*/  LDL.LU.64 R168, [R1+0x740] ;  /* 0x0007400001a87983 */ /* 0x000f280000300a00 */
[----:B------:R-:W-:Y:S04]  /*ada0*/  STL.64 [R1+0x80], R220 ;  /* 0x000080dc01007387 */ /* 0x000fe80000100a00 */
[----:B------:R-:W-:Y:S04]  /*adb0*/  STL.64 [R1+0x88], R222 ;  /* 0x000088de01007387 */ /* 0x000fe80000100a00 */
[----:B------:R-:W-:Y:S04]  /*adc0*/  STL.64 [R1+0x90], R224 ;  /* 0x000090e001007387 */ /* 0x000fe80000100a00 */
[----:B------:R-:W-:Y:S04]  /*add0*/  STL.64 [R1+0x98], R226 ;  /* 0x000098e201007387 */ /* 0x000fe80000100a00 */
[----:B------:R-:W-:Y:S04]  /*ade0*/  STL.64 [R1+0xa0], R228 ;  /* 0x0000a0e401007387 */ /* 0x000fe80000100a00 */
[----:B------:R1:W-:Y:S04]  /*adf0*/  STL.64 [R1+0xa8], R230 ;  /* 0x0000a8e601007387 */ /* 0x0003e80000100a00 */
[----:B------:R-:W-:Y:S04]  /*ae00*/  STL.64 [R1+0xb0], R232 ;  /* 0x0000b0e801007387 */ /* 0x000fe80000100a00 */
[----:B------:R0:W-:Y:S04]  /*ae10*/  STL.64 [R1+0xb8], R234 ;  /* 0x0000b8ea01007387 */ /* 0x0001e80000100a00 */
[----:B-1----:R-:W2:Y:S04]  /*ae20*/  LDL.LU.64 R230, [R1+0x738] ;  /* 0x0007380001e67983 */ /* 0x002ea80000300a00 */
[----:B------:R-:W2:Y:S04]  /*ae30*/  LDL.LU.64 R228, [R1+0x730] ;  /* 0x0007300001e47983 */ /* 0x000ea80000300a00 */
[----:B------:R-:W2:Y:S04]  /*ae40*/  LDL.LU.64 R226, [R1+0x728] ;  /* 0x0007280001e27983 */ /* 0x000ea80000300a00 */
[----:B------:R-:W2:Y:S04]  /*ae50*/  LDL.LU.64 R224, [R1+0x720] ;  /* 0x0007200001e07983 */ /* 0x000ea80000300a00 */
[----:B------:R-:W2:Y:S04]  /*ae60*/  LDL.LU.64 R222, [R1+0x718] ;  /* 0x0007180001de7983 */ /* 0x000ea80000300a00 */
[----:B------:R-:W2:Y:S01]  /*ae70*/  LDL.LU.64 R220, [R1+0x710] ;  /* 0x0007100001dc7983 */ /* 0x000ea20000300a00 */
[----:B------:R-:W-:Y:S01]  /*ae80*/  UMOV UR36, UR28 ;  /* 0x0000001c00247c82 */ /* 0x000fe20008000000 */
[----:B------:R-:W-:Y:S01]  /*ae90*/  UMOV UR37, UR29 ;  /* 0x0000001d00257c82 */ /* 0x000fe20008000000 */
[----:B------:R-:W-:Y:S01]  /*aea0*/  UISETP.NE.AND UP0, UPT, UR12, 0x4, UPT ;  /* 0x000000040c00788c */ /* 0x000fe2000bf05270 */
[----:B------:R-:W-:-:S02]  /*aeb0*/  UMOV UR13, UR29 ;  /* 0x0000001d000d7c82 */ /* 0x000fc40008000000 */
[----:B------:R-:W-:Y:S01]  /*aec0*/  UMOV UR12, UR28 ;  /* 0x0000001c000c7c82 */ /* 0x000fe20008000000 */
[----:B------:R-:W-:Y:S01]  /*aed0*/  UMOV UR24, UR28 ;  /* 0x0000001c00187c82 */ /* 0x000fe20008000000 */
[----:B------:R-:W-:Y:S01]  /*aee0*/  UMOV UR25, UR29 ;  /* 0x0000001d00197c82 */ /* 0x000fe20008000000 */
[----:B------:R-:W-:Y:S01]  /*aef0*/  UMOV UR20, UR28 ;  /* 0x0000001c00147c82 */ /* 0x000fe20008000000 */
[----:B------:R-:W-:Y:S01]  /*af00*/  UMOV UR21, UR29 ;  /* 0x0000001d00157c82 */ /* 0x000fe20008000000 */
[----:B------:R-:W-:Y:S01]  /*af10*/  UMOV UR16, UR28 ;  /* 0x0000001c00107c82 */ /* 0x000fe20008000000 */
[----:B------:R-:W-:Y:S01]  /*af20*/  UMOV UR17, UR29 ;  /* 0x0000001d00117c82 */ /* 0x000fe20008000000 */
[----:B--2---:R-:W-:-:S06]  /*af30*/  WARPGROUP.ARRIVE ;  /* 0x00000000000079c5 */ /* 0x004fcc0000000000 */
[----:B------:R-:W-:Y:S03]  /*af40*/  QGMMA.64x32x32.F32.E4M3.E4M3 R216, gdesc[UR36], R216, gsb0 ;  /* 0x0060000024d879f3 */ /* 0x000fe600080008d8 */
[----:B------:R-:W-:Y:S02]  /*af50*/  WARPGROUP.DEPBAR.LE gsb0, 0x0 ;  /* 0x00008000000079c5 */ /* 0x000fe40000010000 */
[----:B----4-:R-:W-:-:S06]  /*af60*/  WARPGROUP.ARRIVE ;  /* 0x00000000000079c5 */ /* 0x010fcc0000000000 */
[----:B------:R-:W-:Y:S03]  /*af70*/  QGMMA.64x32x32.F32.E4M3.E4M3 R168, gdesc[UR12], R168, gsb0 ;  /* 0x006000000ca879f3 */ /* 0x000fe600080008a8 */
[----:B------:R-:W-:Y:S02]  /*af80*/  WARPGROUP.DEPBAR.LE gsb0, 0x0 ;  /* 0x00008000000079c5 */ /* 0x000fe40000010000 */
[----:B---3--:R-:W-:-:S06]  /*af90*/  WARPGROUP.ARRIVE ;  /* 0x00000000000079c5 */ /* 0x008fcc0000000000 */
[----:B------:R-:W-:Y:S03]  /*afa0*/  QGMMA.64x32x32.F32.E4M3.E4M3 R120, gdesc[UR24], R120, gsb0 ;  /* 0x00600000187879f3 */ /* 0x000fe60008000878 */
[----:B------:R-:W-:Y:S02]  /*afb0*/  WARPGROUP.DEPBAR.LE gsb0, 0x0 ;  /* 0x00008000000079c5 */ /* 0x000fe40000010000 */
[----:B------:R-:W-:-:S06]  /*afc0*/  WARPGROUP.ARRIVE ;  /* 0x00000000000079c5 */ /* 0x000fcc0000000000 */
[----:B------:R-:W-:Y:S01]  /*afd0*/  QGMMA.64x32x32.F32.E4M3.E4M3 R72, gdesc[UR20], R72, gsb0 ;  /* 0x00600000144879f3 */ /* 0x000fe20008000848 */
        /* <DEDUP_REMOVED lines=8> */
[----:B------:R-:W-:-:S02]  /*b060*/  WARPGROUP.DEPBAR.LE gsb0, 0x0 ;  /* 0x00008000000079c5 */ /* 0x000fc40000010000 */
        /* <DEDUP_REMOVED lines=16> */
[----:B------:R-:W-:-:S03]  /*b170*/  USEL UR12, URZ, 0x1, UP0 ;  /* 0x000000013f0c7887 */ /* 0x000fc60008000000 */
[----:B------:R1:W-:Y:S04]  /*b180*/  STL [R1+0x210], RZ ;  /* 0x000210ff01007387 */ /* 0x0003e80000100800 */
[----:B------:R1:W-:Y:S04]  /*b190*/  STL [R1+0x20c], RZ ;  /* 0x00020cff01007387 */ /* 0x0003e80000100800 */
[----:B------:R1:W-:Y:S04]  /*b1a0*/  STL [R1+0x208], RZ ;  /* 0x000208ff01007387 */ /* 0x0003e80000100800 */
[----:B------:R1:W-:Y:S04]  /*b1b0*/  STL [R1+0x204], RZ ;  /* 0x000204ff01007387 */ /* 0x0003e80000100800 */
[----:B------:R1:W-:Y:S01]  /*b1c0*/  STL [R1+0x200], RZ ;  /* 0x000200ff01007387 */ /* 0x0003e20000100800 */
[----:B------:R-:W-:Y:S01]  /*b1d0*/  ISETP.NE.AND P0, PT, RZ, UR12, PT ;  /* 0x0000000cff007c0c */ /* 0x000fe2000bf05270 */
[----:B------:R-:W-:-:S02]  /*b1e0*/  WARPGROUP.DEPBAR.LE gsb0, 0x0 ;  /* 0x00008000000079c5 */ /* 0x000fc40000010000 */
[----:B------:R-:W-:Y:S01]  /*b1f0*/  IMAD.MOV.U32 R12, RZ, RZ, R19 ;  /* 0x000000ffff0c7224 */ /* 0x000fe200078e0013 */
[----:B------:R-:W-:Y:S02]  /*b200*/  CS2R R236, SRZ ;  /* 0x0000000000ec7805 */ /* 0x000fe4000001ff00 */
[----:B0-----:R-:W-:Y:S02]  /*b210*/  CS2R R234, SRZ ;  /* 0x0000000000ea7805 */ /* 0x001fe4000001ff00 */
[----:B------:R-:W-:Y:S02]  /*b220*/  CS2R R232, SRZ ;  /* 0x0000000000e87805 */ /* 0x000fe4000001ff00 */
[----:B------:R-:W-:Y:S02]  /*b230*/  CS2R R22, SRZ ;  /* 0x0000000000167805 */ /* 0x000fe4000001ff00 */
[----:B------:R-:W-:Y:S02]  /*b240*/  CS2R R20, SRZ ;  /* 0x0000000000147805 */ /* 0x000fe4000001ff00 */
[----:B------:R-:W-:-:S02]  /*b250*/  CS2R R18, SRZ ;  /* 0x0000000000127805 */ /* 0x000fc4000001ff00 */
[----:B------:R-:W-:Y:S02]  /*b260*/  CS2R R16, SRZ ;  /* 0x0000000000107805 */ /* 0x000fe4000001ff00 */
[----:B------:R-:W-:Y:S01]  /*b270*/  CS2R R14, SRZ ;  /* 0x00000000000e7805 */ /* 0x000fe2000001ff00 */
[----:B------:R-:W-:Y:S01]  /*b280*/  IMAD.MOV.U32 R13, RZ, RZ, RZ ;  /* 0x000000ffff0d7224 */ /* 0x000fe200078e00ff */
[----:B-1----:R-:W-:Y:S06]  /*b290*/  @!P0 BRA `(.L_x_18) ;  /* 0x0000003400388947 */ /* 0x002fec0003800000 */
[----:B------:R0:W-:Y:S04]  /*b2a0*/  STL [R1+0x788], R52 ;  /* 0x0007883401007387 */ /* 0x0001e80000100800 */
[----:B------:R-:W2:Y:S04]  /*b2b0*/  LDL R13, [R1+0x1c0] ;  /* 0x0001c000010d7983 */ /* 0x000ea80000100800 */
[----:B------:R-:W3:Y:S04]  /*b2c0*/  LDL R14, [R1+0x1c4] ;  /* 0x0001c400010e7983 */ /* 0x000ee80000100800 */
[----:B0-----:R-:W4:Y:S04]  /*b2d0*/  LDL R52, [R1+0x148] ;  /* 0x0001480001347983 */ /* 0x001f280000100800 */
[----:B------:R-:W3:Y:S04]  /*b2e0*/  LDL R15, [R1+0x1c8] ;  /* 0x0001c800010f7983 */ /* 0x000ee80000100800 */
        /* <DEDUP_REMOVED lines=12> */
[----:B------:R0:W-:Y:S04]  /*b3b0*/  STL [R1+0x784], R53 ;  /* 0x0007843501007387 */ /* 0x0001e80000100800 */
[----:B0-----:R-:W2:Y:S04]  /*b3c0*/  LDL R53, [R1+0x144] ;  /* 0x0001440001357983 */ /* 0x001ea80000100800 */
[----:B------:R0:W-:Y:S04]  /*b3d0*/  STL [R1+0x780], R54 ;  /* 0x0007803601007387 */ /* 0x0001e80000100800 */
[----:B0-----:R-:W4:Y:S04]  /*b3e0*/  LDL R54, [R1+0x140] ;  /* 0x0001400001367983 */ /* 0x001f280000100800 */
[----:B------:R0:W-:Y:S04]  /*b3f0*/  STL [R1+0x77c], R55 ;  /* 0x00077c3701007387 */ /* 0x0001e80000100800 */
[----:B0-----:R-:W3:Y:S04]  /*b400*/  LDL R55, [R1+0x1bc] ;  /* 0x0001bc0001377983 */ /* 0x001ee80000100800 */
        /* <DEDUP_REMOVED lines=29> */
[----:B0-----:R-:W4:Y:S04]  /*b5e0*/  LDL R38, [R1+0x180] ;  /* 0x0001800001267983 */ /* 0x001f280000100800 */
[----:B------:R0:W-:Y:S04]  /*b5f0*/  STL [R1+0x73c], R39 ;  /* 0x00073c2701007387 */ /* 0x0001e80000100800 */
[----:B0-----:R-:W4:Y:S04]  /*b600*/  LDL R39, [R1+0x1fc] ;  /* 0x0001fc0001277983 */ /* 0x001f280000100800 */
[----:B-----5:R-:W-:Y:S04]  /*b610*/  STL [R1+0x738], R11 ;  /* 0x0007380b01007387 */ /* 0x020fe80000100800 */
        /* <DEDUP_REMOVED lines=9> */
[----:B------:R3:W-:Y:S02]  /*b6b0*/  STL [R1+0x710], R0 ;  /* 0x0007100001007387 */ /* 0x0007e40000100800 */
[----:B---3--:R-:W-:-:S01]  /*b6c0*/  FADD R0, RZ, R35 ;  /* 0x00000023ff007221 */ /* 0x008fc20000000000 */
[----:B--2---:R-:W-:Y:S01]  /*b6d0*/  FADD R3, RZ, R36 ;  /* 0x00000024ff037221 */ /* 0x004fe20000000000 */
[----:B----4-:R-:W-:-:S05]  /*b6e0*/  FADD R2, RZ, R37 ;  /* 0x00000025ff027221 */ /* 0x010fca0000000000 */
[----:B------:R0:W-:Y:S04]  /*b6f0*/  STL [R1+0x200], R2 ;  /* 0x0002000201007387 */ /* 0x0001e80000100800 */
[----:B------:R1:W-:Y:S01]  /*b700*/  STL [R1+0x204], R3 ;  /* 0x0002040301007387 */ /* 0x0003e20000100800 */
[----:B0-----:R-:W-:-:S03]  /*b710*/  FADD R2, RZ, R34 ;  /* 0x00000022ff027221 */ /* 0x001fc60000000000 */
[----:B------:R0:W-:Y:S01]  /*b720*/  STL [R1+0x208], R0 ;  /* 0x0002080001007387 */ /* 0x0001e20000100800 */
[----:B-1----:R-:W-:-:S03]  /*b730*/  FADD R3, RZ, R33 ;  /* 0x00000021ff037221 */ /* 0x002fc60000000000 */
[----:B------:R1:W-:Y:S01]  /*b740*/  STL [R1+0x20c], R2 ;  /* 0x00020c0201007387 */ /* 0x0003e20000100800 */
[----:B0-----:R-:W-:-:S03]  /*b750*/  FADD R0, RZ, R32 ;  /* 0x00000020ff007221 */ /* 0x001fc60000000000 */
[----:B------:R0:W-:Y:S01]  /*b760*/  STL [R1+0x210], R3 ;  /* 0x0002100301007387 */ /* 0x0001e20000100800 */
[----:B-1----:R-:W-:-:S03]  /*b770*/  FADD R2, RZ, R31 ;  /* 0x0000001fff027221 */ /* 0x002fc60000000000 */
[----:B------:R1:W-:Y:S04]  /*b780*/  STL [R1+0x214], R0 ;  /* 0x0002140001007387 */ /* 0x0003e80000100800 */
[----:B------:R2:W-:Y:S01]  /*b790*/  STL [R1+0x218], R2 ;  /* 0x0002180201007387 */ /* 0x0005e20000100800 */
[----:B0-----:R-:W-:-:S01]  /*b7a0*/  FADD R3, RZ, R30 ;  /* 0x0000001eff037221 */ /* 0x001fc20000000000 */
[----:B-1----:R-:W-:-:S04]  /*b7b0*/  FADD R0, RZ, R29 ;  /* 0x0000001dff007221 */ /* 0x002fc80000000000 */
[----:B------:R0:W-:Y:S01]  /*b7c0*/  STL [R1+0x21c], R3 ;  /* 0x00021c0301007387 */ /* 0x0001e20000100800 */
[----:B--2---:R-:W-:-:S03]  /*b7d0*/  FADD R2, RZ, R28 ;  /* 0x0000001cff027221 */ /* 0x004fc60000000000 */
        /* <DEDUP_REMOVED lines=12> */
[----:B------:R-:W-:Y:S04]  /*b8a0*/  STL [R1+0x238], R0 ;  /* 0x0002380001007387 */ /* 0x000fe80000100800 */
[----:B------:R1:W-:Y:S01]  /*b8b0*/  STL [R1+0x23c], R2 ;  /* 0x00023c0201007387 */ /* 0x0003e20000100800 */
[----:B0-----:R-:W-:-:S03]  /*b8c0*/  FADD R3, RZ, R53 ;  /* 0x00000035ff037221 */ /* 0x001fc60000000000 */
[----:B-1----:R-:W2:Y:S04]  /*b8d0*/  LDL R2, [R1+0x14c] ;  /* 0x00014c0001027983 */ /* 0x002ea80000100800 */
[----:B------:R0:W-:Y:S04]  /*b8e0*/  STL [R1+0x240], R3 ;  /* 0x0002400301007387 */ /* 0x0001e80000100800 */
[----:B------:R-:W3:Y:S04]  /*b8f0*/  LDL R4, [R1+0x154] ;  /* 0x0001540001047983 */ /* 0x000ee80000100800 */
[----:B------:R-:W4:Y:S04]  /*b900*/  LDL R5, [R1+0x158] ;  /* 0x0001580001057983 */ /* 0x000f280000100800 */
[----:B0-----:R-:W3:Y:S04]  /*b910*/  LDL R3, [R1+0x150] ;  /* 0x0001500001037983 */ /* 0x001ee80000100800 */
[----:B------:R-:W4:Y:S04]  /*b920*/  LDL R6, [R1+0x15c] ;  /* 0x00015c0001067983 */ /* 0x000f280000100800 */
[----:B------:R-:W4:Y:S04]  /*b930*/  LDL R7, [R1+0x160] ;  /* 0x0001600001077983 */ /* 0x000f280000100800 */
[----:B------:R-:W4:Y:S04]  /*b940*/  LDL R8, [R1+0x164] ;  /* 0x0001640001087983 */ /* 0x000f280000100800 */
[----:B------:R-:W4:Y:S04]  /*b950*/  LDL R9, [R1+0x168] ;  /* 0x0001680001097983 */ /* 0x000f280000100800 */
[----:B------:R-:W4:Y:S01]  /*b960*/  LDL R10, [R1+0x16c] ;  /* 0x00016c00010a7983 */ /* 0x000f220000100800 */
[----:B------:R-:W-:-:S03]  /*b970*/  FADD R236, RZ, R39 ;  /* 0x00000027ffec7221 */ /* 0x000fc60000000000 */
[----:B------:R-:W4:Y:S01]  /*b980*/  LDL R11, [R1+0x170] ;  /* 0x00017000010b7983 */ /* 0x000f220000100800 */
[----:B------:R-:W-:-:S03]  /*b990*/  FADD R237, RZ, R38 ;  /* 0x00000026ffed7221 */ /* 0x000fc60000000000 */
[----:B------:R-:W4:Y:S04]  /*b9a0*/  LDL R39, [R1+0x174] ;  /* 0x0001740001277983 */ /* 0x000f280000100800 */
        /* <DEDUP_REMOVED lines=16> */
[----:B------:R-:W4:Y:S01]  /*bab0*/  LDL R54, [R1+0x138] ;  /* 0x0001380001367983 */ /* 0x000f220000100800 */
[----:B------:R-:W-:-:S03]  /*bac0*/  IMAD.MOV.U32 R0, RZ, RZ, R52 ;  /* 0x000000ffff007224 */ /* 0x000fc600078e0034 */
[----:B------:R-:W4:Y:S04]  /*bad0*/  LDL R53, [R1+0x13c] ;  /* 0x00013c0001357983 */ /* 0x000f280000100800 */
[----:B------:R-:W4:Y:S01]  /*bae0*/  LDL R52, [R1+0xc0] ;  /* 0x0000c00001347983 */ /* 0x000f220000100800 */
[----:B------:R-:W-:-:S05]  /*baf0*/  FADD R0, RZ, R0 ;  /* 0x00000000ff007221 */ /* 0x000fca0000000000 */
[----:B------:R2:W-:Y:S02]  /*bb00*/  STL [R1+0x244], R0 ;  /* 0x0002440001007387 */ /* 0x0005e40000100800 */
[----:B--2---:R-:W-:-:S05]  /*bb10*/  FADD R0, RZ, R2 ;  /* 0x00000002ff007221 */ /* 0x004fca0000000000 */
[----:B------:R4:W-:Y:S01]  /*bb20*/  STL [R1+0x248], R0 ;  /* 0x0002480001007387 */ /* 0x0009e20000100800 */
[----:B---3--:R-:W-:-:S01]  /*bb30*/  FADD R2, RZ, R3 ;  /* 0x00000003ff027221 */ /* 0x008fc20000000000 */
[----:B------:R-:W-:Y:S01]  /*bb40*/  FADD R3, RZ, R4 ;  /* 0x00000004ff037221 */ /* 0x000fe20000000000 */
[----:B----4-:R-:W-:-:S03]  /*bb50*/  FADD R0, RZ, R5 ;  /* 0x00000005ff007221 */ /* 0x010fc60000000000 */
[----:B------:R0:W-:Y:S04]  /*bb60*/  STL [R1+0x24c], R2 ;  /* 0x00024c0201007387 */ /* 0x0001e80000100800 */
        /* <DEDUP_REMOVED lines=51> */
[----:B-1----:R-:W-:Y:S02]  /*bea0*/  FADD R3, RZ, R52 ;  /* 0x00000034ff037221 */ /* 0x002fe40000000000 */
[----:B--2---:R-:W2:Y:S04]  /*beb0*/  LDL R0, [R1+0xc4] ;  /* 0x0000c40001007983 */ /* 0x004ea80000100800 */
[----:B------:R0:W-:Y:S04]  /*bec0*/  STL [R1+0x2b8], R2 ;  /* 0x0002b80201007387 */ /* 0x0001e80000100800 */
[----:B0-----:R-:W3:Y:S04]  /*bed0*/  LDL R2, [R1+0xc8] ;  /* 0x0000c80001027983 */ /* 0x001ee80000100800 */
[----:B------:R0:W-:Y:S04]  /*bee0*/  STL [R1+0x2bc], R3 ;  /* 0x0002bc0301007387 */ /* 0x0001e80000100800 */
[----:B------:R-:W4:Y:S04]  /*bef0*/  LDL R4, [R1+0xd0] ;  /* 0x0000d00001047983 */ /* 0x000f280000100800 */
[----:B------:R-:W4:Y:S04]  /*bf00*/  LDL R5, [R1+0xd4] ;  /* 0x0000d40001057983 */ /* 0x000f280000100800 */
[----:B0-----:R-:W4:Y:S04]  /*bf10*/  LDL R3, [R1+0xcc] ;  /* 0x0000cc0001037983 */ /* 0x001f280000100800 */
        /* <DEDUP_REMOVED lines=26> */
[----:B--2---:R-:W-:-:S05]  /*c0c0*/  FADD R0, RZ, R0 ;  /* 0x00000000ff007221 */ /* 0x004fca0000000000 */
[----:B------:R3:W-:Y:S02]  /*c0d0*/  STL [R1+0x2c0], R0 ;  /* 0x0002c00001007387 */ /* 0x0007e40000100800 */
[----:B---3--:R-:W-:-:S05]  /*c0e0*/  FADD R0, RZ, R2 ;  /* 0x00000002ff007221 */ /* 0x008fca0000000000 */
[----:B------:R0:W-:Y:S01]  /*c0f0*/  STL [R1+0x2c4], R0 ;  /* 0x0002c40001007387 */ /* 0x0001e20000100800 */
[----:B----4-:R-:W-:-:S01]  /*c100*/  FADD R2, RZ, R3 ;  /* 0x00000003ff027221 */ /* 0x010fc20000000000 */
[----:B0-----:R-:W-:Y:S01]  /*c110*/  FADD R0, RZ, R4 ;  /* 0x00000004ff007221 */ /* 0x001fe20000000000 */
[----:B------:R-:W-:-:S03]  /*c120*/  FADD R3, RZ, R5 ;  /* 0x00000005ff037221 */ /* 0x000fc60000000000 */
        /* <DEDUP_REMOVED lines=53> */
[----:B------:R-:W2:Y:S04]  /*c480*/  LDL R52, [R1+0x40] ;  /* 0x0000400001347983 */ /* 0x000ea80000100800 */
[----:B------:R1:W-:Y:S04]  /*c490*/  STL [R1+0x334], R2 ;  /* 0x0003340201007387 */ /* 0x0003e80000100800 */
[----:B------:R-:W3:Y:S04]  /*c4a0*/  LDL R53, [R1+0x44] ;  /* 0x0000440001357983 */ /* 0x000ee80000100800 */
[----:B------:R4:W-:Y:S04]  /*c4b0*/  STL [R1+0x338], R0 ;  /* 0x0003380001007387 */ /* 0x0009e80000100800 */
        /* <DEDUP_REMOVED lines=14> */
[----:B------:R-:W3:Y:S04]  /*c5a0*/  LDL R36, [R1] ;  /* 0x0000000001247983 */ /* 0x000ee80000100800 */
        /* <DEDUP_REMOVED lines=11> */
[----:B0-----:R-:W3:Y:S04]  /*c660*/  LDL R3, [R1+0x30] ;  /* 0x0000300001037983 */ /* 0x001ee80000100800 */
[----:B-1----:R-:W3:Y:S04]  /*c670*/  LDL R2, [R1+0x34] ;  /* 0x0000340001027983 */ /* 0x002ee80000100800 */
[----:B----4-:R-:W4:Y:S01]  /*c680*/  LDL R0, [R1+0x38] ;  /* 0x0000380001007983 */ /* 0x010f220000100800 */
[----:B------:R-:W-:-:S01]  /*c690*/  FADD R12, RZ, R12 ;  /* 0x0000000cff0c7221 */ /* 0x000fc20000000000 */
[----:B--2---:R-:W-:-:S05]  /*c6a0*/  FADD R52, RZ, R52 ;  /* 0x00000034ff347221 */ /* 0x004fca0000000000 */
[----:B------:R0:W-:Y:S01]  /*c6b0*/  STL [R1+0x33c], R52 ;  /* 0x00033c3401007387 */ /* 0x0001e20000100800 */
[----:B---3--:R-:W-:-:S03]  /*c6c0*/  FADD R53, RZ, R53 ;  /* 0x00000035ff357221 */ /* 0x008fc60000000000 */
[----:B0-----:R-:W2:Y:S01]  /*c6d0*/  LDL.LU R52, [R1+0x788] ;  /* 0x0007880001347983 */ /* 0x001ea20000300800 */
[----:B------:R-:W-:-:S03]  /*c6e0*/  FADD R54, RZ, R54 ;  /* 0x00000036ff367221 */ /* 0x000fc60000000000 */
[----:B------:R0:W-:Y:S01]  /*c6f0*/  STL [R1+0x340], R53 ;  /* 0x0003403501007387 */ /* 0x0001e20000100800 */
[----:B------:R-:W-:-:S01]  /*c700*/  FADD R55, RZ, R55 ;  /* 0x00000037ff377221 */ /* 0x000fc20000000000 */
[----:B------:R-:W-:Y:S02]  /*c710*/  FADD R24, RZ, R24 ;  /* 0x00000018ff187221 */ /* 0x000fe40000000000 */
[----:B0-----:R-:W3:Y:S01]  /*c720*/  LDL.LU R53, [R1+0x784] ;  /* 0x0007840001357983 */ /* 0x001ee20000300800 */
[----:B------:R-:W-:-:S03]  /*c730*/  FADD R25, RZ, R25 ;  /* 0x00000019ff197221 */ /* 0x000fc60000000000 */
[----:B------:R0:W-:Y:S01]  /*c740*/  STL [R1+0x344], R54 ;  /* 0x0003443601007387 */ /* 0x0001e20000100800 */
[----:B------:R-:W-:-:S01]  /*c750*/  FADD R26, RZ, R26 ;  /* 0x0000001aff1a7221 */ /* 0x000fc20000000000 */
[----:B------:R-:W-:Y:S02]  /*c760*/  FADD R27, RZ, R27 ;  /* 0x0000001bff1b7221 */ /* 0x000fe40000000000 */
[----:B0-----:R-:W3:Y:S04]  /*c770*/  LDL.LU R54, [R1+0x780] ;  /* 0x0007800001367983 */ /* 0x001ee80000300800 */
[----:B------:R0:W-:Y:S01]  /*c780*/  STL [R1+0x348], R55 ;  /* 0x0003483701007387 */ /* 0x0001e20000100800 */
[----:B------:R-:W-:-:S01]  /*c790*/  FADD R28, RZ, R28 ;  /* 0x0000001cff1c7221 */ /* 0x000fc20000000000 */
[----:B------:R-:W-:-:S02]  /*c7a0*/  FADD R29, RZ, R29 ;  /* 0x0000001dff1d7221 */ /* 0x000fc40000000000 */
[----:B0-----:R-:W3:Y:S04]  /*c7b0*/  LDL.LU R55, [R1+0x77c] ;  /* 0x00077c0001377983 */ /* 0x001ee80000300800 */
[----:B------:R0:W-:Y:S01]  /*c7c0*/  STL [R1+0x34c], R24 ;  /* 0x00034c1801007387 */ /* 0x0001e20000100800 */
[----:B------:R-:W-:-:S01]  /*c7d0*/  FADD R30, RZ, R30 ;  /* 0x0000001eff1e7221 */ /* 0x000fc20000000000 */
[----:B------:R-:W-:Y:S02]  /*c7e0*/  FADD R31, RZ, R31 ;  /* 0x0000001fff1f7221 */ /* 0x000fe40000000000 */
[----:B0-----:R-:W3:Y:S04]  /*c7f0*/  LDL.LU R24, [R1+0x778] ;  /* 0x0007780001187983 */ /* 0x001ee80000300800 */
[----:B------:R0:W-:Y:S01]  /*c800*/  STL [R1+0x350], R25 ;  /* 0x0003501901007387 */ /* 0x0001e20000100800 */
[----:B------:R-:W-:-:S03]  /*c810*/  FADD R32, RZ, R32 ;  /* 0x00000020ff207221 */ /* 0x000fc60000000000 */
        /* <DEDUP_REMOVED lines=45> */
[----:B0-----:R0:W5:Y:S04]  /*caf0*/  LDL.LU R11, [R1+0x738] ;  /* 0x00073800010b7983 */ /* 0x0011680000300800 */
[----:B------:R1:W-:Y:S01]  /*cb00*/  STL [R1+0x390], R10 ;  /* 0x0003900a01007387 */ /* 0x0003e20000100800 */
[----:B------:R-:W-:-:S03]  /*cb10*/  FADD R3, RZ, R3 ;  /* 0x00000003ff037221 */ /* 0x000fc60000000000 */
[----:B-1----:R0:W5:Y:S04]  /*cb20*/  LDL.LU R10, [R1+0x734] ;  /* 0x00073400010a7983 */ /* 0x0021680000300800 */
[----:B------:R1:W-:Y:S01]  /*cb30*/  STL [R1+0x394], R9 ;  /* 0x0003940901007387 */ /* 0x0003e20000100800 */
[----:B------:R-:W-:-:S03]  /*cb40*/  FADD R2, RZ, R2 ;  /* 0x00000002ff027221 */ /* 0x000fc60000000000 */
[----:B-1----:R0:W5:Y:S04]  /*cb50*/  LDL.LU R9, [R1+0x730] ;  /* 0x0007300001097983 */ /* 0x0021680000300800 */
[----:B------:R1:W-:Y:S01]  /*cb60*/  STL [R1+0x398], R8 ;  /* 0x0003980801007387 */ /* 0x0003e20000100800 */
[----:B----4-:R-:W-:-:S03]  /*cb70*/  FADD R0, RZ, R0 ;  /* 0x00000000ff007221 */ /* 0x010fc60000000000 */
[----:B-1----:R0:W5:Y:S04]  /*cb80*/  LDL.LU R8, [R1+0x72c] ;  /* 0x00072c0001087983 */ /* 0x0021680000300800 */
[----:B------:R1:W-:Y:S04]  /*cb90*/  STL [R1+0x39c], R7 ;  /* 0x00039c0701007387 */ /* 0x0003e80000100800 */
        /* <DEDUP_REMOVED lines=13> */
[----:B------:R1:W-:Y:S02]  /*cc70*/  STL [R1+0x3b8], R12 ;  /* 0x0003b80c01007387 */ /* 0x0003e40000100800 */
[----:B-1----:R-:W-:-:S05]  /*cc80*/  FADD R12, RZ, R216 ;  /* 0x000000d8ff0c7221 */ /* 0x002fca0000000000 */
        /* <DEDUP_REMOVED lines=375> */
[----:B--2---:R-:W-:-:S05]  /*e400*/  FADD R12, RZ, R52 ;  /* 0x00000034ff0c7221 */ /* 0x004fca0000000000 */
[----:B------:R3:W-:Y:S02]  /*e410*/  STL [R1+0x6ac], R12 ;  /* 0x0006ac0c01007387 */ /* 0x0007e40000100800 */
[----:B---3--:R-:W-:-:S05]  /*e420*/  FADD R12, RZ, R53 ;  /* 0x00000035ff0c7221 */ /* 0x008fca0000000000 */
        /* <DEDUP_REMOVED lines=36> */
[----:B------:R0:W-:Y:S01]  /*e670*/  STL [R1+0x6f8], R12 ;  /* 0x0006f80c01007387 */ /* 0x0001e20000100800 */
[----:B------:R-:W-:-:S01]  /*e680*/  FADD R13, RZ, R13 ;  /* 0x0000000dff0d7221 */ /* 0x000fc20000000000 */
[----:B------:R-:W-:Y:S01]  /*e690*/  FADD R14, RZ, R14 ;  /* 0x0000000eff0e7221 */ /* 0x000fe20000000000 */
        /* <DEDUP_REMOVED lines=13> */
[----:B0-----:R-:W-:-:S06]  /*e770*/  UMOV UR6, URZ ;  /* 0x0000003f00067c82 */ /* 0x001fcc0008000000 */
.L_x_18:
[----:B------:R-:W-:Y:S01]  /*e780*/  UIADD3 UR47, UR5, 0x1, URZ ;  /* 0x00000001052f7890 */ /* 0x000fe2000fffe03f */
[----:B------:R-:W-:-:S03]  /*e790*/  UMOV UR13, 0x1 ;  /* 0x00000001000d7882 */ /* 0x000fc60000000000 */
[----:B------:R-:W-:-:S04]  /*e7a0*/  UISETP.NE.AND UP0, UPT, UR47, 0x2, UPT ;  /* 0x000000022f00788c */ /* 0x000fc8000bf05270 */
[----:B------:R-:W-:Y:S02]  /*e7b0*/  USEL UR46, URZ, 0x1, UP0 ;  /* 0x000000013f2e7887 */ /* 0x000fe40008000000 */
[----:B------:R-:W-:Y:S02]  /*e7c0*/  USEL UR47, UR47, URZ, UP0 ;  /* 0x0000003f2f2f7287 */ /* 0x000fe40008000000 */
[----:B------:R-:W-:-:S12]  /*e7d0*/  ULOP3.LUT UR46, UR4, UR46, URZ, 0x3c, !UPT ;  /* 0x0000002e042e7292 */ /* 0x000fd8000f8e3c3f */
.L_x_13:
[----:B------:R-:W-:-:S04]  /*e7e0*/  UISETP.LT.AND UP0, UPT, UR11, 0x1, UPT ;  /* 0x000000010b00788c */ /* 0x000fc8000bf01270 */
[----:B------:R-:W-:-:S04]  /*e7f0*/  USEL UR14, UR11, 0x1, UP0 ;  /* 0x000000010b0e7887 */ /* 0x000fc80008000000 */
[----:B------:R-:W-:-:S04]  /*e800*/  UIADD3 UR45, UR11, -UR14, URZ ;  /* 0x8000000e0b2d7290 */ /* 0x000fc8000fffe03f */
[----:B------:R-:W-:-:S06]  /*e810*/  UISETP.GE.AND UP0, UPT, UR45, 0x1, UPT ;  /* 0x000000012d00788c */ /* 0x000fcc000bf06270 */
[----:B------:R-:W-:-:S13]  /*e820*/  PLOP3.LUT P0, PT, PT, PT, UP0, 0x80, 0x0 ;  /* 0x000000000000781c */ /* 0x000fda0003f0f008 */
[----:B------:R-:W-:Y:S05]  /*e830*/  @!P0 BRA `(.L_x_19) ;  /* 0x000000b400e88947 */ /* 0x000fea0003800000 */
[----:B------:R-:W-:Y:S01]  /*e840*/  UMOV UR44, UR5 ;  /* 0x00000005002c7c82 */ /* 0x000fe20008000000 */
[----:B------:R-:W-:-:S05]  /*e850*/  ULDC UR43, c[0x0][0x50c] ;  /* 0x00014300002b7ab9 */ /* 0x000fca0000000800 */
.L_x_27:
[----:B------:R-:W-:-:S06]  /*e860*/  UISETP.NE.AND UP0, UPT, UR10, 0x3, UPT ;  /* 0x000000030a00788c */ /* 0x000fcc000bf05270 */
[----:B------:R-:W-:-:S13]  /*e870*/  PLOP3.LUT P1, PT, PT, PT, UP0, 0x80, 0x0 ;  /* 0x000000000000781c */ /* 0x000fda0003f2f008 */
[----:B0----5:R-:W-:Y:S05]  /*e880*/  @!P1 BRA `(.L_x_20) ;  /* 0x0000000000049947 */ /* 0x021fea0003800000 */
[----:B------:R-:W-:Y:S01]  /*e890*/  BPT.TRAP 0x1 ;  /* 0x000000040000795c */ /* 0x000fe20000300000 */
.L_x_20:
[----:B------:R-:W0:Y:S01]  /*e8a0*/  S2UR UR14, SR_CgaCtaId ;  /* 0x00000000000e79c3 */ /* 0x000e220000008800 */
[----:B------:R-:W-:Y:S01]  /*e8b0*/  UMOV UR8, 0x400 ;  /* 0x0000040000087882 */ /* 0x000fe20000000000 */
[----:B------:R-:W-:-:S05]  /*e8c0*/  IMAD.U32 R12, RZ, RZ, UR46 ;  /* 0x0000002eff0c7e24 */ /* 0x000fca000f8e00ff */
[----:B------:R-:W-:Y:S01]  /*e8d0*/  SHF.L.U32 R12, R12, 0x1f, RZ ;  /* 0x0000001f0c0c7819 */ /* 0x000fe200000006ff */
[----:B0-----:R-:W-:-:S04]  /*e8e0*/  ULEA UR8, UR14, UR8, 0x18 ;  /* 0x000000080e087291 */ /* 0x001fc8000f8ec03f */
[----:B------:R-:W-:-:S09]  /*e8f0*/  ULEA UR14, UR47, UR8, 0x3 ;  /* 0x000000082f0e7291 */ /* 0x000fd2000f8e183f */
[----:B------:R0:W1:Y:S01]  /*e900*/  SYNCS.PHASECHK.TRANS64.TRYWAIT P0, [UR14], R12 ;  /* 0x0000000cff0075a7 */ /* 0x000062000800014e */
[----:B------:R-:W-:Y:S05]  /*e910*/  @!P1 BRA `(.L_x_21) ;  /* 0x0000000000049947 */ /* 0x000fea0003800000 */
[----:B------:R-:W-:Y:S01]  /*e920*/  BPT.TRAP 0x1 ;  /* 0x000000040000795c */ /* 0x000fe20000300000 */
.L_x_21:
[----:B-1----:R-:W-:Y:S05]  /*e930*/  @P0 BRA `(.L_x_22) ;  /* 0x0000000000080947 */ /* 0x002fea0003800000 */
[----:B------:R-:W1:Y:S02]  /*e940*/  SYNCS.PHASECHK.TRANS64.TRYWAIT P0, [UR14], R12 ;  /* 0x0000000cff0075a7 */ /* 0x000e64000800014e */
[----:B-1----:R-:W-:Y:S05]  /*e950*/  @!P0 BRA `(.L_x_23) ;  /* 0x0000036c00508947 */ /* 0x002fea0003800000 */
.L_x_22:
        /* <DEDUP_REMOVED lines=24> */
[----:B-1----:R-:W4:Y:S04]  /*eae0*/  LDL.LU.64 R120, [R1+0x1c0] ;  /* 0x0001c00001787983 */ /* 0x002f280000300a00 */
[----:B------:R-:W4:Y:S04]  /*eaf0*/  LDL.LU.64 R122, [R1+0x1c8] ;  /* 0x0001c800017a7983 */ /* 0x000f280000300a00 */
[----:B------:R-:W4:Y:S04]  /*eb00*/  LDL.LU.64 R124, [R1+0x1d0] ;  /* 0x0001d000017c7983 */ /* 0x000f280000300a00 */
[----:B------:R-:W4:Y:S04]  /*eb10*/  LDL.LU.64 R126, [R1+0x1d8] ;  /* 0x0001d800017e7983 */ /* 0x000f280000300a00 */
[----:B------:R-:W4:Y:S04]  /*eb20*/  LDL.LU.64 R128, [R1+0x1e0] ;  /* 0x0001e00001807983 */ /* 0x000f280000300a00 */
[----:B------:R-:W4:Y:S04]  /*eb30*/  LDL.LU.64 R130, [R1+0x1e8] ;  /* 0x0001e80001827983 */ /* 0x000f280000300a00 */
[----:B------:R-:W4:Y:S04]  /*eb40*/  LDL.LU.64 R132, [R1+0x1f0] ;  /* 0x0001f00001847983 */ /* 0x000f280000300a00 */
[----:B------:R-:W4:Y:S01]  /*eb50*/  LDL.LU.64 R134, [R1+0x1f8] ;  /* 0x0001f80001867983 */ /* 0x000f220000300a00 */
[----:B------:R-:W-:-:S02]  /*eb60*/  UIADD3 UR14, UR8, 0x18100, URZ ;  /* 0x00018100080e7890 */ /* 0x000fc4000fffe03f */
[----:B------:R-:W-:Y:S01]  /*eb70*/  UISETP.NE.AND UP0, UPT, UR12, URZ, UPT ;  /* 0x0000003f0c00728c */ /* 0x000fe2000bf05270 */
[----:B------:R-:W-:Y:S01]  /*eb80*/  STL [R1+0xc10], R79 ;  /* 0x000c104f01007387 */ /* 0x000fe20000100800 */
[----:B------:R-:W-:Y:S02]  /*eb90*/  USHF.R.U32.HI UR14, URZ, 0x4, UR14 ;  /* 0x000000043f0e7899 */ /* 0x000fe4000801160e */
[----:B------:R-:W-:Y:S01]  /*eba0*/  USEL UR13, UR13, URZ, !UP0 ;  /* 0x0000003f0d0d7287 */ /* 0x000fe2000c000000 */
[----:B------:R-:W-:Y:S01]  /*ebb0*/  STL [R1+0xc0c], R80 ;  /* 0x000c0c5001007387 */ /* 0x000fe20000100800 */
[----:B------:R-:W-:Y:S02]  /*ebc0*/  ULOP3.LUT UR14, UR14, 0x3fff, URZ, 0xc0, !UPT ;  /* 0x00003fff0e0e7892 */ /* 0x000fe4000f8ec03f */
[----:B------:R-:W-:Y:S01]  /*ebd0*/  ULOP3.LUT UR50, UR9, 0x10000, URZ, 0xfc, !UPT ;  /* 0x0001000009327892 */ /* 0x000fe2000f8efc3f */
[----:B------:R-:W-:Y:S01]  /*ebe0*/  STL [R1+0xc08], R81 ;  /* 0x000c085101007387 */ /* 0x000fe20000100800 */
[----:B------:R-:W-:-:S02]  /*ebf0*/  ULOP3.LUT UR14, UR14, 0x10000, URZ, 0xfc, !UPT ;  /* 0x000100000e0e7892 */ /* 0x000fc4000f8efc3f */
[----:B------:R-:W-:Y:S01]  /*ec00*/  UISETP.NE.U32.AND UP0, UPT, UR13, URZ, UPT ;  /* 0x0000003f0d00728c */ /* 0x000fe2000bf05070 */
[----:B------:R-:W-:Y:S01]  /*ec10*/  STL [R1+0xc04], R82 ;  /* 0x000c045201007387 */ /* 0x000fe20000100800 */
[----:B------:R-:W-:Y:S02]  /*ec20*/  UIMAD UR50, UR47, 0xc00, UR50 ;  /* 0x00000c002f3278a4 */ /* 0x000fe4000f8e0232 */
[----:B------:R-:W-:Y:S01]  /*ec30*/  UIMAD UR51, UR47, 0x700, UR14 ;  /* 0x000007002f3378a4 */ /* 0x000fe2000f8e020e */
[----:B------:R-:W-:Y:S01]  /*ec40*/  STL [R1+0xc00], R83 ;  /* 0x000c005301007387 */ /* 0x000fe20000100800 */
[----:B------:R-:W-:Y:S01]  /*ec50*/  UMOV UR17, 0x40000040 ;  /* 0x4000004000117882 */ /* 0x000fe20000000000 */
[----:B------:R-:W-:Y:S02]  /*ec60*/  UMOV UR19, 0x40000040 ;  /* 0x4000004000137882 */ /* 0x000fe40000000000 */
[----:B------:R-:W-:Y:S01]  /*ec70*/  UMOV UR16, UR50 ;  /* 0x0000003200107c82 */ /* 0x000fe20008000000 */
[----:B------:R-:W-:Y:S01]  /*ec80*/  STL [R1+0xbfc], R84 ;  /* 0x000bfc5401007387 */ /* 0x000fe20000100800 */
[----:B------:R-:W-:-:S03]  /*ec90*/  UMOV UR18, UR51 ;  /* 0x0000003300127c82 */ /* 0x000fc60008000000 */
        /* <DEDUP_REMOVED lines=23> */
[----:B-----5:R-:W-:Y:S04]  /*ee10*/  STL [R1+0x858], R3 ;  /* 0x0008580301007387 */ /* 0x020fe80000100800 */
[----:B------:R-:W-:Y:S04]  /*ee20*/  STL [R1+0x854], R2 ;  /* 0x0008540201007387 */ /* 0x000fe80000100800 */
[----:B------:R-:W-:Y:S04]  /*ee30*/  STL [R1+0x850], R0 ;  /* 0x0008500001007387 */ /* 0x000fe80000100800 */
[----:B------:R-:W-:Y:S04]  /*ee40*/  STL.64 [R1+0x848], R18 ;  /* 0x0008481201007387 */ /* 0x000fe80000100a00 */
[----:B------:R-:W-:Y:S04]  /*ee50*/  STL.64 [R1+0x840], R16 ;  /* 0x0008401001007387 */ /* 0x000fe80000100a00 */
[----:B------:R-:W-:Y:S04]  /*ee60*/  STL.64 [R1+0x838], R14 ;  /* 0x0008380e01007387 */ /* 0x000fe80000100a00 */
[----:B------:R-:W-:Y:S04]  /*ee70*/  STL [R1+0x830], R13 ;  /* 0x0008300d01007387 */ /* 0x000fe80000100800 */
[----:B------:R-:W-:Y:S04]  /*ee80*/  STL.64 [R1+0x828], R10 ;  /* 0x0008280a01007387 */ /* 0x000fe80000100a00 */
[----:B------:R-:W-:Y:S04]  /*ee90*/  STL.64 [R1+0x820], R8 ;  /* 0x0008200801007387 */ /* 0x000fe80000100a00 */
[----:B------:R-:W-:Y:S04]  /*eea0*/  STL.64 [R1+0x818], R6 ;  /* 0x0008180601007387 */ /* 0x000fe80000100a00 */
[----:B------:R1:W-:Y:S04]  /*eeb0*/  STL.64 [R1+0x810], R4 ;  /* 0x0008100401007387 */ /* 0x0003e80000100a00 */
[----:B-1----:R-:W2:Y:S04]  /*eec0*/  LDL.LU.64 R4, [R1] ;  /* 0x0000000001047983 */ /* 0x002ea80000300a00 */
[----:B------:R-:W2:Y:S04]  /*eed0*/  LDL.LU.64 R6, [R1+0x8] ;  /* 0x0000080001067983 */ /* 0x000ea80000300a00 */
[----:B------:R-:W2:Y:S04]  /*eee0*/  LDL.LU.64 R8, [R1+0x10] ;  /* 0x0000100001087983 */ /* 0x000ea80000300a00 */
[----:B------:R-:W2:Y:S04]  /*eef0*/  LDL.LU.64 R10, [R1+0x18] ;  /* 0x00001800010a7983 */ /* 0x000ea80000300a00 */
[----:B0-----:R-:W2:Y:S04]  /*ef00*/  LDL.LU.64 R12, [R1+0x20] ;  /* 0x00002000010c7983 */ /* 0x001ea80000300a00 */
[----:B------:R-:W2:Y:S04]  /*ef10*/  LDL.LU.64 R14, [R1+0x28] ;  /* 0x00002800010e7983 */ /* 0x000ea80000300a00 */
[----:B------:R-:W2:Y:S04]  /*ef20*/  LDL.LU.64 R16, [R1+0x30] ;  /* 0x0000300001107983 */ /* 0x000ea80000300a00 */
[----:B------:R-:W2:Y:S01]  /*ef30*/  LDL.LU.64 R18, [R1+0x38] ;  /* 0x0000380001127983 */ /* 0x000ea20000300a00 */
[----:B------:R-:W-:Y:S01]  /*ef40*/  UIADD3 UR38, UR51, 0x100, URZ ;  /* 0x0000010033267890 */ /* 0x000fe2000fffe03f */
[----:B------:R-:W-:Y:S01]  /*ef50*/  UMOV UR36, UR16 ;  /* 0x0000001000247c82 */ /* 0x000fe20008000000 */
[----:B------:R-:W-:Y:S01]  /*ef60*/  UMOV UR37, UR17 ;  /* 0x0000001100257c82 */ /* 0x000fe20008000000 */
[----:B------:R-:W-:Y:S01]  /*ef70*/  UMOV UR39, 0x40000040 ;  /* 0x4000004000277882 */ /* 0x000fe20000000000 */
[----:B------:R-:W-:Y:S01]  /*ef80*/  UIADD3 UR26, UR51, 0x200, URZ ;  /* 0x00000200331a7890 */ /* 0x000fe2000fffe03f */
[----:B------:R-:W-:Y:S01]  /*ef90*/  UMOV UR24, UR16 ;  /* 0x0000001000187c82 */ /* 0x000fe20008000000 */
[----:B------:R-:W-:Y:S01]  /*efa0*/  UMOV UR25, UR17 ;  /* 0x0000001100197c82 */ /* 0x000fe20008000000 */
[----:B----4-:R-:W-:Y:S01]  /*efb0*/  WARPGROUP.ARRIVE ;  /* 0x00000000000079c5 */ /* 0x010fe20000000000 */
[----:B------:R-:W-:Y:S01]  /*efc0*/  UMOV UR27, 0x40000040 ;  /* 0x40000040001b7882 */ /* 0x000fe20000000000 */
[----:B------:R-:W-:Y:S01]  /*efd0*/  UIADD3 UR34, UR51, 0x300, URZ ;  /* 0x0000030033227890 */ /* 0x000fe2000fffe03f */
[----:B------:R-:W-:Y:S01]  /*efe0*/  UMOV UR32, UR16 ;  /* 0x0000001000207c82 */ /* 0x000fe20008000000 */
[----:B------:R-:W-:-:S02]  /*eff0*/  UMOV UR33, UR17 ;  /* 0x0000001100217c82 */ /* 0x000fc40008000000 */
[----:B------:R-:W-:Y:S01]  /*f000*/  QGMMA.64x32x32.F32.E4M3.E4M3 R120, gdesc[UR16], R120, UP0, gsb0 ;  /* 0x00600000107879f3 */ /* 0x000fe2000b800878 */
[----:B------:R-:W-:Y:S01]  /*f010*/  UMOV UR35, 0x40000040 ;  /* 0x4000004000237882 */ /* 0x000fe20000000000 */
[----:B------:R-:W-:Y:S01]  /*f020*/  UIADD3 UR22, UR51, 0x400, URZ ;  /* 0x0000040033167890 */ /* 0x000fe2000fffe03f */
[----:B------:R-:W-:Y:S01]  /*f030*/  UMOV UR20, UR16 ;  /* 0x0000001000147c82 */ /* 0x000fe20008000000 */
[----:B------:R-:W-:Y:S01]  /*f040*/  UMOV UR21, UR17 ;  /* 0x0000001100157c82 */ /* 0x000fe20008000000 */
[----:B------:R-:W-:Y:S02]  /*f050*/  WARPGROUP.DEPBAR.LE gsb0, 0x0 ;  /* 0x00008000000079c5 */ /* 0x000fe40000010000 */
        /* <DEDUP_REMOVED lines=8> */
[----:B0-----:R-:W2:Y:S04]  /*f0e0*/  LDL.LU.64 R120, [R1+0x40] ;  /* 0x0000400001787983 */ /* 0x001ea80000300a00 */
[----:B-1----:R-:W2:Y:S04]  /*f0f0*/  LDL.LU.64 R122, [R1+0x48] ;  /* 0x00004800017a7983 */ /* 0x002ea80000300a00 */
[----:B----4-:R-:W2:Y:S04]  /*f100*/  LDL.LU.64 R124, [R1+0x50] ;  /* 0x00005000017c7983 */ /* 0x010ea80000300a00 */
[----:B---3--:R-:W2:Y:S04]  /*f110*/  LDL.LU.64 R126, [R1+0x58] ;  /* 0x00005800017e7983 */ /* 0x008ea80000300a00 */
[----:B------:R-:W2:Y:S04]  /*f120*/  LDL.LU.64 R128, [R1+0x60] ;  /* 0x0000600001807983 */ /* 0x000ea80000300a00 */
[----:B------:R-:W2:Y:S04]  /*f130*/  LDL.LU.64 R130, [R1+0x68] ;  /* 0x0000680001827983 */ /* 0x000ea80000300a00 */
[----:B------:R-:W2:Y:S04]  /*f140*/  LDL.LU.64 R132, [R1+0x70] ;  /* 0x0000700001847983 */ /* 0x000ea80000300a00 */
[----:B------:R-:W2:Y:S01]  /*f150*/  LDL.LU.64 R134, [R1+0x78] ;  /* 0x0000780001867983 */ /* 0x000ea20000300a00 */
[----:B------:R-:W-:-:S06]  /*f160*/  WARPGROUP.ARRIVE ;  /* 0x00000000000079c5 */ /* 0x000fcc0000000000 */
[----:B------:R-:W-:Y:S03]  /*f170*/  QGMMA.64x32x32.F32.E4M3.E4M3 R168, gdesc[UR36], R168, UP0, gsb0 ;  /* 0x0060000024a879f3 */ /* 0x000fe6000b8008a8 */
[----:B------:R-:W-:Y:S02]  /*f180*/  WARPGROUP.DEPBAR.LE gsb0, 0x0 ;  /* 0x00008000000079c5 */ /* 0x000fe40000010000 */
[----:B------:R-:W-:Y:S01]  /*f190*/  UMOV UR23, 0x40000040 ;  /* 0x4000004000177882 */ /* 0x000fe20000000000 */
[----:B------:R-:W-:Y:S01]  /*f1a0*/  UIADD3 UR30, UR51, 0x500, URZ ;  /* 0x00000500331e7890 */ /* 0x000fe2000fffe03f */
[----:B------:R-:W-:Y:S01]  /*f1b0*/  IMAD.MOV.U32 R31, RZ, RZ, R168 ;  /* 0x000000ffff1f7224 */ /* 0x000fe200078e00a8 */
[----:B------:R-:W-:Y:S01]  /*f1c0*/  UMOV UR28, UR16 ;  /* 0x00000010001c7c82 */ /* 0x000fe20008000000 */
[----:B------:R-:W-:Y:S01]  /*f1d0*/  UMOV UR29, UR17 ;  /* 0x00000011001d7c82 */ /* 0x000fe20008000000 */
[----:B------:R-:W-:Y:S01]  /*f1e0*/  UMOV UR31, 0x40000040 ;  /* 0x40000040001f7882 */ /* 0x000fe20000000000 */
[----:B------:R-:W-:Y:S01]  /*f1f0*/  UIADD3 UR14, UR51, 0x600, URZ ;  /* 0x00000600330e7890 */ /* 0x000fe2000fffe03f */
[----:B------:R-:W-:Y:S01]  /*f200*/  IMAD.MOV.U32 R32, RZ, RZ, R169 ;  /* 0x000000ffff207224 */ /* 0x000fe200078e00a9 */
[----:B------:R-:W-:Y:S01]  /*f210*/  UMOV UR12, UR16 ;  /* 0x00000010000c7c82 */ /* 0x000fe20008000000 */
[----:B------:R-:W-:Y:S01]  /*f220*/  UMOV UR13, UR17 ;  /* 0x00000011000d7c82 */ /* 0x000fe20008000000 */
[----:B------:R-:W-:Y:S01]  /*f230*/  UMOV UR15, 0x40000040 ;  /* 0x40000040000f7882 */ /* 0x000fe20000000000 */
        /* <DEDUP_REMOVED lines=21> */
[----:B------:R-:W3:Y:S01]  /*f390*/  LDL.LU.64 R182, [R1+0xf8] ;  /* 0x0000f80001b67983 */ /* 0x000ee20000300a00 */
[----:B--2---:R-:W-:-:S06]  /*f3a0*/  WARPGROUP.ARRIVE ;  /* 0x00000000000079c5 */ /* 0x004fcc0000000000 */
[----:B------:R-:W-:Y:S03]  /*f3b0*/  QGMMA.64x32x32.F32.E4M3.E4M3 R120, gdesc[UR24], R120, UP0, gsb0 ;  /* 0x00600000187879f3 */ /* 0x000fe6000b800878 */
[----:B------:R-:W-:Y:S02]  /*f3c0*/  WARPGROUP.DEPBAR.LE gsb0, 0x0 ;  /* 0x00008000000079c5 */ /* 0x000fe40000010000 */
[----:B------:R-:W-:Y:S01]  /*f3d0*/  WARPGROUP.ARRIVE ;  /* 0x00000000000079c5 */ /* 0x000fe20000000000 */
[----:B------:R-:W-:Y:S02]  /*f3e0*/  IMAD.MOV.U32 R79, RZ, RZ, R120 ;  /* 0x000000ffff4f7224 */ /* 0x000fe400078e0078 */
[----:B------:R-:W-:Y:S02]  /*f3f0*/  IMAD.MOV.U32 R80, RZ, RZ, R121 ;  /* 0x000000ffff507224 */ /* 0x000fe400078e0079 */
[----:B------:R-:W-:Y:S01]  /*f400*/  IMAD.MOV.U32 R81, RZ, RZ, R122 ;  /* 0x000000ffff517224 */ /* 0x000fe200078e007a */
[----:B------:R-:W-:Y:S01]  /*f410*/  QGMMA.64x32x32.F32.E4M3.E4M3 R200, gdesc[UR32], R200, UP0, gsb0 ;  /* 0x0060000020c879f3 */ /* 0x000fe2000b8008c8 */
        /* <DEDUP_REMOVED lines=19> */
[----:B------:R-:W2:Y:S04]  /*f550*/  LDL.LU.64 R132, [R1+0x1b0] ;  /* 0x0001b00001847983 */ /* 0x000ea80000300a00 */
[----:B------:R-:W2:Y:S01]  /*f560*/  LDL.LU.64 R134, [R1+0x1b8] ;  /* 0x0001b80001867983 */ /* 0x000ea20000300a00 */
[----:B------:R-:W-:-:S02]  /*f570*/  WARPGROUP.DEPBAR.LE gsb0, 0x0 ;  /* 0x00008000000079c5 */ /* 0x000fc40000010000 */
[----:B------:R-:W-:-:S06]  /*f580*/  WARPGROUP.ARRIVE ;  /* 0x00000000000079c5 */ /* 0x000fcc0000000000 */
[----:B------:R-:W-:Y:S03]  /*f590*/  QGMMA.64x32x32.F32.E4M3.E4M3 R152, gdesc[UR20], R152, UP0, gsb0 ;  /* 0x00600000149879f3 */ /* 0x000fe6000b800898 */
[----:B------:R-:W-:Y:S02]  /*f5a0*/  WARPGROUP.DEPBAR.LE gsb0, 0x0 ;  /* 0x00008000000079c5 */ /* 0x000fe40000010000 */
[----:B------:R-:W-:-:S06]  /*f5b0*/  WARPGROUP.ARRIVE ;  /* 0x00000000000079c5 */ /* 0x000fcc0000000000 */
[----:B------:R-:W-:Y:S03]  /*f5c0*/  QGMMA.64x32x32.F32.E4M3.E4M3 R104, gdesc[UR28], R104, UP0, gsb0 ;  /* 0x006000001c6879f3 */ /* 0x000fe6000b800868 */
[----:B------:R-:W-:Y:S02]  /*f5d0*/  WARPGROUP.DEPBAR.LE gsb0, 0x0 ;  /* 0x00008000000079c5 */ /* 0x000fe40000010000 */
[----:B------:R-:W-:-:S06]  /*f5e0*/  WARPGROUP.ARRIVE ;  /* 0x00000000000079c5 */ /* 0x000fcc0000000000 */
[----:B------:R-:W-:Y:S01]  /*f5f0*/  QGMMA.64x32x32.F32.E4M3.E4M3 R56, gdesc[UR12], R56, UP0, gsb0 ;  /* 0x006000000c3879f3 */ /* 0x000fe2000b800838 */
[----:B------:R-:W-:Y:S01]  /*f600*/  UIADD3 UR20, UR50, 0x400, URZ ;  /* 0x0000040032147890 */ /* 0x000fe2000fffe03f */
[----:B------:R-:W-:-:S06]  /*f610*/  UMOV UR13, 0x40000040 ;  /* 0x40000040000d7882 */ /* 0x000fcc0000000000 */
[----:B------:R-:W-:Y:S01]  /*f620*/  UMOV UR12, UR20 ;  /* 0x00000014000c7c82 */ /* 0x000fe20008000000 */
[----:B------:R-:W-:Y:S02]  /*f630*/  WARPGROUP.DEPBAR.LE gsb0, 0x0 ;  /* 0x00008000000079c5 */ /* 0x000fe40000010000 */
[----:B------:R-:W-:-:S06]  /*f640*/  WARPGROUP.ARRIVE ;  /* 0x00000000000079c5 */ /* 0x000fcc0000000000 */
[----:B------:R-:W-:Y:S01]  /*f650*/  QGMMA.64x32x32.F32.E4M3.E4M3 R40, gdesc[UR12], R40, UP0, gsb0 ;  /* 0x006000000c2879f3 */ /* 0x000fe2000b800828 */
[----:B------:R-:W-:Y:S01]  /*f660*/  UMOV UR28, UR12 ;  /* 0x0000000c001c7c82 */ /* 0x000fe20008000000 */
        /* <DEDUP_REMOVED lines=30> */
[----:B---3--:R-:W-:-:S06]  /*f850*/  WARPGROUP.ARRIVE ;  /* 0x00000000000079c5 */ /* 0x008fcc0000000000 */
[----:B------:R-:W-:Y:S01]  /*f860*/  QGMMA.64x32x32.F32.E4M3.E4M3 R168, gdesc[UR36], R168, UP0, gsb0 ;  /* 0x0060000024a879f3 */ /* 0x000fe2000b8008a8 */
        /* <DEDUP_REMOVED lines=41> */
[----:B------:R0:W-:Y:S04]  /*fb00*/  STL.64 [R1+0xc0], R168 ;  /* 0x0000c0a801007387 */ /* 0x0001e80000100a00 */
[----:B------:R1:W-:Y:S04]  /*fb10*/  STL.64 [R1+0xc8], R170 ;  /* 0x0000c8aa01007387 */ /* 0x0003e80000100a00 */
[----:B------:R3:W-:Y:S04]  /*fb20*/  STL.64 [R1+0xd0], R172 ;  /* 0x0000d0ac01007387 */ /* 0x0007e80000100a00 */
[----:B------:R4:W-:Y:S04]  /*fb30*/  STL.64 [R1+0xd8], R174 ;  /* 0x0000d8ae01007387 */ /* 0x0009e80000100a00 */
[----:B------:R4:W-:Y:S04]  /*fb40*/  STL.64 [R1+0xe0], R176 ;  /* 0x0000e0b001007387 */ /* 0x0009e80000100a00 */
[----:B------:R4:W-:Y:S04]  /*fb50*/  STL.64 [R1+0xe8], R178 ;  /* 0x0000e8b201007387 */ /* 0x0009e80000100a00 */
[----:B------:R4:W-:Y:S01]  /*fb60*/  STL.64 [R1+0xf0], R180 ;  /* 0x0000f0b401007387 */ /* 0x0009e20000100a00 */
[----:B--2---:R-:W-:-:S03]  /*fb70*/  WARPGROUP.ARRIVE ;  /* 0x00000000000079c5 */ /* 0x004fc60000000000 */
[----:B------:R2:W-:Y:S04]  /*fb80*/  STL.64 [R1+0xf8], R182 ;  /* 0x0000f8b601007387 */ /* 0x0005e80000100a00 */
[----:B0-----:R-:W2:Y:S04]  /*fb90*/  LDL.LU.64 R168, [R1+0x140] ;  /* 0x0001400001a87983 */ /* 0x001ea80000300a00 */
[----:B-1----:R-:W2:Y:S04]  /*fba0*/  LDL.LU.64 R170, [R1+0x148] ;  /* 0x0001480001aa7983 */ /* 0x002ea80000300a00 */
[----:B---3--:R-:W3:Y:S01]  /*fbb0*/  LDL.LU.64 R172, [R1+0x150] ;  /* 0x0001500001ac7983 */ /* 0x008ee20000300a00 */
[----:B------:R-:W-:-:S03]  /*fbc0*/  UMOV UR16, UR12 ;  /* 0x0000000c00107c82 */ /* 0x000fc60008000000 */
[----:B----4-:R-:W3:Y:S01]  /*fbd0*/  LDL.LU.64 R174, [R1+0x158] ;  /* 0x0001580001ae7983 */ /* 0x010ee20000300a00 */
[----:B------:R-:W-:Y:S02]  /*fbe0*/  UMOV UR17, UR13 ;  /* 0x0000000d00117c82 */ /* 0x000fe40008000000 */
[----:B------:R-:W-:Y:S01]  /*fbf0*/  QGMMA.64x32x32.F32.E4M3.E4M3 R120, gdesc[UR16], R120, UP0, gsb0 ;  /* 0x00600000107879f3 */ /* 0x000fe2000b800878 */
[----:B------:R-:W3:Y:S04]  /*fc00*/  LDL.LU.64 R176, [R1+0x160] ;  /* 0x0001600001b07983 */ /* 0x000ee80000300a00 */
[----:B------:R-:W3:Y:S04]  /*fc10*/  LDL.LU.64 R178, [R1+0x168] ;  /* 0x0001680001b27983 */ /* 0x000ee80000300a00 */
[----:B------:R-:W3:Y:S04]  /*fc20*/  LDL.LU.64 R180, [R1+0x170] ;  /* 0x0001700001b47983 */ /* 0x000ee80000300a00 */
[----:B--2---:R-:W3:Y:S01]  /*fc30*/  LDL.LU.64 R182, [R1+0x178] ;  /* 0x0001780001b67983 */ /* 0x004ee20000300a00 */
[----:B------:R-:W-:-:S02]  /*fc40*/  WARPGROUP.DEPBAR.LE gsb0, 0x0 ;  /* 0x00008000000079c5 */ /* 0x000fc40000010000 */
        /* <DEDUP_REMOVED lines=24> */
[----:B------:R-:W-:Y:S01]  /*fdd0*/  UIADD3 UR20, UR50, 0x800, URZ ;  /* 0x0000080032147890 */ /* 0x000fe2000fffe03f */
[----:B------:R-:W-:-:S06]  /*fde0*/  UMOV UR17, 0x40000040 ;  /* 0x4000004000117882 */ /* 0x000fcc0000000000 */
[----:B------:R-:W-:Y:S01]  /*fdf0*/  UMOV UR16, UR20 ;  /* 0x0000001400107c82 */ /* 0x000fe20008000000 */
[----:B---3--:R-:W-:-:S06]  /*fe00*/  WARPGROUP.ARRIVE ;  /* 0x00000000000079c5 */ /* 0x008fcc0000000000 */
[----:B------:R-:W-:Y:S01]  /*fe10*/  QGMMA.64x32x32.F32.E4M3.E4M3 R168, gdesc[UR16], R168, UP0, gsb0 ;  /* 0x0060000010a879f3 */ /* 0x000fe2000b8008a8 */
[----:B------:R-:W-:Y:S01]  /*fe20*/  UMOV UR18, UR38 ;  /* 0x0000002600127c82 */ /* 0x000fe20008000000 */
[----:B------:R-:W-:Y:S01]  /*fe30*/  UMOV UR19, UR39 ;  /* 0x0000002700137c82 */ /* 0x000fe20008000000 */
[----:B------:R-:W-:Y:S02]  /*fe40*/  WARPGROUP.DEPBAR.LE gsb0, 0x0 ;  /* 0x00008000000079c5 */ /* 0x000fe40000010000 */
[----:B------:R-:W-:Y:S02]  /*fe50*/  IMAD.MOV.U32 R154, RZ, RZ, R182 ;  /* 0x000000ffff9a7224 */ /* 0x000fe400078e00b6 */
        /* <DEDUP_REMOVED lines=10> */
[----:B--2---:R-:W-:Y:S01]  /*ff00*/  WARPGROUP.ARRIVE ;  /* 0x00000000000079c5 */ /* 0x004fe20000000000 */
[----:B------:R-:W-:Y:S01]  /*ff10*/  IMAD.MOV.U32 R112, RZ, RZ, R174 ;  /* 0x000000ffff707224 */ /* 0x000fe200078e00ae */
[----:B------:R-:W3:Y:S01]  /*ff20*/  LDL.LU.64 R176, [R1+0xc78] ;  /* 0x000c780001b07983 */ /* 0x000ee20000300a00 */
[----:B------:R-:W-:-:S02]  /*ff30*/  IMAD.MOV.U32 R113, RZ, RZ, R175 ;  /* 0x000000ffff717224 */ /* 0x000fc400078e00af */
[----:B------:R-:W-:Y:S01]  /*ff40*/  IMAD.MOV.U32 R110, RZ, RZ, R172 ;  /* 0x000000ffff6e7224 */ /* 0x000fe200078e00ac */
[----:B------:R-:W3:Y:S01]  /*ff50*/  LDL.LU.64 R174, [R1+0xc70] ;  /* 0x000c700001ae7983 */ /* 0x000ee20000300a00 */
[----:B------:R-:W-:Y:S01]  /*ff60*/  IMAD.MOV.U32 R111, RZ, RZ, R173 ;  /* 0x000000ffff6f7224 */ /* 0x000fe200078e00ad */
[----:B------:R-:W-:Y:S01]  /*ff70*/  QGMMA.64x32x32.F32.E4M3.E4M3 R120, gdesc[UR16], R120, UP0, gsb0 ;  /* 0x00600000107879f3 */ /* 0x000fe2000b800878 */
[----:B------:R-:W-:Y:S01]  /*ff80*/  IMAD.MOV.U32 R108, RZ, RZ, R170 ;  /* 0x000000ffff6c7224 */ /* 0x000fe200078e00aa */
[----:B------:R-:W3:Y:S01]  /*ff90*/  LDL.LU.64 R172, [R1+0xc68] ;  /* 0x000c680001ac7983 */ /* 0x000ee20000300a00 */
[----:B------:R-:W-:Y:S02]  /*ffa0*/  IMAD.MOV.U32 R109, RZ, RZ, R171 ;  /* 0x000000ffff6d7224 */ /* 0x000fe400078e00ab */
[----:B------:R-:W-:Y:S01]  /*ffb0*/  IMAD.MOV.U32 R106, RZ, RZ, R168 ;  /* 0x000000ffff6a7224 */ /* 0x000fe200078e00a8 */
[----:B------:R-:W3:Y:S01]  /*ffc0*/  LDL.LU.64 R170, [R1+0xc60] ;  /* 0x000c600001aa7983 */ /* 0x000ee20000300a00 */
[----:B------:R-:W-:-:S03]  /*ffd0*/  IMAD.MOV.U32 R107, RZ, RZ, R169 ;  /* 0x000000ffff6b7224 */ /* 0x000fc600078e00a9 */
[----:B------:R-:W3:Y:S01]  /*ffe0*/  LDL.LU.64 R168, [R1+0xc58] ;  /* 0x000c580001a87983 */ /* 0x000ee20000300a00 */
        /* <DEDUP_REMOVED lines=25> */
[----:B------:R-:W-:Y:S01]  /*10180*/  WARPGROUP.ARRIVE ;  /* 0x00000000000079c5 */ /* 0x000fe20000000000 */
[----:B------:R-:W-:Y:S01]  /*10190*/  UMOV UR24, UR16 ;  /* 0x0000001000187c82 */ /* 0x000fe20008000000 */
[----:B------:R-:W-:-:S04]  /*101a0*/  UMOV UR25, UR17 ;  /* 0x0000001100197c82 */ /* 0x000fc80008000000 */
[----:B------:R-:W-:Y:S01]  /*101b0*/  QGMMA.64x32x32.F32.E4M3.E4M3 R216, gdesc[UR24], R216, UP0, gsb0 ;  /* 0x0060000018d879f3 */ /* 0x000fe2000b8008d8 */
[----:B------:R-:W-:Y:S04]  /*101c0*/  STL.64 [R1+0xa68], R234 ;  /* 0x000a68ea01007387 */ /* 0x000fe80000100a00 */
[----:B------:R-:W-:Y:S01]  /*101d0*/  STL.64 [R1+0xa60], R232 ;  /* 0x000a60e801007387 */ /* 0x000fe20000100a00 */
[----:B------:R-:W-:Y:S01]  /*101e0*/  UMOV UR18, UR34 ;  /* 0x0000002200127c82 */ /* 0x000fe20008000000 */
[----:B------:R-:W-:Y:S01]  /*101f0*/  UMOV UR19, UR35 ;  /* 0x0000002300137c82 */ /* 0x000fe20008000000 */
[----:B------:R-:W-:Y:S02]  /*10200*/  WARPGROUP.DEPBAR.LE gsb0, 0x0 ;  /* 0x00008000000079c5 */ /* 0x000fe40000010000 */
        /* <DEDUP_REMOVED lines=8> */
[----:B----4-:R-:W-:Y:S02]  /*10290*/  IMAD.MOV.U32 R222, RZ, RZ, R81 ;  /* 0x000000ffffde7224 */ /* 0x010fe400078e0051 */
[----:B------:R-:W-:Y:S02]  /*102a0*/  IMAD.MOV.U32 R220, RZ, RZ, R79 ;  /* 0x000000ffffdc7224 */ /* 0x000fe400078e004f */
        /* <DEDUP_REMOVED lines=24> */
[----:B------:R-:W-:Y:S01]  /*10430*/  IMAD.MOV.U32 R235, RZ, RZ, R30 ;  /* 0x000000ffffeb7224 */ /* 0x000fe200078e001e */
[----:B------:R-:W-:Y:S02]  /*10440*/  UIADD3 UR21, UR50, 0x2, URZ ;  /* 0x0000000232157890 */ /* 0x000fe4000fffe03f */
[----:B------:R-:W4:Y:S04]  /*10450*/  LDL.LU R28, [R1+0xbdc] ;  /* 0x000bdc00011c7983 */ /* 0x000f280000300800 */
[----:B------:R-:W4:Y:S04]  /*10460*/  LDL.LU R29, [R1+0xbd8] ;  /* 0x000bd800011d7983 */ /* 0x000f280000300800 */
[----:B------:R-:W4:Y:S01]  /*10470*/  LDL.LU R30, [R1+0xbd4] ;  /* 0x000bd400011e7983 */ /* 0x000f220000300800 */
[----:B---3--:R-:W-:-:S06]  /*10480*/  WARPGROUP.ARRIVE ;  /* 0x00000000000079c5 */ /* 0x008fcc0000000000 */
[----:B------:R-:W-:Y:S01]  /*10490*/  QGMMA.64x32x32.F32.E4M3.E4M3 R168, gdesc[UR16], R168, UP0, gsb0 ;  /* 0x0060000010a879f3 */ /* 0x000fe2000b8008a8 */
[----:B------:R-:W-:Y:S01]  /*104a0*/  UMOV UR36, UR21 ;  /* 0x0000001500247c82 */ /* 0x000fe20008000000 */
[----:B------:R-:W-:Y:S01]  /*104b0*/  UMOV UR20, UR16 ;  /* 0x0000001000147c82 */ /* 0x000fe20008000000 */
[----:B------:R-:W-:Y:S01]  /*104c0*/  UMOV UR21, UR17 ;  /* 0x0000001100157c82 */ /* 0x000fe20008000000 */
[----:B------:R-:W-:Y:S02]  /*104d0*/  WARPGROUP.DEPBAR.LE gsb0, 0x0 ;  /* 0x00008000000079c5 */ /* 0x000fe40000010000 */
[----:B------:R-:W-:Y:S04]  /*104e0*/  STL.64 [R1+0xaa8], R182 ;  /* 0x000aa8b601007387 */ /* 0x000fe80000100a00 */
[----:B------:R-:W-:Y:S04]  /*104f0*/  STL.64 [R1+0xaa0], R180 ;  /* 0x000aa0b401007387 */ /* 0x000fe80000100a00 */
[----:B------:R-:W-:Y:S04]  /*10500*/  STL.64 [R1+0xa98], R178 ;  /* 0x000a98b201007387 */ /* 0x000fe80000100a00 */
[----:B------:R-:W-:Y:S04]  /*10510*/  STL.64 [R1+0xa90], R176 ;  /* 0x000a90b001007387 */ /* 0x000fe80000100a00 */
[----:B------:R0:W-:Y:S01]  /*10520*/  STL.64 [R1+0xa88], R174 ;  /* 0x000a88ae01007387 */ /* 0x0001e20000100a00 */
[----:B--2---:R-:W-:-:S03]  /*10530*/  WARPGROUP.ARRIVE ;  /* 0x00000000000079c5 */ /* 0x004fc60000000000 */
[----:B------:R1:W-:Y:S03]  /*10540*/  STL.64 [R1+0xa80], R172 ;  /* 0x000a80ac01007387 */ /* 0x0003e60000100a00 */
[----:B------:R-:W-:Y:S01]  /*10550*/  QGMMA.64x32x32.F32.E4M3.E4M3 R120, gdesc[UR20], R120, UP0, gsb0 ;  /* 0x00600000147879f3 */ /* 0x000fe2000b800878 */
[----:B------:R2:W-:Y:S04]  /*10560*/  STL.64 [R1+0xa78], R170 ;  /* 0x000a78aa01007387 */ /* 0x0005e80000100a00 */
[----:B------:R3:W-:Y:S01]  /*10570*/  STL.64 [R1+0xa70], R168 ;  /* 0x000a70a801007387 */ /* 0x0007e20000100a00 */
[----:B0-----:R-:W-:Y:S02]  /*10580*/  IMAD.MOV.U32 R174, RZ, RZ, R37 ;  /* 0x000000ffffae7224 */ /* 0x001fe400078e0025 */
[----:B-1----:R-:W-:-:S02]  /*10590*/  IMAD.MOV.U32 R172, RZ, RZ, R35 ;  /* 0x000000ffffac7224 */ /* 0x002fc400078e0023 */
[----:B--2---:R-:W-:Y:S02]  /*105a0*/  IMAD.MOV.U32 R170, RZ, RZ, R33 ;  /* 0x000000ffffaa7224 */ /* 0x004fe400078e0021 */
[----:B---3--:R-:W-:Y:S02]  /*105b0*/  IMAD.MOV.U32 R168, RZ, RZ, R31 ;  /* 0x000000ffffa87224 */ /* 0x008fe400078e001f */
        /* <DEDUP_REMOVED lines=12> */
[----:B------:R-:W2:Y:S04]  /*10680*/  LDL.LU R38, [R1+0xbb4] ;  /* 0x000bb40001267983 */ /* 0x000ea80000300800 */
[----:B------:R-:W2:Y:S01]  /*10690*/  LDL.LU R39, [R1+0xbb0] ;  /* 0x000bb00001277983 */ /* 0x000ea20000300800 */
        /* <DEDUP_REMOVED lines=16> */
[----:B------:R-:W3:Y:S01]  /*107a0*/  LDL.LU.64 R134, [R1+0x1f8] ;  /* 0x0001f80001867983 */ /* 0x000ee20000300a00 */
[----:B----4-:R-:W-:Y:S01]  /*107b0*/  WARPGROUP.ARRIVE ;  /* 0x00000000000079c5 */ /* 0x010fe20000000000 */
[----:B------:R-:W-:Y:S01]  /*107c0*/  UMOV UR24, UR16 ;  /* 0x0000001000187c82 */ /* 0x000fe20008000000 */
[----:B------:R-:W-:Y:S01]  /*107d0*/  UMOV UR25, UR17 ;  /* 0x0000001100197c82 */ /* 0x000fe20008000000 */
[----:B------:R-:W-:Y:S01]  /*107e0*/  UMOV UR26, UR30 ;  /* 0x0000001e001a7c82 */ /* 0x000fe20008000000 */
[----:B------:R-:W-:-:S02]  /*107f0*/  UMOV UR27, UR31 ;  /* 0x0000001f001b7c82 */ /* 0x000fc40008000000 */
[----:B------:R-:W-:Y:S01]  /*10800*/  QGMMA.64x32x32.F32.E4M3.E4M3 R72, gdesc[UR24], R72, UP0, gsb0 ;  /* 0x00600000184879f3 */ /* 0x000fe2000b800848 */
[----:B------:R-:W-:Y:S01]  /*10810*/  UMOV UR12, UR16 ;  /* 0x00000010000c7c82 */ /* 0x000fe20008000000 */
[----:B------:R-:W-:Y:S01]  /*10820*/  UMOV UR13, UR17 ;  /* 0x00000011000d7c82 */ /* 0x000fe20008000000 */
[----:B------:R-:W-:Y:S02]  /*10830*/  WARPGROUP.DEPBAR.LE gsb0, 0x0 ;  /* 0x00008000000079c5 */ /* 0x000fe40000010000 */
[----:B------:R-:W-:Y:S01]  /*10840*/  UIADD3 UR38, UR51, 0x2, URZ ;  /* 0x0000000233267890 */ /* 0x000fe2000fffe03f */
[----:B------:R-:W-:Y:S01]  /*10850*/  UMOV UR37, 0x40000040 ;  /* 0x4000004000257882 */ /* 0x000fe20000000000 */
[----:B------:R-:W-:Y:S01]  /*10860*/  UMOV UR39, 0x40000040 ;  /* 0x4000004000277882 */ /* 0x000fe20000000000 */
[----:B------:R-:W-:Y:S02]  /*10870*/  IMAD.MOV.U32 R177, RZ, RZ, R23 ;  /* 0x000000ffffb17224 */ /* 0x000fe400078e0017 */
[----:B------:R-:W-:-:S02]  /*10880*/  IMAD.MOV.U32 R178, RZ, RZ, R22 ;  /* 0x000000ffffb27224 */ /* 0x000fc400078e0016 */
[----:B------:R-:W-:Y:S02]  /*10890*/  IMAD.MOV.U32 R179, RZ, RZ, R21 ;  /* 0x000000ffffb37224 */ /* 0x000fe400078e0015 */
[----:B------:R-:W-:Y:S02]  /*108a0*/  IMAD.MOV.U32 R180, RZ, RZ, R20 ;  /* 0x000000ffffb47224 */ /* 0x000fe400078e0014 */
[----:B------:R-:W-:Y:S02]  /*108b0*/  IMAD.MOV.U32 R181, RZ, RZ, R3 ;  /* 0x000000ffffb57224 */ /* 0x000fe400078e0003 */
[----:B------:R-:W-:Y:S02]  /*108c0*/  IMAD.MOV.U32 R182, RZ, RZ, R2 ;  /* 0x000000ffffb67224 */ /* 0x000fe400078e0002 */
[----:B------:R-:W-:Y:S01]  /*108d0*/  IMAD.MOV.U32 R183, RZ, RZ, R0 ;  /* 0x000000ffffb77224 */ /* 0x000fe200078e0000 */
[----:B------:R-:W-:Y:S01]  /*108e0*/  UIADD3 UR18, UR51, 0x102, URZ ;  /* 0x0000010233127890 */ /* 0x000fe2000fffe03f */
[----:B--2---:R-:W-:-:S06]  /*108f0*/  WARPGROUP.ARRIVE ;  /* 0x00000000000079c5 */ /* 0x004fcc0000000000 */
[----:B------:R-:W-:Y:S03]  /*10900*/  QGMMA.64x32x32.F32.E4M3.E4M3 R24, gdesc[UR12], R24, UP0, gsb0 ;  /* 0x006000000c1879f3 */ /* 0x000fe6000b800818 */
[----:B------:R-:W-:Y:S02]  /*10910*/  WARPGROUP.DEPBAR.LE gsb0, 0x0 ;  /* 0x00008000000079c5 */ /* 0x000fe40000010000 */
[----:B---3--:R-:W-:-:S06]  /*10920*/  WARPGROUP.ARRIVE ;  /* 0x00000000000079c5 */ /* 0x008fcc0000000000 */
[----:B------:R-:W-:Y:S01]  /*10930*/  QGMMA.64x32x32.F32.E4M3.E4M3 R120, gdesc[UR36], R120, gsb0 ;  /* 0x00600000247879f3 */ /* 0x000fe20008000878 */
        /* <DEDUP_REMOVED lines=17> */
[----:B------:R-:W-:Y:S04]  /*10a50*/  STL.64 [R1+0x1c0], R120 ;  /* 0x0001c07801007387 */ /* 0x000fe80000100a00 */
[----:B------:R-:W-:Y:S01]  /*10a60*/  STL.64 [R1+0x1c8], R122 ;  /* 0x0001c87a01007387 */ /* 0x000fe20000100a00 */
[----:B------:R-:W-:-:S02]  /*10a70*/  WARPGROUP.DEPBAR.LE gsb0, 0x0 ;  /* 0x00008000000079c5 */ /* 0x000fc40000010000 */
[----:B------:R-:W-:-:S06]  /*10a80*/  WARPGROUP.ARRIVE ;  /* 0x00000000000079c5 */ /* 0x000fcc0000000000 */
[----:B------:R-:W-:Y:S01]  /*10a90*/  QGMMA.64x32x32.F32.E4M3.E4M3 R200, gdesc[UR20], R200, gsb0 ;  /* 0x0060000014c879f3 */ /* 0x000fe200080008c8 */
[----:B------:R-:W-:Y:S04]  /*10aa0*/  STL.64 [R1+0x1d0], R124 ;  /* 0x0001d07c01007387 */ /* 0x000fe80000100a00 */
[----:B------:R-:W-:Y:S04]  /*10ab0*/  STL.64 [R1+0x1d8], R126 ;  /* 0x0001d87e01007387 */ /* 0x000fe80000100a00 */
[----:B------:R-:W-:Y:S04]  /*10ac0*/  STL [R1+0x1e0], R128 ;  /* 0x0001e08001007387 */ /* 0x000fe80000100800 */
        /* <DEDUP_REMOVED lines=84> */
[----:B------:R-:W3:Y:S04]  /*11010*/  LDL.LU R117, [R1+0xb40] ;  /* 0x000b400001757983 */ /* 0x000ee80000300800 */
[----:B------:R-:W4:Y:S04]  /*11020*/  LDL.LU R152, [R1+0xb3c] ;  /* 0x000b3c0001987983 */ /* 0x000f280000300800 */
[----:B------:R-:W4:Y:S04]  /*11030*/  LDL.LU R153, [R1+0xb38] ;  /* 0x000b380001997983 */ /* 0x000f280000300800 */
[----:B------:R-:W4:Y:S04]  /*11040*/  LDL.LU R154, [R1+0xb34] ;  /* 0x000b3400019a7983 */ /* 0x000f280000300800 */
[----:B------:R-:W4:Y:S04]  /*11050*/  LDL.LU R155, [R1+0xb30] ;  /* 0x000b3000019b7983 */ /* 0x000f280000300800 */
[----:B------:R-:W2:Y:S04]  /*11060*/  LDL.LU R120, [R1+0xc0] ;  /* 0x0000c00001787983 */ /* 0x000ea80000300800 */
[----:B------:R-:W2:Y:S04]  /*11070*/  LDL.LU R121, [R1+0xc4] ;  /* 0x0000c40001797983 */ /* 0x000ea80000300800 */
[----:B------:R-:W2:Y:S04]  /*11080*/  LDL.LU R122, [R1+0xc8] ;  /* 0x0000c800017a7983 */ /* 0x000ea80000300800 */
[----:B------:R-:W2:Y:S04]  /*11090*/  LDL.LU R123, [R1+0xcc] ;  /* 0x0000cc00017b7983 */ /* 0x000ea80000300800 */
        /* <DEDUP_REMOVED lines=45> */
[----:B------:R-:W3:Y:S04]  /*11370*/  LDL.LU R118, [R1+0xafc] ;  /* 0x000afc0001767983 */ /* 0x000ee80000300800 */
[----:B------:R-:W3:Y:S01]  /*11380*/  LDL.LU R119, [R1+0xaf8] ;  /* 0x000af80001777983 */ /* 0x000ee20000300800 */
[----:B------:R-:W-:-:S03]  /*11390*/  IMAD.MOV.U32 R182, RZ, RZ, R71 ;  /* 0x000000ffffb67224 */ /* 0x000fc600078e0047 */
[----:B------:R-:W2:Y:S01]  /*113a0*/  LDL.LU R71, [R1+0xaf4] ;  /* 0x000af40001477983 */ /* 0x000ea20000300800 */
[----:B------:R-:W-:-:S03]  /*113b0*/  IMAD.MOV.U32 R183, RZ, RZ, R55 ;  /* 0x000000ffffb77224 */ /* 0x000fc600078e0037 */
[----:B------:R-:W2:Y:S01]  /*113c0*/  LDL.LU R55, [R1+0xaf0] ;  /* 0x000af00001377983 */ /* 0x000ea20000300800 */
        /* <DEDUP_REMOVED lines=13> */
[----:B----4-:R-:W-:-:S06]  /*114a0*/  WARPGROUP.ARRIVE ;  /* 0x00000000000079c5 */ /* 0x010fcc0000000000 */
[----:B------:R-:W-:Y:S03]  /*114b0*/  QGMMA.64x32x32.F32.E4M3.E4M3 R152, gdesc[UR24], R152, gsb0 ;  /* 0x00600000189879f3 */ /* 0x000fe60008000898 */
[----:B------:R-:W-:Y:S02]  /*114c0*/  WARPGROUP.DEPBAR.LE gsb0, 0x0 ;  /* 0x00008000000079c5 */ /* 0x000fe40000010000 */
[----:B---3--:R-:W-:-:S06]  /*114d0*/  WARPGROUP.ARRIVE ;  /* 0x00000000000079c5 */ /* 0x008fcc0000000000 */
[----:B------:R-:W-:Y:S03]  /*114e0*/  QGMMA.64x32x32.F32.E4M3.E4M3 R104, gdesc[UR12], R104, gsb0 ;  /* 0x006000000c6879f3 */ /* 0x000fe60008000868 */
[----:B------:R-:W-:Y:S02]  /*114f0*/  WARPGROUP.DEPBAR.LE gsb0, 0x0 ;  /* 0x00008000000079c5 */ /* 0x000fe40000010000 */
[----:B--2---:R-:W-:-:S06]  /*11500*/  WARPGROUP.ARRIVE ;  /* 0x00000000000079c5 */ /* 0x004fcc0000000000 */
[----:B------:R-:W-:Y:S01]  /*11510*/  QGMMA.64x32x32.F32.E4M3.E4M3 R56, gdesc[UR28], R56, gsb0 ;  /* 0x006000001c3879f3 */ /* 0x000fe20008000838 */
[----:B------:R-:W-:Y:S01]  /*11520*/  UMOV UR28, UR16 ;  /* 0x00000010001c7c82 */ /* 0x000fe20008000000 */
[----:B------:R-:W-:Y:S01]  /*11530*/  UMOV UR29, 0x40000040 ;  /* 0x40000040001d7882 */ /* 0x000fe20000000000 */
        /* <DEDUP_REMOVED lines=80> */
[----:B0-----:R-:W4:Y:S04]  /*11a40*/  LDL.LU.64 R234, [R1+0xa68] ;  /* 0x000a680001ea7983 */ /* 0x001f280000300a00 */
[----:B------:R-:W2:Y:S04]  /*11a50*/  LDL.LU.64 R232, [R1+0xa60] ;  /* 0x000a600001e87983 */ /* 0x000ea80000300a00 */
[----:B------:R-:W3:Y:S04]  /*11a60*/  LDL.LU.64 R230, [R1+0xa58] ;  /* 0x000a580001e67983 */ /* 0x000ee80000300a00 */
[----:B------:R-:W3:Y:S04]  /*11a70*/  LDL.LU.64 R228, [R1+0xa50] ;  /* 0x000a500001e47983 */ /* 0x000ee80000300a00 */
[----:B------:R-:W3:Y:S04]  /*11a80*/  LDL.LU.64 R226, [R1+0xa48] ;  /* 0x000a480001e27983 */ /* 0x000ee80000300a00 */
[----:B------:R-:W3:Y:S04]  /*11a90*/  LDL.LU.64 R224, [R1+0xa40] ;  /* 0x000a400001e07983 */ /* 0x000ee80000300a00 */
[----:B------:R-:W3:Y:S04]  /*11aa0*/  LDL.LU.64 R222, [R1+0xa38] ;  /* 0x000a380001de7983 */ /* 0x000ee80000300a00 */
[----:B------:R-:W3:Y:S01]  /*11ab0*/  LDL.LU.64 R220, [R1+0xa30] ;  /* 0x000a300001dc7983 */ /* 0x000ee20000300a00 */
[----:B------:R-:W-:Y:S01]  /*11ac0*/  WARPGROUP.ARRIVE ;  /* 0x00000000000079c5 */ /* 0x000fe20000000000 */
[----:B------:R-:W-:Y:S01]  /*11ad0*/  UMOV UR16, UR36 ;  /* 0x0000002400107c82 */ /* 0x000fe20008000000 */
[----:B------:R-:W-:-:S04]  /*11ae0*/  UMOV UR17, UR37 ;  /* 0x0000002500117c82 */ /* 0x000fc80008000000 */
[----:B------:R-:W-:Y:S01]  /*11af0*/  QGMMA.64x32x32.F32.E4M3.E4M3 R200, gdesc[UR16], R200, gsb0 ;  /* 0x0060000010c879f3 */ /* 0x000fe200080008c8 */
[----:B------:R-:W-:Y:S01]  /*11b00*/  UMOV UR32, UR36 ;  /* 0x0000002400207c82 */ /* 0x000fe20008000000 */
[----:B------:R-:W-:Y:S01]  /*11b10*/  UMOV UR33, UR37 ;  /* 0x0000002500217c82 */ /* 0x000fe20008000000 */
[----:B------:R-:W-:Y:S02]  /*11b20*/  WARPGROUP.DEPBAR.LE gsb0, 0x0 ;  /* 0x00008000000079c5 */ /* 0x000fe40000010000 */
[----:B------:R-:W-:Y:S01]  /*11b30*/  UIADD3 UR20, UR50, 0x4, URZ ;  /* 0x0000000432147890 */ /* 0x000fe2000fffe03f */
[----:B------:R-:W-:-:S06]  /*11b40*/  UMOV UR21, UR37 ;  /* 0x0000002500157c82 */ /* 0x000fcc0008000000 */
[----:B------:R-:W-:Y:S01]  /*11b50*/  UMOV UR12, UR20 ;  /* 0x00000014000c7c82 */ /* 0x000fe20008000000 */
[----:B------:R-:W-:Y:S01]  /*11b60*/  UMOV UR20, UR36 ;  /* 0x0000002400147c82 */ /* 0x000fe20008000000 */
[----:B------:R-:W-:Y:S01]  /*11b70*/  UMOV UR24, UR36 ;  /* 0x0000002400187c82 */ /* 0x000fe20008000000 */
[----:B------:R-:W-:Y:S01]  /*11b80*/  UMOV UR25, UR37 ;  /* 0x0000002500197c82 */ /* 0x000fe20008000000 */
        /* <DEDUP_REMOVED lines=10> */
[----:B------:R-:W2:Y:S04]  /*11c30*/  LDL.LU.64 R204, [R1+0x110] ;  /* 0x0001100001cc7983 */ /* 0x000ea80000300a00 */
[----:B------:R-:W2:Y:S04]  /*11c40*/  LDL.LU.64 R206, [R1+0x118] ;  /* 0x0001180001ce7983 */ /* 0x000ea80000300a00 */
[----:B------:R-:W2:Y:S04]  /*11c50*/  LDL.LU.64 R208, [R1+0x120] ;  /* 0x0001200001d07983 */ /* 0x000ea80000300a00 */
[----:B------:R-:W2:Y:S04]  /*11c60*/  LDL.LU.64 R210, [R1+0x128] ;  /* 0x0001280001d27983 */ /* 0x000ea80000300a00 */
[----:B------:R-:W2:Y:S04]  /*11c70*/  LDL.LU.64 R212, [R1+0x130] ;  /* 0x0001300001d47983 */ /* 0x000ea80000300a00 */
[----:B------:R-:W2:Y:S01]  /*11c80*/  LDL.LU.64 R214, [R1+0x138] ;  /* 0x0001380001d67983 */ /* 0x000ea20000300a00 */
[----:B---3--:R-:W-:-:S06]  /*11c90*/  WARPGROUP.ARRIVE ;  /* 0x00000000000079c5 */ /* 0x008fcc0000000000 */
[----:B------:R-:W-:Y:S03]  /*11ca0*/  QGMMA.64x32x32.F32.E4M3.E4M3 R216, gdesc[UR32], R216, gsb0 ;  /* 0x0060000020d879f3 */ /* 0x000fe600080008d8 */
[----:B------:R-:W-:Y:S02]  /*11cb0*/  WARPGROUP.DEPBAR.LE gsb0, 0x0 ;  /* 0x00008000000079c5 */ /* 0x000fe40000010000 */
[----:B------:R-:W-:-:S06]  /*11cc0*/  WARPGROUP.ARRIVE ;  /* 0x00000000000079c5 */ /* 0x000fcc0000000000 */
[----:B------:R-:W-:Y:S01]  /*11cd0*/  QGMMA.64x32x32.F32.E4M3.E4M3 R168, gdesc[UR20], R168, gsb0 ;  /* 0x0060000014a879f3 */ /* 0x000fe200080008a8 */
[----:B----4-:R-:W-:Y:S04]  /*11ce0*/  STL.64 [R1+0x9e8], R234 ;  /* 0x0009e8ea01007387 */ /* 0x010fe80000100a00 */
[----:B--2---:R-:W-:Y:S04]  /*11cf0*/  STL.64 [R1+0x9e0], R232 ;  /* 0x0009e0e801007387 */ /* 0x004fe80000100a00 */
        /* <DEDUP_REMOVED lines=51> */
[----:B------:R-:W2:Y:S04]  /*12030*/  LDL.LU R125, [R1+0x1d4] ;  /* 0x0001d400017d7983 */ /* 0x000ea80000300800 */
[----:B------:R-:W2:Y:S04]  /*12040*/  LDL.LU R126, [R1+0x1d8] ;  /* 0x0001d800017e7983 */ /* 0x000ea80000300800 */
[----:B------:R-:W2:Y:S04]  /*12050*/  LDL.LU R127, [R1+0x1dc] ;  /* 0x0001dc00017f7983 */ /* 0x000ea80000300800 */
[----:B------:R-:W2:Y:S01]  /*12060*/  LDL.LU R128, [R1+0x1e0] ;  /* 0x0001e00001807983 */ /* 0x000ea20000300800 */
        /* <DEDUP_REMOVED lines=16> */
[----:B------:R-:W-:Y:S01]  /*12170*/  UIADD3 UR14, UR51, 0x4, URZ ;  /* 0x00000004330e7890 */ /* 0x000fe2000fffe03f */
[----:B------:R-:W-:Y:S01]  /*12180*/  UMOV UR13, 0x40000040 ;  /* 0x40000040000d7882 */ /* 0x000fe20000000000 */
[----:B------:R-:W-:Y:S01]  /*12190*/  UMOV UR15, 0x40000040 ;  /* 0x40000040000f7882 */ /* 0x000fe20000000000 */
[----:B------:R-:W-:Y:S02]  /*121a0*/  WARPGROUP.DEPBAR.LE gsb0, 0x0 ;  /* 0x00008000000079c5 */ /* 0x000fe40000010000 */
[----:B------:R-:W-:Y:S01]  /*121b0*/  UIADD3 UR22, UR51, 0x104, URZ ;  /* 0x0000010433167890 */ /* 0x000fe2000fffe03f */
[----:B------:R-:W-:Y:S01]  /*121c0*/  UMOV UR20, UR12 ;  /* 0x0000000c00147c82 */ /* 0x000fe20008000000 */
[----:B------:R-:W-:Y:S01]  /*121d0*/  UMOV UR21, UR13 ;  /* 0x0000000d00157c82 */ /* 0x000fe20008000000 */
[----:B------:R-:W-:Y:S01]  /*121e0*/  UMOV UR23, 0x40000040 ;  /* 0x4000004000177882 */ /* 0x000fe20000000000 */
[----:B------:R-:W-:Y:S04]  /*121f0*/  STL [R1+0x938], R84 ;  /* 0x0009385401007387 */ /* 0x000fe80000100800 */
[----:B------:R-:W-:Y:S04]  /*12200*/  STL [R1+0x934], R85 ;  /* 0x0009345501007387 */ /* 0x000fe80000100800 */
[----:B------:R0:W-:Y:S04]  /*12210*/  STL [R1+0x930], R86 ;  /* 0x0009305601007387 */ /* 0x0001e80000100800 */
[----:B------:R1:W-:Y:S01]  /*12220*/  STL [R1+0x92c], R87 ;  /* 0x00092c5701007387 */ /* 0x0003e20000100800 */
[----:B--2---:R-:W-:-:S06]  /*12230*/  WARPGROUP.ARRIVE ;  /* 0x00000000000079c5 */ /* 0x004fcc0000000000 */
[----:B------:R-:W-:Y:S03]  /*12240*/  QGMMA.64x32x32.F32.E4M3.E4M3 R120, gdesc[UR12], R120, gsb0 ;  /* 0x006000000c7879f3 */ /* 0x000fe60008000878 */
        /* <DEDUP_REMOVED lines=11> */
[----:B------:R-:W-:-:S02]  /*12300*/  WARPGROUP.DEPBAR.LE gsb0, 0x0 ;  /* 0x00008000000079c5 */ /* 0x000fc40000010000 */
[----:B0-----:R-:W-:Y:S02]  /*12310*/  IMAD.MOV.U32 R86, RZ, RZ, R214 ;  /* 0x000000ffff567224 */ /* 0x001fe400078e00d6 */
[----:B-1----:R-:W-:Y:S02]  /*12320*/  IMAD.MOV.U32 R87, RZ, RZ, R215 ;  /* 0x000000ffff577224 */ /* 0x002fe400078e00d7 */
[----:B------:R-:W-:Y:S01]  /*12330*/  IMAD.MOV.U32 R84, RZ, RZ, R212 ;  /* 0x000000ffff547224 */ /* 0x000fe200078e00d4 */
[----:B------:R-:W3:Y:S01]  /*12340*/  LDL.LU.64 R214, [R1+0xa28] ;  /* 0x000a280001d67983 */ /* 0x000ee20000300a00 */
[----:B------:R-:W-:Y:S02]  /*12350*/  IMAD.MOV.U32 R85, RZ, RZ, R213 ;  /* 0x000000ffff557224 */ /* 0x000fe400078e00d5 */
[----:B--2---:R-:W-:Y:S01]  /*12360*/  IMAD.MOV.U32 R134, RZ, RZ, R210 ;  /* 0x000000ffff867224 */ /* 0x004fe200078e00d2 */
        /* <DEDUP_REMOVED lines=16> */
[----:B------:R-:W-:-:S03]  /*12470*/  IMAD.MOV.U32 R125, RZ, RZ, R201 ;  /* 0x000000ffff7d7224 */ /* 0x000fc600078e00c9 */
[----:B------:R-:W3:Y:S01]  /*12480*/  LDL.LU.64 R200, [R1+0x9f0] ;  /* 0x0009f00001c87983 */ /* 0x000ee20000300a00 */
        /* <DEDUP_REMOVED lines=23> */
[----:B---3--:R-:W-:-:S06]  /*12600*/  WARPGROUP.ARRIVE ;  /* 0x00000000000079c5 */ /* 0x008fcc0000000000 */
[----:B------:R-:W-:Y:S03]  /*12610*/  QGMMA.64x32x32.F32.E4M3.E4M3 R200, gdesc[UR24], R200, gsb0 ;  /* 0x0060000018c879f3 */ /* 0x000fe600080008c8 */
        /* <DEDUP_REMOVED lines=9> */
[----:B------:R-:W-:Y:S01]  /*126b0*/  UIADD3 UR16, UR50, 0x404, URZ ;  /* 0x0000040432107890 */ /* 0x000fe2000fffe03f */
[----:B------:R-:W-:-:S06]  /*126c0*/  UMOV UR29, 0x40000040 ;  /* 0x40000040001d7882 */ /* 0x000fcc0000000000 */
[----:B------:R-:W-:Y:S01]  /*126d0*/  UMOV UR28, UR16 ;  /* 0x00000010001c7c82 */ /* 0x000fe20008000000 */
        /* <DEDUP_REMOVED lines=16> */
[----:B------:R-:W-:-:S02]  /*127e0*/  WARPGROUP.DEPBAR.LE gsb0, 0x0 ;  /* 0x00008000000079c5 */ /* 0x000fc40000010000 */
[----:B------:R-:W-:-:S06]  /*127f0*/  WARPGROUP.ARRIVE ;  /* 0x00000000000079c5 */ /* 0x000fcc0000000000 */
[----:B------:R-:W-:Y:S01]  /*12800*/  QGMMA.64x32x32.F32.E4M3.E4M3 R40, gdesc[UR28], R40, gsb0 ;  /* 0x006000001c2879f3 */ /* 0x000fe20008000828 */
[----:B------:R-:W-:Y:S02]  /*12810*/  IMAD.MOV.U32 R183, RZ, RZ, R231 ;  /* 0x000000ffffb77224 */ /* 0x000fe400078e00e7 */
        /* <DEDUP_REMOVED lines=24> */
[----:B------:R-:W-:Y:S04]  /*129a0*/  STL [R1+0x8a8], R200 ;  /* 0x0008a8c801007387 */ /* 0x000fe80000100800 */
[----:B------:R-:W-:Y:S04]  /*129b0*/  STL [R1+0x8a4], R201 ;  /* 0x0008a4c901007387 */ /* 0x000fe80000100800 */
[----:B------:R-:W-:Y:S04]  /*129c0*/  STL [R1+0x8a0], R202 ;  /* 0x0008a0ca01007387 */ /* 0x000fe80000100800 */
[----:B------:R-:W-:Y:S01]  /*129d0*/  STL [R1+0x89c], R203 ;  /* 0x00089ccb01007387 */ /* 0x000fe20000100800 */
[----:B------:R-:W-:-:S02]  /*129e0*/  WARPGROUP.DEPBAR.LE gsb0, 0x0 ;  /* 0x00008000000079c5 */ /* 0x000fc40000010000 */
        /* <DEDUP_REMOVED lines=16> */
[----:B------:R-:W-:Y:S04]  /*12af0*/  STL [R1+0x8e0], R154 ;  /* 0x0008e09a01007387 */ /* 0x000fe80000100800 */
[----:B------:R1:W-:Y:S04]  /*12b00*/  STL [R1+0x8dc], R155 ;  /* 0x0008dc9b01007387 */ /* 0x0003e80000100800 */
[----:B------:R-:W-:Y:S04]  /*12b10*/  STL [R1+0x8d8], R156 ;  /* 0x0008d89c01007387 */ /* 0x000fe80000100800 */
[----:B------:R3:W-:Y:S04]  /*12b20*/  STL [R1+0x8d4], R157 ;  /* 0x0008d49d01007387 */ /* 0x0007e80000100800 */
[----:B------:R-:W-:Y:S04]  /*12b30*/  STL [R1+0x8d0], R158 ;  /* 0x0008d09e01007387 */ /* 0x000fe80000100800 */
[----:B------:R4:W-:Y:S01]  /*12b40*/  STL [R1+0x8cc], R159 ;  /* 0x0008cc9f01007387 */ /* 0x0009e20000100800 */
[----:B------:R-:W-:-:S03]  /*12b50*/  WARPGROUP.DEPBAR.LE gsb0, 0x0 ;  /* 0x00008000000079c5 */ /* 0x000fc60000010000 */
[----:B------:R-:W-:Y:S01]  /*12b60*/  STL [R1+0x8c8], R160 ;  /* 0x0008c8a001007387 */ /* 0x000fe20000100800 */
[----:B--2---:R-:W-:-:S03]  /*12b70*/  WARPGROUP.ARRIVE ;  /* 0x00000000000079c5 */ /* 0x004fc60000000000 */
[----:B------:R2:W-:Y:S04]  /*12b80*/  STL [R1+0x8c4], R161 ;  /* 0x0008c4a101007387 */ /* 0x0005e80000100800 */
[----:B------:R-:W-:Y:S04]  /*12b90*/  STL [R1+0x8c0], R162 ;  /* 0x0008c0a201007387 */ /* 0x000fe80000100800 */
[----:B------:R2:W-:Y:S04]  /*12ba0*/  STL [R1+0x8bc], R163 ;  /* 0x0008bca301007387 */ /* 0x0005e80000100800 */
[----:B------:R-:W-:Y:S01]  /*12bb0*/  STL [R1+0x8b8], R164 ;  /* 0x0008b8a401007387 */ /* 0x000fe20000100800 */
[----:B------:R-:W-:-:S03]  /*12bc0*/  UMOV UR20, UR28 ;  /* 0x0000001c00147c82 */ /* 0x000fc60008000000 */
[----:B------:R2:W-:Y:S01]  /*12bd0*/  STL [R1+0x8b4], R165 ;  /* 0x0008b4a501007387 */ /* 0x0005e20000100800 */
[----:B------:R-:W-:Y:S02]  /*12be0*/  UMOV UR21, UR29 ;  /* 0x0000001d00157c82 */ /* 0x000fe40008000000 */
[----:B------:R-:W-:Y:S01]  /*12bf0*/  QGMMA.64x32x32.F32.E4M3.E4M3 R220, gdesc[UR20], R220, gsb0 ;  /* 0x0060000014dc79f3 */ /* 0x000fe200080008dc */
[----:B------:R-:W-:Y:S04]  /*12c00*/  STL [R1+0x8b0], R166 ;  /* 0x0008b0a601007387 */ /* 0x000fe80000100800 */
[----:B------:R2:W-:Y:S04]  /*12c10*/  STL [R1+0x8ac], R167 ;  /* 0x0008aca701007387 */ /* 0x0005e80000100800 */
[----:B0-----:R-:W2:Y:S04]  /*12c20*/  LDL.LU.64 R152, [R1+0x180] ;  /* 0x0001800001987983 */ /* 0x001ea80000300a00 */
[----:B-1----:R-:W2:Y:S04]  /*12c30*/  LDL.LU.64 R154, [R1+0x188] ;  /* 0x00018800019a7983 */ /* 0x002ea80000300a00 */
[----:B---3--:R-:W3:Y:S04]  /*12c40*/  LDL.LU.64 R156, [R1+0x190] ;  /* 0x00019000019c7983 */ /* 0x008ee80000300a00 */
[----:B----4-:R-:W3:Y:S04]  /*12c50*/  LDL.LU.64 R158, [R1+0x198] ;  /* 0x00019800019e7983 */ /* 0x010ee80000300a00 */
[----:B--2---:R-:W3:Y:S04]  /*12c60*/  LDL.LU.64 R160, [R1+0x1a0] ;  /* 0x0001a00001a07983 */ /* 0x004ee80000300a00 */
[----:B------:R-:W3:Y:S04]  /*12c70*/  LDL.LU.64 R162, [R1+0x1a8] ;  /* 0x0001a80001a27983 */ /* 0x000ee80000300a00 */
[----:B------:R-:W3:Y:S04]  /*12c80*/  LDL.LU.64 R164, [R1+0x1b0] ;  /* 0x0001b00001a47983 */ /* 0x000ee80000300a00 */
[----:B------:R-:W3:Y:S04]  /*12c90*/  LDL.LU.64 R166, [R1+0x1b8] ;  /* 0x0001b80001a67983 */ /* 0x000ee80000300a00 */
[----:B------:R-:W-:Y:S04]  /*12ca0*/  STL [R1+0x928], R104 ;  /* 0x0009286801007387 */ /* 0x000fe80000100800 */
[----:B------:R0:W-:Y:S04]  /*12cb0*/  STL [R1+0x924], R105 ;  /* 0x0009246901007387 */ /* 0x0001e80000100800 */
        /* <DEDUP_REMOVED lines=10> */
[----:B------:R-:W-:Y:S01]  /*12d60*/  STL [R1+0x8f8], R116 ;  /* 0x0008f87401007387 */ /* 0x000fe20000100800 */
[----:B------:R-:W-:-:S03]  /*12d70*/  WARPGROUP.DEPBAR.LE gsb0, 0x0 ;  /* 0x00008000000079c5 */ /* 0x000fc60000010000 */
[----:B------:R4:W-:Y:S04]  /*12d80*/  STL [R1+0x8f4], R117 ;  /* 0x0008f47501007387 */ /* 0x0009e80000100800 */
[----:B------:R-:W-:Y:S04]  /*12d90*/  STL [R1+0x8f0], R118 ;  /* 0x0008f07601007387 */ /* 0x000fe80000100800 */
[----:B------:R4:W-:Y:S04]  /*12da0*/  STL [R1+0x8ec], R119 ;  /* 0x0008ec7701007387 */ /* 0x0009e80000100800 */
[----:B------:R4:W-:Y:S04]  /*12db0*/  STL.64 [R1+0xc0], R220 ;  /* 0x0000c0dc01007387 */ /* 0x0009e80000100a00 */
[----:B------:R4:W-:Y:S04]  /*12dc0*/  STL.64 [R1+0xc8], R222 ;  /* 0x0000c8de01007387 */ /* 0x0009e80000100a00 */
[----:B------:R4:W-:Y:S04]  /*12dd0*/  STL.64 [R1+0xd0], R224 ;  /* 0x0000d0e001007387 */ /* 0x0009e80000100a00 */
[----:B------:R4:W-:Y:S04]  /*12de0*/  STL.64 [R1+0xd8], R226 ;  /* 0x0000d8e201007387 */ /* 0x0009e80000100a00 */
[----:B------:R4:W-:Y:S04]  /*12df0*/  STL [R1+0xe0], R228 ;  /* 0x0000e0e401007387 */ /* 0x0009e80000100800 */
[----:B0-----:R-:W3:Y:S04]  /*12e00*/  LDL.LU.64 R104, [R1+0x140] ;  /* 0x0001400001687983 */ /* 0x001ee80000300a00 */
[----:B-1----:R-:W3:Y:S04]  /*12e10*/  LDL.LU.64 R106, [R1+0x148] ;  /* 0x00014800016a7983 */ /* 0x002ee80000300a00 */
[----:B--2---:R-:W2:Y:S04]  /*12e20*/  LDL.LU.64 R108, [R1+0x150] ;  /* 0x00015000016c7983 */ /* 0x004ea80000300a00 */
[----:B----4-:R-:W2:Y:S04]  /*12e30*/  LDL.LU.64 R110, [R1+0x158] ;  /* 0x00015800016e7983 */ /* 0x010ea80000300a00 */
[----:B------:R-:W2:Y:S04]  /*12e40*/  LDL.LU.64 R112, [R1+0x160] ;  /* 0x0001600001707983 */ /* 0x000ea80000300a00 */
[----:B------:R-:W2:Y:S04]  /*12e50*/  LDL.LU.64 R114, [R1+0x168] ;  /* 0x0001680001727983 */ /* 0x000ea80000300a00 */
[----:B------:R-:W2:Y:S04]  /*12e60*/  LDL.LU.64 R116, [R1+0x170] ;  /* 0x0001700001747983 */ /* 0x000ea80000300a00 */
[----:B------:R-:W2:Y:S01]  /*12e70*/  LDL.LU.64 R118, [R1+0x178] ;  /* 0x0001780001767983 */ /* 0x000ea20000300a00 */
[----:B------:R-:W-:-:S03]  /*12e80*/  IMAD.MOV.U32 R23, RZ, RZ, R229 ;  /* 0x000000ffff177224 */ /* 0x000fc600078e00e5 */
[----:B------:R-:W4:Y:S01]  /*12e90*/  LDL.LU.64 R220, [R1+0x80] ;  /* 0x0000800001dc7983 */ /* 0x000f220000300a00 */
        /* <DEDUP_REMOVED lines=8> */
[----:B------:R-:W-:Y:S02]  /*12f20*/  IMAD.MOV.U32 R2, RZ, RZ, R234 ;  /* 0x000000ffff027224 */ /* 0x000fe400078e00ea */
[----:B------:R-:W-:Y:S01]  /*12f30*/  IMAD.MOV.U32 R0, RZ, RZ, R235 ;  /* 0x000000ffff007224 */ /* 0x000fe200078e00eb */
[----:B------:R-:W4:Y:S04]  /*12f40*/  LDL.LU.64 R230, [R1+0xa8] ;  /* 0x0000a80001e67983 */ /* 0x000f280000300a00 */
[----:B------:R-:W4:Y:S04]  /*12f50*/  LDL.LU.64 R232, [R1+0xb0] ;  /* 0x0000b00001e87983 */ /* 0x000f280000300a00 */
[----:B------:R-:W4:Y:S01]  /*12f60*/  LDL.LU.64 R234, [R1+0xb8] ;  /* 0x0000b80001ea7983 */ /* 0x000f220000300a00 */
[----:B------:R-:W-:Y:S01]  /*12f70*/  UMOV UR12, UR28 ;  /* 0x0000001c000c7c82 */ /* 0x000fe20008000000 */
[----:B------:R-:W-:Y:S01]  /*12f80*/  UMOV UR13, UR29 ;  /* 0x0000001d000d7c82 */ /* 0x000fe20008000000 */
[----:B------:R-:W-:Y:S01]  /*12f90*/  UIADD3 UR24, UR50, 0x804, URZ ;  /* 0x0000080432187890 */ /* 0x000fe2000fffe03f */
[----:B---3--:R-:W-:-:S06]  /*12fa0*/  WARPGROUP.ARRIVE ;  /* 0x00000000000079c5 */ /* 0x008fcc0000000000 */
[----:B------:R-:W-:Y:S01]  /*12fb0*/  QGMMA.64x32x32.F32.E4M3.E4M3 R152, gdesc[UR12], R152, gsb0 ;  /* 0x006000000c9879f3 */ /* 0x000fe20008000898 */
[----:B------:R-:W-:Y:S01]  /*12fc0*/  UMOV UR12, UR24 ;  /* 0x00000018000c7c82 */ /* 0x000fe20008000000 */
[----:B------:R-:W-:Y:S01]  /*12fd0*/  UMOV UR13, 0x40000040 ;  /* 0x40000040000d7882 */ /* 0x000fe20000000000 */
[----:B------:R-:W-:Y:S02]  /*12fe0*/  WARPGROUP.DEPBAR.LE gsb0, 0x0 ;  /* 0x00008000000079c5 */ /* 0x000fe40000010000 */
[----:B--2---:R-:W-:-:S06]  /*12ff0*/  WARPGROUP.ARRIVE ;  /* 0x00000000000079c5 */ /* 0x004fcc0000000000 */
[----:B------:R-:W-:Y:S01]  /*13000*/  QGMMA.64x32x32.F32.E4M3.E4M3 R104, gdesc[UR12], R104, gsb0 ;  /* 0x006000000c6879f3 */ /* 0x000fe20008000868 */
[----:B------:R-:W-:Y:S01]  /*13010*/  UMOV UR20, UR12 ;  /* 0x0000000c00147c82 */ /* 0x000fe20008000000 */
[----:B------:R-:W-:Y:S01]  /*13020*/  UMOV UR21, UR13 ;  /* 0x0000000d00157c82 */ /* 0x000fe20008000000 */
[----:B------:R-:W-:Y:S02]  /*13030*/  WARPGROUP.DEPBAR.LE gsb0, 0x0 ;  /* 0x00008000000079c5 */ /* 0x000fe40000010000 */
[----:B----4-:R-:W-:-:S06]  /*13040*/  WARPGROUP.ARRIVE ;  /* 0x00000000000079c5 */ /* 0x010fcc0000000000 */
        /* <DEDUP_REMOVED lines=28> */
[----:B------:R-:W-:Y:S01]  /*13210*/  IMAD.MOV.U32 R201, RZ, RZ, R153 ;  /* 0x000000ffffc97224 */ /* 0x000fe200078e0099 */
[----:B------:R-:W-:Y:S02]  /*13220*/  WARPGROUP.DEPBAR.LE gsb0, 0x0 ;  /* 0x00008000000079c5 */ /* 0x000fe40000010000 */
[----:B------:R-:W-:Y:S02]  /*13230*/  IMAD.MOV.U32 R118, RZ, RZ, R234 ;  /* 0x000000ffff767224 */ /* 0x000fe400078e00ea */
[----:B------:R-:W-:-:S02]  /*13240*/  IMAD.MOV.U32 R119, RZ, RZ, R235 ;  /* 0x000000ffff777224 */ /* 0x000fc400078e00eb */
[----:B------:R-:W-:Y:S01]  /*13250*/  IMAD.MOV.U32 R116, RZ, RZ, R232 ;  /* 0x000000ffff747224 */ /* 0x000fe200078e00e8 */
[----:B------:R-:W2:Y:S01]  /*13260*/  LDL.LU.64 R234, [R1+0x9e8] ;  /* 0x0009e80001ea7983 */ /* 0x000ea20000300a00 */
[----:B------:R-:W-:Y:S02]  /*13270*/  IMAD.MOV.U32 R117, RZ, RZ, R233 ;  /* 0x000000ffff757224 */ /* 0x000fe400078e00e9 */
[----:B------:R-:W-:Y:S01]  /*13280*/  IMAD.MOV.U32 R114, RZ, RZ, R230 ;  /* 0x000000ffff727224 */ /* 0x000fe200078e00e6 */
[----:B------:R-:W3:Y:S01]  /*13290*/  LDL.LU.64 R232, [R1+0x9e0] ;  /* 0x0009e00001e87983 */ /* 0x000ee20000300a00 */
        /* <DEDUP_REMOVED lines=10> */
[----:B------:R-:W-:Y:S02]  /*13340*/  IMAD.MOV.U32 R108, RZ, RZ, R224 ;  /* 0x000000ffff6c7224 */ /* 0x000fe400078e00e0 */
[----:B------:R-:W-:-:S02]  /*13350*/  IMAD.MOV.U32 R109, RZ, RZ, R225 ;  /* 0x000000ffff6d7224 */ /* 0x000fc400078e00e1 */
[----:B------:R-:W-:Y:S01]  /*13360*/  IMAD.MOV.U32 R152, RZ, RZ, R104 ;  /* 0x000000ffff987224 */ /* 0x000fe200078e0068 */
[----:B------:R-:W4:Y:S01]  /*13370*/  LDL.LU.64 R224, [R1+0x9c0] ;  /* 0x0009c00001e07983 */ /* 0x000f220000300a00 */
[----:B------:R-:W-:Y:S02]  /*13380*/  IMAD.MOV.U32 R153, RZ, RZ, R105 ;  /* 0x000000ffff997224 */ /* 0x000fe400078e0069 */
[----:B------:R-:W-:Y:S02]  /*13390*/  IMAD.MOV.U32 R106, RZ, RZ, R222 ;  /* 0x000000ffff6a7224 */ /* 0x000fe400078e00de */
[----:B------:R-:W-:Y:S02]  /*133a0*/  IMAD.MOV.U32 R107, RZ, RZ, R223 ;  /* 0x000000ffff6b7224 */ /* 0x000fe400078e00df */
[----:B------:R-:W-:Y:S01]  /*133b0*/  IMAD.MOV.U32 R104, RZ, RZ, R220 ;  /* 0x000000ffff687224 */ /* 0x000fe200078e00dc */
[----:B------:R-:W4:Y:S01]  /*133c0*/  LDL.LU.64 R222, [R1+0x9b8] ;  /* 0x0009b80001de7983 */ /* 0x000f220000300a00 */
[----:B------:R-:W-:-:S03]  /*133d0*/  IMAD.MOV.U32 R105, RZ, RZ, R221 ;  /* 0x000000ffff697224 */ /* 0x000fc600078e00dd */
[----:B------:R-:W4:Y:S01]  /*133e0*/  LDL.LU.64 R220, [R1+0x9b0] ;  /* 0x0009b00001dc7983 */ /* 0x000f220000300a00 */
[----:B------:R-:W-:Y:S01]  /*133f0*/  UIADD3 UR16, UR50, 0x6, URZ ;  /* 0x0000000632107890 */ /* 0x000fe2000fffe03f */
[----:B------:R-:W-:-:S06]  /*13400*/  UMOV UR17, UR13 ;  /* 0x0000000d00117c82 */ /* 0x000fcc0008000000 */
[----:B------:R-:W-:Y:S01]  /*13410*/  UMOV UR28, UR16 ;  /* 0x00000010001c7c82 */ /* 0x000fe20008000000 */
[----:B------:R-:W-:Y:S01]  /*13420*/  UMOV UR16, UR12 ;  /* 0x0000000c00107c82 */ /* 0x000fe20008000000 */
[----:B----4-:R-:W-:-:S06]  /*13430*/  WARPGROUP.ARRIVE ;  /* 0x00000000000079c5 */ /* 0x010fcc0000000000 */
[----:B------:R-:W-:Y:S01]  /*13440*/  QGMMA.64x32x32.F32.E4M3.E4M3 R216, gdesc[UR16], R216, gsb0 ;  /* 0x0060000010d879f3 */ /* 0x000fe200080008d8 */
[----:B--2---:R-:W-:Y:S04]  /*13450*/  STL.64 [R1+0x748], R234 ;  /* 0x000748ea01007387 */ /* 0x004fe80000100a00 */
[----:B---3--:R-:W-:Y:S01]  /*13460*/  STL.64 [R1+0x740], R232 ;  /* 0x000740e801007387 */ /* 0x008fe20000100a00 */
[----:B------:R-:W-:-:S03]  /*13470*/  WARPGROUP.DEPBAR.LE gsb0, 0x0 ;  /* 0x00008000000079c5 */ /* 0x000fc60000010000 */
        /* <DEDUP_REMOVED lines=36> */
[----:B------:R-:W3:Y:S01]  /*136c0*/  LDL.LU R121, [R1+0x974] ;  /* 0x0009740001797983 */ /* 0x000ee20000300800 */
[----:B------:R-:W-:-:S03]  /*136d0*/  IMAD.MOV.U32 R235, RZ, RZ, R123 ;  /* 0x000000ffffeb7224 */ /* 0x000fc600078e007b */
[----:B------:R-:W3:Y:S04]  /*136e0*/  LDL.LU R122, [R1+0x970] ;  /* 0x00097000017a7983 */ /* 0x000ee80000300800 */
[----:B------:R-:W3:Y:S01]  /*136f0*/  LDL.LU R123, [R1+0x96c] ;  /* 0x00096c00017b7983 */ /* 0x000ee20000300800 */
        /* <DEDUP_REMOVED lines=14> */
[----:B----4-:R-:W-:Y:S02]  /*137e0*/  IMAD.MOV.U32 R168, RZ, RZ, R124 ;  /* 0x000000ffffa87224 */ /* 0x010fe400078e007c */
[----:B------:R-:W3:Y:S01]  /*137f0*/  LDL.LU R124, [R1+0x968] ;  /* 0x00096800017c7983 */ /* 0x000ee20000300800 */
[----:B------:R-:W-:Y:S02]  /*13800*/  IMAD.MOV.U32 R169, RZ, RZ, R125 ;  /* 0x000000ffffa97224 */ /* 0x000fe400078e007d */
[----:B------:R-:W-:Y:S01]  /*13810*/  IMAD.MOV.U32 R171, RZ, RZ, R127 ;  /* 0x000000ffffab7224 */ /* 0x000fe200078e007f */
        /* <DEDUP_REMOVED lines=13> */
[----:B------:R-:W3:Y:S04]  /*138f0*/  LDL.LU R132, [R1+0x948] ;  /* 0x0009480001847983 */ /* 0x000ee80000300800 */
[----:B------:R-:W3:Y:S04]  /*13900*/  LDL.LU R133, [R1+0x944] ;  /* 0x0009440001857983 */ /* 0x000ee80000300800 */
[----:B------:R-:W3:Y:S04]  /*13910*/  LDL.LU R134, [R1+0x940] ;  /* 0x0009400001867983 */ /* 0x000ee80000300800 */
[----:B------:R-:W3:Y:S01]  /*13920*/  LDL.LU R135, [R1+0x93c] ;  /* 0x00093c0001877983 */ /* 0x000ee20000300800 */
[----:B------:R-:W-:-:S02]  /*13930*/  IMAD.MOV.U32 R180, RZ, RZ, R84 ;  /* 0x000000ffffb47224 */ /* 0x000fc400078e0054 */
[----:B------:R-:W-:Y:S01]  /*13940*/  IMAD.MOV.U32 R181, RZ, RZ, R85 ;  /* 0x000000ffffb57224 */ /* 0x000fe200078e0055 */
[----:B------:R-:W2:Y:S01]  /*13950*/  LDL.LU R84, [R1+0x938] ;  /* 0x0009380001547983 */ /* 0x000ea20000300800 */
[----:B------:R-:W-:Y:S02]  /*13960*/  IMAD.MOV.U32 R182, RZ, RZ, R86 ;  /* 0x000000ffffb67224 */ /* 0x000fe400078e0056 */
[----:B------:R-:W-:Y:S01]  /*13970*/  IMAD.MOV.U32 R183, RZ, RZ, R87 ;  /* 0x000000ffffb77224 */ /* 0x000fe200078e0057 */
[----:B------:R-:W2:Y:S04]  /*13980*/  LDL.LU R85, [R1+0x934] ;  /* 0x0009340001557983 */ /* 0x000ea80000300800 */
[----:B------:R-:W2:Y:S04]  /*13990*/  LDL.LU R86, [R1+0x930] ;  /* 0x0009300001567983 */ /* 0x000ea80000300800 */
[----:B------:R-:W2:Y:S01]  /*139a0*/  LDL.LU R87, [R1+0x92c] ;  /* 0x00092c0001577983 */ /* 0x000ea20000300800 */
[----:B------:R-:W-:Y:S01]  /*139b0*/  UMOV UR32, UR12 ;  /* 0x0000000c00207c82 */ /* 0x000fe20008000000 */
[----:B------:R-:W-:Y:S01]  /*139c0*/  UMOV UR33, UR13 ;  /* 0x0000000d00217c82 */ /* 0x000fe20008000000 */
[----:B------:R-:W-:Y:S01]  /*139d0*/  UMOV UR36, UR12 ;  /* 0x0000000c00247c82 */ /* 0x000fe20008000000 */
[----:B------:R-:W-:Y:S01]  /*139e0*/  UMOV UR37, UR13 ;  /* 0x0000000d00257c82 */ /* 0x000fe20008000000 */
[----:B---3--:R-:W-:-:S06]  /*139f0*/  WARPGROUP.ARRIVE ;  /* 0x00000000000079c5 */ /* 0x008fcc0000000000 */
        /* <DEDUP_REMOVED lines=26> */
[----:B--2---:R-:W-:-:S06]  /*13ba0*/  WARPGROUP.ARRIVE ;  /* 0x00000000000079c5 */ /* 0x004fcc0000000000 */
[----:B------:R-:W-:Y:S01]  /*13bb0*/  QGMMA.64x32x32.F32.E4M3.E4M3 R72, gdesc[UR36], R72, gsb0 ;  /* 0x00600000244879f3 */ /* 0x000fe20008000848 */
[----:B------:R-:W-:Y:S01]  /*13bc0*/  UMOV UR14, UR30 ;  /* 0x0000001e000e7c82 */ /* 0x000fe20008000000 */
[----:B------:R-:W-:Y:S01]  /*13bd0*/  UMOV UR15, UR31 ;  /* 0x0000001f000f7c82 */ /* 0x000fe20008000000 */
[----:B------:R-:W-:Y:S02]  /*13be0*/  WARPGROUP.DEPBAR.LE gsb0, 0x0 ;  /* 0x00008000000079c5 */ /* 0x000fe40000010000 */
[----:B------:R-:W-:-:S06]  /*13bf0*/  WARPGROUP.ARRIVE ;  /* 0x00000000000079c5 */ /* 0x000fcc0000000000 */
[----:B------:R-:W-:Y:S01]  /*13c00*/  QGMMA.64x32x32.F32.E4M3.E4M3 R24, gdesc[UR12], R24, gsb0 ;  /* 0x006000000c1879f3 */ /* 0x000fe20008000818 */
[----:B------:R-:W-:Y:S01]  /*13c10*/  UIADD3 UR18, UR51, 0x6, URZ ;  /* 0x0000000633127890 */ /* 0x000fe2000fffe03f */
[----:B------:R-:W-:Y:S01]  /*13c20*/  UMOV UR29, 0x40000040 ;  /* 0x40000040001d7882 */ /* 0x000fe20000000000 */
[----:B------:R-:W-:-:S05]  /*13c30*/  UMOV UR31, 0x40000040 ;  /* 0x40000040001f7882 */ /* 0x000fca0000000000 */
        /* <DEDUP_REMOVED lines=9> */
[----:B------:R-:W-:-:S04]  /*13cd0*/  UMOV UR19, 0x40000040 ;  /* 0x4000004000137882 */ /* 0x000fc80000000000 */
[----:B------:R-:W-:Y:S01]  /*13ce0*/  UMOV UR18, UR12 ;  /* 0x0000000c00127c82 */ /* 0x000fe20008000000 */
[----:B---3--:R-:W-:-:S06]  /*13cf0*/  WARPGROUP.ARRIVE ;  /* 0x00000000000079c5 */ /* 0x008fcc0000000000 */
[----:B------:R-:W-:Y:S03]  /*13d00*/  QGMMA.64x32x32.F32.E4M3.E4M3 R120, gdesc[UR28], R120, gsb0 ;  /* 0x006000001c7879f3 */ /* 0x000fe60008000878 */
[----:B------:R-:W-:Y:S02]  /*13d10*/  WARPGROUP.DEPBAR.LE gsb0, 0x0 ;  /* 0x00008000000079c5 */ /* 0x000fe40000010000 */
[----:B------:R-:W-:-:S06]  /*13d20*/  WARPGROUP.ARRIVE ;  /* 0x00000000000079c5 */ /* 0x000fcc0000000000 */
[----:B------:R-:W-:Y:S01]  /*13d30*/  QGMMA.64x32x32.F32.E4M3.E4M3 R168, gdesc[UR20], R168, gsb0 ;  /* 0x0060000014a879f3 */ /* 0x000fe200080008a8 */
        /* <DEDUP_REMOVED lines=28> */
[----:B------:R0:W-:Y:S04]  /*13f00*/  STL.64 [R1+0x40], R220 ;  /* 0x000040dc01007387 */ /* 0x0001e80000100a00 */
[----:B------:R1:W-:Y:S04]  /*13f10*/  STL.64 [R1+0x48], R222 ;  /* 0x000048de01007387 */ /* 0x0003e80000100a00 */
[----:B------:R2:W-:Y:S04]  /*13f20*/  STL.64 [R1+0x50], R224 ;  /* 0x000050e001007387 */ /* 0x0005e80000100a00 */
[----:B------:R3:W-:Y:S01]  /*13f30*/  STL.64 [R1+0x58], R226 ;  /* 0x000058e201007387 */ /* 0x0007e20000100a00 */
[----:B0-----:R-:W-:-:S03]  /*13f40*/  IMAD.MOV.U32 R220, RZ, RZ, R104 ;  /* 0x000000ffffdc7224 */ /* 0x001fc600078e0068 */
[----:B------:R0:W-:Y:S01]  /*13f50*/  STL.64 [R1+0x60], R228 ;  /* 0x000060e401007387 */ /* 0x0001e20000100a00 */
[----:B------:R-:W-:-:S03]  /*13f60*/  IMAD.MOV.U32 R221, RZ, RZ, R105 ;  /* 0x000000ffffdd7224 */ /* 0x000fc600078e0069 */
[----:B------:R4:W-:Y:S01]  /*13f70*/  STL.64 [R1+0x68], R230 ;  /* 0x000068e601007387 */ /* 0x0009e20000100a00 */
[----:B-1----:R-:W-:-:S03]  /*13f80*/  IMAD.MOV.U32 R222, RZ, RZ, R106 ;  /* 0x000000ffffde7224 */ /* 0x002fc600078e006a */
[----:B------:R1:W-:Y:S01]  /*13f90*/  STL.64 [R1+0x70], R232 ;  /* 0x000070e801007387 */ /* 0x0003e20000100a00 */
[----:B------:R-:W-:-:S03]  /*13fa0*/  IMAD.MOV.U32 R223, RZ, RZ, R107 ;  /* 0x000000ffffdf7224 */ /* 0x000fc600078e006b */
[----:B------:R1:W-:Y:S01]  /*13fb0*/  STL.64 [R1+0x78], R234 ;  /* 0x000078ea01007387 */ /* 0x0003e20000100a00 */
        /* <DEDUP_REMOVED lines=8> */
[----:B0-----:R-:W-:-:S03]  /*14040*/  IMAD.MOV.U32 R228, RZ, RZ, R112 ;  /* 0x000000ffffe47224 */ /* 0x001fc600078e0070 */
[----:B------:R-:W2:Y:S01]  /*14050*/  LDL.LU R108, [R1+0x918] ;  /* 0x00091800016c7983 */ /* 0x000ea20000300800 */
[----:B------:R-:W-:-:S03]  /*14060*/  IMAD.MOV.U32 R229, RZ, RZ, R113 ;  /* 0x000000ffffe57224 */ /* 0x000fc600078e0071 */
[----:B------:R-:W2:Y:S01]  /*14070*/  LDL.LU R109, [R1+0x914] ;  /* 0x00091400016d7983 */ /* 0x000ea20000300800 */
[----:B----4-:R-:W-:-:S03]  /*14080*/  IMAD.MOV.U32 R230, RZ, RZ, R114 ;  /* 0x000000ffffe67224 */ /* 0x010fc600078e0072 */
[----:B------:R-:W2:Y:S01]  /*14090*/  LDL.LU R110, [R1+0x910] ;  /* 0x00091000016e7983 */ /* 0x000ea20000300800 */
[----:B------:R-:W-:-:S03]  /*140a0*/  IMAD.MOV.U32 R231, RZ, RZ, R115 ;  /* 0x000000ffffe77224 */ /* 0x000fc600078e0073 */
[----:B------:R-:W2:Y:S01]  /*140b0*/  LDL.LU R111, [R1+0x90c] ;  /* 0x00090c00016f7983 */ /* 0x000ea20000300800 */
[----:B-1----:R-:W-:-:S03]  /*140c0*/  IMAD.MOV.U32 R232, RZ, RZ, R116 ;  /* 0x000000ffffe87224 */ /* 0x002fc600078e0074 */
        /* <DEDUP_REMOVED lines=76> */
[----:B------:R-:W-:Y:S01]  /*14590*/  UMOV UR24, UR28 ;  /* 0x0000001c00187c82 */ /* 0x000fe20008000000 */
[----:B------:R-:W-:Y:S01]  /*145a0*/  UMOV UR25, UR29 ;  /* 0x0000001d00197c82 */ /* 0x000fe20008000000 */
[----:B------:R-:W-:Y:S01]  /*145b0*/  UMOV UR27, 0x40000040 ;  /* 0x40000040001b7882 */ /* 0x000fe20000000000 */
[----:B------:R-:W-:Y:S01]  /*145c0*/  UIADD3 UR34, UR51, 0x406, URZ ;  /* 0x0000040633227890 */ /* 0x000fe2000fffe03f */
[----:B------:R-:W2:Y:S01]  /*145d0*/  LDL.LU R72, [R1+0xc0] ;  /* 0x0000c00001487983 */ /* 0x000ea20000300800 */
        /* <DEDUP_REMOVED lines=14> */
[----:B------:R-:W2:Y:S04]  /*146c0*/  LDL.LU R75, [R1+0xcc] ;  /* 0x0000cc00014b7983 */ /* 0x000ea80000300800 */
[----:B------:R-:W2:Y:S04]  /*146d0*/  LDL.LU R76, [R1+0xd0] ;  /* 0x0000d000014c7983 */ /* 0x000ea80000300800 */
[----:B------:R-:W2:Y:S04]  /*146e0*/  LDL.LU R77, [R1+0xd4] ;  /* 0x0000d400014d7983 */ /* 0x000ea80000300800 */
[----:B------:R-:W2:Y:S04]  /*146f0*/  LDL.LU R78, [R1+0xd8] ;  /* 0x0000d800014e7983 */ /* 0x000ea80000300800 */
[----:B------:R-:W2:Y:S04]  /*14700*/  LDL.LU R79, [R1+0xdc] ;  /* 0x0000dc00014f7983 */ /* 0x000ea80000300800 */
[----:B------:R-:W2:Y:S01]  /*14710*/  LDL.LU R80, [R1+0xe0] ;  /* 0x0000e00001507983 */ /* 0x000ea20000300800 */
[----:B----4-:R-:W-:-:S06]  /*14720*/  WARPGROUP.ARRIVE ;  /* 0x00000000000079c5 */ /* 0x010fcc0000000000 */
[----:B------:R-:W-:Y:S03]  /*14730*/  QGMMA.64x32x32.F32.E4M3.E4M3 R200, gdesc[UR24], R200, gsb0 ;  /* 0x0060000018c879f3 */ /* 0x000fe600080008c8 */
[----:B------:R-:W-:Y:S02]  /*14740*/  WARPGROUP.DEPBAR.LE gsb0, 0x0 ;  /* 0x00008000000079c5 */ /* 0x000fe40000010000 */
[----:B---3--:R-:W-:-:S06]  /*14750*/  WARPGROUP.ARRIVE ;  /* 0x00000000000079c5 */ /* 0x008fcc0000000000 */
[----:B------:R-:W-:Y:S03]  /*14760*/  QGMMA.64x32x32.F32.E4M3.E4M3 R152, gdesc[UR32], R152, gsb0 ;  /* 0x00600000209879f3 */ /* 0x000fe60008000898 */
[----:B------:R-:W-:Y:S02]  /*14770*/  WARPGROUP.DEPBAR.LE gsb0, 0x0 ;  /* 0x00008000000079c5 */ /* 0x000fe40000010000 */
[----:B--2---:R-:W-:-:S06]  /*14780*/  WARPGROUP.ARRIVE ;  /* 0x00000000000079c5 */ /* 0x004fcc0000000000 */
        /* <DEDUP_REMOVED lines=36> */
[----:B------:R-:W-:Y:S01]  /*149d0*/  UMOV UR20, UR36 ;  /* 0x0000002400147c82 */ /* 0x000fe20008000000 */
[----:B------:R-:W-:Y:S01]  /*149e0*/  UMOV UR21, UR37 ;  /* 0x0000002500157c82 */ /* 0x000fe20008000000 */
[----:B------:R-:W-:Y:S01]  /*149f0*/  UMOV UR28, UR36 ;  /* 0x00000024001c7c82 */ /* 0x000fe20008000000 */
[----:B------:R-:W-:Y:S01]  /*14a00*/  UMOV UR29, UR37 ;  /* 0x00000025001d7c82 */ /* 0x000fe20008000000 */
[----:B------:R-:W-:Y:S01]  /*14a10*/  UIADD3 UR50, UR50, 0x806, URZ ;  /* 0x0000080632327890 */ /* 0x000fe2000fffe03f */
[----:B------:R0:W5:Y:S04]  /*14a20*/  LDL.LU R23, [R1+0x868] ;  /* 0x0008680001177983 */ /* 0x0001680000300800 */
[----:B------:R0:W5:Y:S04]  /*14a30*/  LDL.LU R22, [R1+0x864] ;  /* 0x0008640001167983 */ /* 0x0001680000300800 */
[----:B------:R0:W5:Y:S04]  /*14a40*/  LDL.LU R21, [R1+0x860] ;  /* 0x0008600001157983 */ /* 0x0001680000300800 */
[----:B------:R0:W5:Y:S04]  /*14a50*/  LDL.LU R20, [R1+0x85c] ;  /* 0x00085c0001147983 */ /* 0x0001680000300800 */
[----:B------:R0:W5:Y:S04]  /*14a60*/  LDL.LU R3, [R1+0x858] ;  /* 0x0008580001037983 */ /* 0x0001680000300800 */
[----:B------:R0:W5:Y:S04]  /*14a70*/  LDL.LU R2, [R1+0x854] ;  /* 0x0008540001027983 */ /* 0x0001680000300800 */
[----:B------:R0:W5:Y:S01]  /*14a80*/  LDL.LU R0, [R1+0x850] ;  /* 0x0008500001007983 */ /* 0x0001620000300800 */
[----:B------:R-:W-:-:S02]  /*14a90*/  WARPGROUP.DEPBAR.LE gsb0, 0x0 ;  /* 0x00008000000079c5 */ /* 0x000fc40000010000 */
        /* <DEDUP_REMOVED lines=10> */
[----:B------:R-:W-:Y:S01]  /*14b40*/  STL.64 [R1], R4 ;  /* 0x0000000401007387 */ /* 0x000fe20000100a00 */
[----:B------:R-:W-:Y:S01]  /*14b50*/  UMOV UR20, UR28 ;  /* 0x0000001c00147c82 */ /* 0x000fe20008000000 */
[----:B------:R-:W-:Y:S02]  /*14b60*/  UMOV UR21, UR29 ;  /* 0x0000001d00157c82 */ /* 0x000fe40008000000 */
[----:B------:R-:W-:Y:S04]  /*14b70*/  STL.64 [R1+0x8], R6 ;  /* 0x0000080601007387 */ /* 0x000fe80000100a00 */
[----:B------:R-:W-:Y:S04]  /*14b80*/  STL.64 [R1+0x10], R8 ;  /* 0x0000100801007387 */ /* 0x000fe80000100a00 */
[----:B------:R-:W-:Y:S04]  /*14b90*/  STL.64 [R1+0x18], R10 ;  /* 0x0000180a01007387 */ /* 0x000fe80000100a00 */
[----:B------:R1:W-:Y:S04]  /*14ba0*/  STL.64 [R1+0x20], R12 ;  /* 0x0000200c01007387 */ /* 0x0003e80000100a00 */
[----:B------:R-:W-:Y:S04]  /*14bb0*/  STL.64 [R1+0x28], R14 ;  /* 0x0000280e01007387 */ /* 0x000fe80000100a00 */
[----:B------:R-:W-:Y:S04]  /*14bc0*/  STL.64 [R1+0x30], R16 ;  /* 0x0000301001007387 */ /* 0x000fe80000100a00 */
[----:B------:R2:W-:Y:S01]  /*14bd0*/  STL.64 [R1+0x38], R18 ;  /* 0x0000381201007387 */ /* 0x0005e20000100a00 */
[----:B-1----:R-:W-:-:S03]  /*14be0*/  IMAD.MOV.U32 R12, RZ, RZ, R19 ;  /* 0x000000ffff0c7224 */ /* 0x002fc600078e0013 */
[----:B--2---:R0:W5:Y:S04]  /*14bf0*/  LDL.LU.64 R18, [R1+0x848] ;  /* 0x0008480001127983 */ /* 0x0041680000300a00 */
[----:B------:R0:W5:Y:S04]  /*14c00*/  LDL.LU.64 R16, [R1+0x840] ;  /* 0x0008400001107983 */ /* 0x0001680000300a00 */
[----:B------:R0:W5:Y:S04]  /*14c10*/  LDL.LU.64 R14, [R1+0x838] ;  /* 0x00083800010e7983 */ /* 0x0001680000300a00 */
[----:B------:R0:W5:Y:S04]  /*14c20*/  LDL.LU R13, [R1+0x830] ;  /* 0x00083000010d7983 */ /* 0x0001680000300800 */
[----:B------:R0:W5:Y:S01]  /*14c30*/  LDL.LU.64 R10, [R1+0x828] ;  /* 0x00082800010a7983 */ /* 0x0001620000300a00 */
[----:B------:R-:W-:-:S02]  /*14c40*/  WARPGROUP.DEPBAR.LE gsb0, 0x0 ;  /* 0x00008000000079c5 */ /* 0x000fc40000010000 */
[----:B------:R-:W-:Y:S01]  /*14c50*/  WARPGROUP.ARRIVE ;  /* 0x00000000000079c5 */ /* 0x000fe20000000000 */
[----:B------:R0:W5:Y:S04]  /*14c60*/  LDL.LU.64 R8, [R1+0x820] ;  /* 0x0008200001087983 */ /* 0x0001680000300a00 */
[----:B------:R0:W5:Y:S01]  /*14c70*/  LDL.LU.64 R6, [R1+0x818] ;  /* 0x0008180001067983 */ /* 0x0001620000300a00 */
[----:B------:R-:W-:Y:S03]  /*14c80*/  QGMMA.64x32x32.F32.E4M3.E4M3 R220, gdesc[UR20], R220, gsb0 ;  /* 0x0060000014dc79f3 */ /* 0x000fe600080008dc */
[----:B------:R0:W5:Y:S04]  /*14c90*/  LDL.LU.64 R4, [R1+0x810] ;  /* 0x0008100001047983 */ /* 0x0001680000300a00 */
        /* <DEDUP_REMOVED lines=57> */
[----:B-1----:R0:W5:Y:S04]  /*15030*/  LDL.LU.64 R234, [R1+0x748] ;  /* 0x0007480001ea7983 */ /* 0x0021680000300a00 */
[----:B------:R0:W5:Y:S04]  /*15040*/  LDL.LU.64 R232, [R1+0x740] ;  /* 0x0007400001e87983 */ /* 0x0001680000300a00 */
        /* <DEDUP_REMOVED lines=27> */
[----:B------:R-:W-:-:S04]  /*15200*/  UIADD3 UR6, UR6, 0x4, URZ ;  /* 0x0000000406067890 */ /* 0x000fc8000fffe03f */
[----:B------:R-:W-:-:S04]  /*15210*/  UISETP.NE.AND UP0, UPT, UR6, UR43, UPT ;  /* 0x0000002b0600728c */ /* 0x000fc8000bf05270 */
[----:B------:R-:W-:Y:S01]  /*15220*/  USEL UR12, URZ, 0x1, UP0 ;  /* 0x000000013f0c7887 */ /* 0x000fe20008000000 */
[----:B------:R-:W-:Y:S02]  /*15230*/  WARPGROUP.DEPBAR.LE gsb0, 0x0 ;  /* 0x00008000000079c5 */ /* 0x000fe40000010000 */
[----:B------:R-:W-:-:S06]  /*15240*/  WARPGROUP.ARRIVE ;  /* 0x00000000000079c5 */ /* 0x000fcc0000000000 */
[----:B------:R-:W-:Y:S01]  /*15250*/  QGMMA.64x32x32.F32.E4M3.E4M3 R24, gdesc[UR28], R24, gsb0 ;  /* 0x006000001c1879f3 */ /* 0x000fe20008000818 */
[----:B------:R-:W-:Y:S02]  /*15260*/  ISETP.NE.AND P0, PT, RZ, UR12, PT ;  /* 0x0000000cff007c0c */ /* 0x000fe4000bf05270 */
[----:B------:R-:W-:-:S11]  /*15270*/  WARPGROUP.DEPBAR.LE gsb0, 0x0 ;  /* 0x00008000000079c5 */ /* 0x000fd60000010000 */
[----:B0-----:R-:W-:Y:S05]  /*15280*/  @!P0 BRA `(.L_x_24) ;  /* 0x0000004800f48947 */ /* 0x001fea0003800000 */
[----:B------:R0:W-:Y:S04]  /*15290*/  STL [R1+0x7e8], R60 ;  /* 0x0007e83c01007387 */ /* 0x0001e80000100800 */
[----:B0-----:R-:W2:Y:S04]  /*152a0*/  LDL R60, [R1+0x19c] ;  /* 0x00019c00013c7983 */ /* 0x001ea80000100800 */
[----:B------:R0:W-:Y:S04]  /*152b0*/  STL [R1+0x7e4], R61 ;  /* 0x0007e43d01007387 */ /* 0x0001e80000100800 */
[----:B0-----:R-:W3:Y:S04]  /*152c0*/  LDL R61, [R1+0x198] ;  /* 0x00019800013d7983 */ /* 0x001ee80000100800 */
[----:B------:R0:W-:Y:S04]  /*152d0*/  STL [R1+0x7e0], R62 ;  /* 0x0007e03e01007387 */ /* 0x0001e80000100800 */
[----:B0-----:R-:W4:Y:S04]  /*152e0*/  LDL.LU R62, [R1+0x210] ;  /* 0x00021000013e7983 */ /* 0x001f280000300800 */
[----:B------:R0:W-:Y:S04]  /*152f0*/  STL [R1+0x7dc], R63 ;  /* 0x0007dc3f01007387 */ /* 0x0001e80000100800 */
[----:B0-----:R-:W4:Y:S04]  /*15300*/  LDL R63, [R1+0x194] ;  /* 0x00019400013f7983 */ /* 0x001f280000100800 */
[----:B------:R0:W-:Y:S04]  /*15310*/  STL [R1+0x7d8], R64 ;  /* 0x0007d84001007387 */ /* 0x0001e80000100800 */
[----:B0-----:R-:W2:Y:S04]  /*15320*/  LDL.LU R64, [R1+0x20c] ;  /* 0x00020c0001407983 */ /* 0x001ea80000300800 */
[----:B------:R0:W-:Y:S04]  /*15330*/  STL [R1+0x7d4], R65 ;  /* 0x0007d44101007387 */ /* 0x0001e80000100800 */
[----:B0-----:R-:W2:Y:S04]  /*15340*/  LDL R65, [R1+0x190] ;  /* 0x0001900001417983 */ /* 0x001ea80000100800 */
[----:B------:R0:W-:Y:S04]  /*15350*/  STL [R1+0x7d0], R66 ;  /* 0x0007d04201007387 */ /* 0x0001e80000100800 */
[----:B0-----:R-:W3:Y:S04]  /*15360*/  LDL.LU R66, [R1+0x208] ;  /* 0x0002080001427983 */ /* 0x001ee80000300800 */
[----:B------:R0:W-:Y:S04]  /*15370*/  STL [R1+0x7cc], R67 ;  /* 0x0007cc4301007387 */ /* 0x0001e80000100800 */
[----:B0-----:R-:W3:Y:S04]  /*15380*/  LDL R67, [R1+0x18c] ;  /* 0x00018c0001437983 */ /* 0x001ee80000100800 */
        /* <DEDUP_REMOVED lines=41> */
[----:B0-----:R-:W3:Y:S01]  /*15620*/  LDL R24, [R1+0x1c0] ;  /* 0x0001c00001187983 */ /* 0x001ee20000100800 */
[----:B--2---:R-:W-:-:S01]  /*15630*/  FADD R64, R65, R64 ;  /* 0x0000004041407221 */ /* 0x004fc20000000000 */
[----:B----4-:R-:W-:-:S02]  /*15640*/  FADD R62, R63, R62 ;  /* 0x0000003e3f3e7221 */ /* 0x010fc40000000000 */
[----:B------:R-:W-:Y:S01]  /*15650*/  STL [R1+0x774], R25 ;  /* 0x0007741901007387 */ /* 0x000fe20000100800 */
[----:B---3--:R-:W-:-:S03]  /*15660*/  FADD R66, R67, R66 ;  /* 0x0000004243427221 */ /* 0x008fc60000000000 */
[----:B------:R-:W-:Y:S04]  /*15670*/  STL [R1+0x770], R26 ;  /* 0x0007701a01007387 */ /* 0x000fe80000100800 */
[----:B------:R-:W-:Y:S04]  /*15680*/  STL [R1+0x76c], R27 ;  /* 0x00076c1b01007387 */ /* 0x000fe80000100800 */
[----:B------:R-:W-:Y:S04]  /*15690*/  STL [R1+0x768], R28 ;  /* 0x0007681c01007387 */ /* 0x000fe80000100800 */
[----:B------:R0:W-:Y:S04]  /*156a0*/  STL [R1+0x764], R29 ;  /* 0x0007641d01007387 */ /* 0x0001e80000100800 */
[----:B------:R-:W-:Y:S04]  /*156b0*/  STL [R1+0x760], R30 ;  /* 0x0007601e01007387 */ /* 0x000fe80000100800 */
[----:B------:R-:W-:Y:S01]  /*156c0*/  STL [R1+0x75c], R31 ;  /* 0x00075c1f01007387 */ /* 0x000fe20000100800 */
[----:B0-----:R-:W-:-:S03]  /*156d0*/  IMAD.MOV.U32 R29, RZ, RZ, R61 ;  /* 0x000000ffff1d7224 */ /* 0x001fc600078e003d */
[----:B------:R-:W-:Y:S01]  /*156e0*/  STL [R1+0x758], R32 ;  /* 0x0007582001007387 */ /* 0x000fe20000100800 */
[----:B------:R-:W-:-:S03]  /*156f0*/  FADD R68, R69, R68 ;  /* 0x0000004445447221 */ /* 0x000fc60000000000 */
[----:B------:R-:W-:Y:S04]  /*15700*/  STL [R1+0x754], R33 ;  /* 0x0007542101007387 */ /* 0x000fe80000100800 */
[----:B------:R-:W-:Y:S04]  /*15710*/  STL [R1+0x750], R34 ;  /* 0x0007502201007387 */ /* 0x000fe80000100800 */
[----:B------:R-:W-:Y:S04]  /*15720*/  STL [R1+0x74c], R35 ;  /* 0x00074c2301007387 */ /* 0x000fe80000100800 */
[----:B------:R-:W-:Y:S04]  /*15730*/  STL [R1+0x748], R36 ;  /* 0x0007482401007387 */ /* 0x000fe80000100800 */
[----:B------:R-:W-:Y:S04]  /*15740*/  STL [R1+0x744], R37 ;  /* 0x0007442501007387 */ /* 0x000fe80000100800 */
[----:B------:R-:W-:Y:S04]  /*15750*/  STL [R1+0x740], R38 ;  /* 0x0007402601007387 */ /* 0x000fe80000100800 */
[----:B------:R-:W-:Y:S01]  /*15760*/  STL [R1+0x73c], R39 ;  /* 0x00073c2701007387 */ /* 0x000fe20000100800 */
[----:B------:R-:W-:-:S03]  /*15770*/  FADD R70, R71, R70 ;  /* 0x0000004647467221 */ /* 0x000fc60000000000 */
[----:B-----5:R-:W-:Y:S04]  /*15780*/  STL [R1+0x738], R11 ;  /* 0x0007380b01007387 */ /* 0x020fe80000100800 */
[----:B------:R-:W-:Y:S04]  /*15790*/  STL [R1+0x734], R10 ;  /* 0x0007340a01007387 */ /* 0x000fe80000100800 */
[----:B------:R-:W-:Y:S04]  /*157a0*/  STL [R1+0x730], R9 ;  /* 0x0007300901007387 */ /* 0x000fe80000100800 */
[----:B------:R-:W-:Y:S01]  /*157b0*/  STL [R1+0x72c], R8 ;  /* 0x00072c0801007387 */ /* 0x000fe20000100800 */
[----:B------:R-:W-:-:S03]  /*157c0*/  FADD R237, R40, R237 ;  /* 0x000000ed28ed7221 */ /* 0x000fc60000000000 */
[----:B------:R-:W-:Y:S04]  /*157d0*/  STL [R1+0x728], R7 ;  /* 0x0007280701007387 */ /* 0x000fe80000100800 */
[----:B------:R-:W-:Y:S04]  /*157e0*/  STL [R1+0x724], R6 ;  /* 0x0007240601007387 */ /* 0x000fe80000100800 */
[----:B------:R-:W-:Y:S01]  /*157f0*/  STL [R1+0x720], R5 ;  /* 0x0007200501007387 */ /* 0x000fe20000100800 */
[----:B------:R-:W-:-:S03]  /*15800*/  FADD R236, R41, R236 ;  /* 0x000000ec29ec7221 */ /* 0x000fc60000000000 */
[----:B------:R-:W-:Y:S04]  /*15810*/  STL [R1+0x71c], R4 ;  /* 0x00071c0401007387 */ /* 0x000fe80000100800 */
        /* <DEDUP_REMOVED lines=9> */
[----:B------:R-:W2:Y:S04]  /*158b0*/  LDL.LU R28, [R1+0x214] ;  /* 0x00021400011c7983 */ /* 0x000ea80000300800 */
[----:B------:R0:W-:Y:S04]  /*158c0*/  STL [R1+0x210], R62 ;  /* 0x0002103e01007387 */ /* 0x0001e80000100800 */
[----:B------:R-:W3:Y:S01]  /*158d0*/  LDL.LU R61, [R1+0x218] ;  /* 0x00021800013d7983 */ /* 0x000ee20000300800 */
[----:B------:R-:W-:-:S03]  /*158e0*/  FADD R233, R44, R233 ;  /* 0x000000e92ce97221 */ /* 0x000fc60000000000 */
[----:B0-----:R-:W4:Y:S04]  /*158f0*/  LDL R62, [R1+0x1a0] ;  /* 0x0001a000013e7983 */ /* 0x001f280000100800 */
[----:B------:R-:W4:Y:S04]  /*15900*/  LDL.LU R63, [R1+0x21c] ;  /* 0x00021c00013f7983 */ /* 0x000f280000300800 */
[----:B------:R-:W4:Y:S01]  /*15910*/  LDL R64, [R1+0x1a4] ;  /* 0x0001a40001407983 */ /* 0x000f220000100800 */
[----:B------:R-:W-:-:S03]  /*15920*/  FADD R232, R45, R232 ;  /* 0x000000e82de87221 */ /* 0x000fc60000000000 */
[----:B------:R-:W4:Y:S04]  /*15930*/  LDL.LU R65, [R1+0x220] ;  /* 0x0002200001417983 */ /* 0x000f280000300800 */
[----:B------:R-:W4:Y:S04]  /*15940*/  LDL R66, [R1+0x1a8] ;  /* 0x0001a80001427983 */ /* 0x000f280000100800 */
[----:B------:R-:W4:Y:S01]  /*15950*/  LDL.LU R67, [R1+0x224] ;  /* 0x0002240001437983 */ /* 0x000f220000300800 */
[----:B------:R-:W-:-:S03]  /*15960*/  FADD R23, R46, R23 ;  /* 0x000000172e177221 */ /* 0x000fc60000000000 */
[----:B------:R-:W4:Y:S04]  /*15970*/  LDL R68, [R1+0x1ac] ;  /* 0x0001ac0001447983 */ /* 0x000f280000100800 */
[----:B------:R-:W4:Y:S04]  /*15980*/  LDL.LU R39, [R1+0x228] ;  /* 0x0002280001277983 */ /* 0x000f280000300800 */
[----:B------:R-:W4:Y:S04]  /*15990*/  LDL R38, [R1+0x1b0] ;  /* 0x0001b00001267983 */ /* 0x000f280000100800 */
[----:B------:R-:W4:Y:S01]  /*159a0*/  LDL.LU R37, [R1+0x22c] ;  /* 0x00022c0001257983 */ /* 0x000f220000300800 */
[----:B------:R-:W-:-:S03]  /*159b0*/  FADD R22, R47, R22 ;  /* 0x000000162f167221 */ /* 0x000fc60000000000 */
[----:B------:R-:W4:Y:S04]  /*159c0*/  LDL R36, [R1+0x1b4] ;  /* 0x0001b40001247983 */ /* 0x000f280000100800 */
[----:B------:R-:W4:Y:S04]  /*159d0*/  LDL.LU R3, [R1+0x230] ;  /* 0x0002300001037983 */ /* 0x000f280000300800 */
[----:B------:R-:W4:Y:S01]  /*159e0*/  LDL R35, [R1+0x1b8] ;  /* 0x0001b80001237983 */ /* 0x000f220000100800 */
[----:B------:R-:W-:-:S03]  /*159f0*/  FADD R21, R48, R21 ;  /* 0x0000001530157221 */ /* 0x000fc60000000000 */
[----:B------:R-:W4:Y:S04]  /*15a00*/  LDL.LU R2, [R1+0x234] ;  /* 0x0002340001027983 */ /* 0x000f280000300800 */
[----:B------:R-:W4:Y:S04]  /*15a10*/  LDL R34, [R1+0x1bc] ;  /* 0x0001bc0001227983 */ /* 0x000f280000100800 */
[----:B------:R-:W4:Y:S04]  /*15a20*/  LDL.LU R0, [R1+0x238] ;  /* 0x0002380001007983 */ /* 0x000f280000300800 */
[----:B------:R-:W4:Y:S01]  /*15a30*/  LDL R33, [R1+0x140] ;  /* 0x0001400001217983 */ /* 0x000f220000100800 */
[----:B------:R-:W-:-:S01]  /*15a40*/  FADD R20, R49, R20 ;  /* 0x0000001431147221 */ /* 0x000fc20000000000 */
[----:B------:R-:W-:Y:S01]  /*15a50*/  FADD R19, R50, R19 ;  /* 0x0000001332137221 */ /* 0x000fe20000000000 */
[----:B------:R-:W-:-:S02]  /*15a60*/  FADD R18, R51, R18 ;  /* 0x0000001233127221 */ /* 0x000fc40000000000 */
[----:B------:R-:W4:Y:S01]  /*15a70*/  LDL R51, [R1+0x154] ;  /* 0x0001540001337983 */ /* 0x000f220000100800 */
[----:B------:R-:W-:-:S03]  /*15a80*/  FADD R17, R52, R17 ;  /* 0x0000001134117221 */ /* 0x000fc60000000000 */
[----:B------:R-:W4:Y:S01]  /*15a90*/  LDL R52, [R1+0x150] ;  /* 0x0001500001347983 */ /* 0x000f220000100800 */
[----:B------:R-:W-:-:S03]  /*15aa0*/  FADD R16, R53, R16 ;  /* 0x0000001035107221 */ /* 0x000fc60000000000 */
[----:B------:R-:W4:Y:S01]  /*15ab0*/  LDL R53, [R1+0x14c] ;  /* 0x00014c0001357983 */ /* 0x000f220000100800 */
[----:B------:R-:W-:-:S03]  /*15ac0*/  FADD R15, R54, R15 ;  /* 0x0000000f360f7221 */ /* 0x000fc60000000000 */
[----:B------:R-:W4:Y:S01]  /*15ad0*/  LDL R54, [R1+0x148] ;  /* 0x0001480001367983 */ /* 0x000f220000100800 */
        /* <DEDUP_REMOVED lines=27> */
[----:B------:R-:W4:Y:S04]  /*15c90*/  LDL R70, [R1+0x108] ;  /* 0x0001080001467983 */ /* 0x000f280000100800 */
[----:B------:R-:W4:Y:S04]  /*15ca0*/  LDL R69, [R1+0x10c] ;  /* 0x00010c0001457983 */ /* 0x000f280000100800 */
[----:B------:R-:W4:Y:S04]  /*15cb0*/  LDL.LU R32, [R1+0x23c] ;  /* 0x00023c0001207983 */ /* 0x000f280000300800 */
[----:B------:R-:W4:Y:S04]  /*15cc0*/  LDL.LU R31, [R1+0x240] ;  /* 0x00024000011f7983 */ /* 0x000f280000300800 */
[----:B------:R-:W4:Y:S01]  /*15cd0*/  LDL.LU R30, [R1+0x244] ;  /* 0x00024400011e7983 */ /* 0x000f220000300800 */
[----:B--2---:R-:W-:-:S05]  /*15ce0*/  FADD R28, R29, R28 ;  /* 0x0000001c1d1c7221 */ /* 0x004fca0000000000 */
[----:B------:R0:W-:Y:S01]  /*15cf0*/  STL [R1+0x214], R28 ;  /* 0x0002141c01007387 */ /* 0x0001e20000100800 */
[----:B---3--:R-:W-:-:S03]  /*15d00*/  FADD R61, R60, R61 ;  /* 0x0000003d3c3d7221 */ /* 0x008fc60000000000 */
[----:B------:R-:W2:Y:S04]  /*15d10*/  LDL.LU R29, [R1+0x248] ;  /* 0x00024800011d7983 */ /* 0x000ea80000300800 */
[----:B0-----:R-:W3:Y:S01]  /*15d20*/  LDL.LU R28, [R1+0x24c] ;  /* 0x00024c00011c7983 */ /* 0x001ee20000300800 */
[----:B----4-:R-:W-:-:S03]  /*15d30*/  FADD R63, R62, R63 ;  /* 0x0000003f3e3f7221 */ /* 0x010fc60000000000 */
[----:B------:R-:W4:Y:S04]  /*15d40*/  LDL.LU R60, [R1+0x7e8] ;  /* 0x0007e800013c7983 */ /* 0x000f280000300800 */
[----:B------:R0:W-:Y:S01]  /*15d50*/  STL [R1+0x218], R61 ;  /* 0x0002183d01007387 */ /* 0x0001e20000100800 */
[----:B------:R-:W-:-:S03]  /*15d60*/  FADD R65, R64, R65 ;  /* 0x0000004140417221 */ /* 0x000fc60000000000 */
[----:B0-----:R-:W4:Y:S01]  /*15d70*/  LDL.LU R61, [R1+0x7e4] ;  /* 0x0007e400013d7983 */ /* 0x001f220000300800 */
[----:B------:R-:W-:-:S03]  /*15d80*/  FADD R67, R66, R67 ;  /* 0x0000004342437221 */ /* 0x000fc60000000000 */
        /* <DEDUP_REMOVED lines=13> */
[----:B0-----:R-:W4:Y:S04]  /*15e60*/  LDL.LU R67, [R1+0x7cc] ;  /* 0x0007cc0001437983 */ /* 0x001f280000300800 */
[----:B------:R-:W4:Y:S04]  /*15e70*/  LDL.LU R68, [R1+0x7c8] ;  /* 0x0007c80001447983 */ /* 0x000f280000300800 */
[----:B------:R-:W-:Y:S04]  /*15e80*/  STL [R1+0x228], R39 ;  /* 0x0002282701007387 */ /* 0x000fe80000100800 */
[----:B------:R-:W-:Y:S04]  /*15e90*/  STL [R1+0x22c], R37 ;  /* 0x00022c2501007387 */ /* 0x000fe80000100800 */
[----:B------:R0:W-:Y:S04]  /*15ea0*/  STL [R1+0x230], R3 ;  /* 0x0002300301007387 */ /* 0x0001e80000100800 */
[----:B0-----:R-:W4:Y:S04]  /*15eb0*/  LDL.LU R3, [R1+0x280] ;  /* 0x0002800001037983 */ /* 0x001f280000300800 */
[----:B------:R0:W-:Y:S04]  /*15ec0*/  STL [R1+0x234], R2 ;  /* 0x0002340201007387 */ /* 0x0001e80000100800 */
[----:B0-----:R-:W4:Y:S04]  /*15ed0*/  LDL.LU R2, [R1+0x284] ;  /* 0x0002840001027983 */ /* 0x001f280000300800 */
[----:B------:R0:W-:Y:S04]  /*15ee0*/  STL [R1+0x238], R0 ;  /* 0x0002380001007387 */ /* 0x0001e80000100800 */
[----:B0-----:R-:W4:Y:S01]  /*15ef0*/  LDL.LU R0, [R1+0x288] ;  /* 0x0002880001007983 */ /* 0x001f220000300800 */
[----:B------:R-:W-:-:S01]  /*15f00*/  FADD R27, R51, R27 ;  /* 0x0000001b331b7221 */ /* 0x000fc20000000000 */
[----:B------:R-:W-:Y:S01]  /*15f10*/  FADD R26, R50, R26 ;  /* 0x0000001a321a7221 */ /* 0x000fe20000000000 */
        /* <DEDUP_REMOVED lines=11> */
[----:B------:R-:W-:-:S04]  /*15fd0*/  FADD R31, R55, R31 ;  /* 0x0000001f371f7221 */ /* 0x000fc80000000000 */
[----:B------:R-:W-:Y:S01]  /*15fe0*/  STL [R1+0x23c], R32 ;  /* 0x00023c2001007387 */ /* 0x000fe20000100800 */
[----:B------:R-:W-:-:S03]  /*15ff0*/  FADD R30, R54, R30 ;  /* 0x0000001e361e7221 */ /* 0x000fc60000000000 */
[----:B------:R-:W-:Y:S04]  /*16000*/  STL [R1+0x240], R31 ;  /* 0x0002401f01007387 */ /* 0x000fe80000100800 */
[----:B------:R-:W-:Y:S01]  /*16010*/  STL [R1+0x244], R30 ;  /* 0x0002441e01007387 */ /* 0x000fe20000100800 */
[----:B--2---:R-:W-:-:S01]  /*16020*/  FADD R29, R53, R29 ;  /* 0x0000001d351d7221 */ /* 0x004fc20000000000 */
[----:B---3--:R-:W-:-:S04]  /*16030*/  FADD R28, R52, R28 ;  /* 0x0000001c341c7221 */ /* 0x008fc80000000000 */
        /* <DEDUP_REMOVED lines=9> */
[----:B------:R-:W-:Y:S04]  /*160d0*/  STL [R1+0x26c], R8 ;  /* 0x00026c0801007387 */ /* 0x000fe80000100800 */
[----:B------:R-:W-:Y:S04]  /*160e0*/  STL [R1+0x270], R7 ;  /* 0x0002700701007387 */ /* 0x000fe80000100800 */
[----:B------:R-:W-:Y:S04]  /*160f0*/  STL [R1+0x274], R6 ;  /* 0x0002740601007387 */ /* 0x000fe80000100800 */
[----:B------:R-:W-:Y:S04]  /*16100*/  STL [R1+0x278], R5 ;  /* 0x0002780501007387 */ /* 0x000fe80000100800 */
[----:B------:R-:W-:Y:S01]  /*16110*/  STL [R1+0x27c], R4 ;  /* 0x00027c0401007387 */ /* 0x000fe20000100800 */
[----:B----4-:R-:W-:-:S01]  /*16120*/  FADD R3, R71, R3 ;  /* 0x0000000347037221 */ /* 0x010fc20000000000 */
[----:B------:R-:W-:Y:S01]  /*16130*/  FADD R2, R70, R2 ;  /* 0x0000000246027221 */ /* 0x000fe20000000000 */
[----:B------:R-:W-:-:S02]  /*16140*/  FADD R0, R69, R0 ;  /* 0x0000000045007221 */ /* 0x000fc40000000000 */
[----:B------:R-:W2:Y:S04]  /*16150*/  LDL R69, [R1+0x110] ;  /* 0x0001100001457983 */ /* 0x000ea80000100800 */
[----:B------:R1:W-:Y:S04]  /*16160*/  STL [R1+0x280], R3 ;  /* 0x0002800301007387 */ /* 0x0003e80000100800 */
[----:B0-----:R-:W2:Y:S04]  /*16170*/  LDL.LU R10, [R1+0x28c] ;  /* 0x00028c00010a7983 */ /* 0x001ea80000300800 */
[----:B------:R0:W-:Y:S04]  /*16180*/  STL [R1+0x284], R2 ;  /* 0x0002840201007387 */ /* 0x0001e80000100800 */
[----:B------:R-:W3:Y:S04]  /*16190*/  LDL R70, [R1+0x114] ;  /* 0x0001140001467983 */ /* 0x000ee80000100800 */
[----:B------:R4:W-:Y:S04]  /*161a0*/  STL [R1+0x288], R0 ;  /* 0x0002880001007387 */ /* 0x0009e80000100800 */
[----:B------:R-:W3:Y:S04]  /*161b0*/  LDL.LU R11, [R1+0x290] ;  /* 0x00029000010b7983 */ /* 0x000ee80000300800 */
[----:B------:R-:W3:Y:S04]  /*161c0*/  LDL R71, [R1+0x118] ;  /* 0x0001180001477983 */ /* 0x000ee80000100800 */
        /* <DEDUP_REMOVED lines=20> */
[----:B-1----:R-:W3:Y:S04]  /*16310*/  LDL.LU R3, [R1+0x2bc] ;  /* 0x0002bc0001037983 */ /* 0x002ee80000300800 */
[----:B------:R-:W3:Y:S04]  /*16320*/  LDL R24, [R1+0xc4] ;  /* 0x0000c40001187983 */ /* 0x000ee80000100800 */
[----:B0-----:R-:W3:Y:S04]  /*16330*/  LDL.LU R2, [R1+0x2c0] ;  /* 0x0002c00001027983 */ /* 0x001ee80000300800 */
[----:B------:R-:W3:Y:S04]  /*16340*/  LDL R55, [R1+0xc8] ;  /* 0x0000c80001377983 */ /* 0x000ee80000100800 */
[----:B----4-:R-:W4:Y:S04]  /*16350*/  LDL.LU R0, [R1+0x2c4] ;  /* 0x0002c40001007983 */ /* 0x010f280000300800 */
[----:B------:R-:W4:Y:S04]  /*16360*/  LDL R54, [R1+0xcc] ;  /* 0x0000cc0001367983 */ /* 0x000f280000100800 */
[----:B------:R-:W4:Y:S04]  /*16370*/  LDL R53, [R1+0xd0] ;  /* 0x0000d00001357983 */ /* 0x000f280000100800 */
[----:B------:R-:W4:Y:S04]  /*16380*/  LDL R52, [R1+0xd4] ;  /* 0x0000d40001347983 */ /* 0x000f280000100800 */
[----:B------:R-:W4:Y:S04]  /*16390*/  LDL R51, [R1+0xd8] ;  /* 0x0000d80001337983 */ /* 0x000f280000100800 */
        /* <DEDUP_REMOVED lines=11> */
[----:B------:R-:W4:Y:S01]  /*16450*/  LDL.LU R4, [R1+0x2ec] ;  /* 0x0002ec0001047983 */ /* 0x000f220000300800 */
[----:B--2---:R-:W-:-:S03]  /*16460*/  FADD R10, R69, R10 ;  /* 0x0000000a450a7221 */ /* 0x004fc60000000000 */
[----:B------:R-:W2:Y:S04]  /*16470*/  LDL.LU R69, [R1+0x7c4] ;  /* 0x0007c40001457983 */ /* 0x000ea80000300800 */
[----:B------:R0:W-:Y:S01]  /*16480*/  STL [R1+0x28c], R10 ;  /* 0x00028c0a01007387 */ /* 0x0001e20000100800 */
[----:B---3--:R-:W-:-:S03]  /*16490*/  FADD R11, R70, R11 ;  /* 0x0000000b460b7221 */ /* 0x008fc60000000000 */
[----:B0-----:R-:W3:Y:S04]  /*164a0*/  LDL.LU R10, [R1+0x2d4] ;  /* 0x0002d400010a7983 */ /* 0x001ee80000300800 */
[----:B------:R-:W2:Y:S01]  /*164b0*/  LDL.LU R70, [R1+0x7c0] ;  /* 0x0007c00001467983 */ /* 0x000ea20000300800 */
[----:B------:R-:W-:-:S03]  /*164c0*/  FADD R25, R71, R25 ;  /* 0x0000001947197221 */ /* 0x000fc60000000000 */
[----:B------:R0:W-:Y:S01]  /*164d0*/  STL [R1+0x290], R11 ;  /* 0x0002900b01007387 */ /* 0x0001e20000100800 */
[----:B------:R-:W-:-:S03]  /*164e0*/  FADD R27, R40, R27 ;  /* 0x0000001b281b7221 */ /* 0x000fc60000000000 */
[----:B0-----:R-:W2:Y:S04]  /*164f0*/  LDL.LU R11, [R1+0x2d0] ;  /* 0x0002d000010b7983 */ /* 0x001ea80000300800 */
        /* <DEDUP_REMOVED lines=9> */
[----:B0-----:R-:W2:Y:S01]  /*16590*/  LDL.LU R27, [R1+0x2c8] ;  /* 0x0002c800011b7983 */ /* 0x001ea20000300800 */
[----:B------:R-:W-:-:S03]  /*165a0*/  FADD R34, R35, R34 ;  /* 0x0000002223227221 */ /* 0x000fc60000000000 */
[----:B------:R-:W2:Y:S04]  /*165b0*/  LDL.LU R41, [R1+0x7b4] ;  /* 0x0007b40001297983 */ /* 0x000ea80000300800 */
[----:B------:R0:W-:Y:S01]  /*165c0*/  STL [R1+0x29c], R42 ;  /* 0x00029c2a01007387 */ /* 0x0001e20000100800 */
[----:B------:R-:W-:-:S03]  /*165d0*/  FADD R32, R33, R32 ;  /* 0x0000002021207221 */ /* 0x000fc60000000000 */
[----:B0-----:R-:W2:Y:S01]  /*165e0*/  LDL.LU R42, [R1+0x7b0] ;  /* 0x0007b000012a7983 */ /* 0x001ea20000300800 */
[----:B------:R-:W-:-:S03]  /*165f0*/  FADD R30, R31, R30 ;  /* 0x0000001e1f1e7221 */ /* 0x000fc60000000000 */
[----:B------:R-:W2:Y:S04]  /*16600*/  LDL.LU R43, [R1+0x7ac] ;  /* 0x0007ac00012b7983 */ /* 0x000ea80000300800 */
[----:B------:R0:W-:Y:S01]  /*16610*/  STL [R1+0x2a0], R44 ;  /* 0x0002a02c01007387 */ /* 0x0001e20000100800 */
[----:B------:R-:W-:-:S01]  /*16620*/  FADD R28, R29, R28 ;  /* 0x0000001c1d1c7221 */ /* 0x000fc20000000000 */
[----:B------:R-:W-:Y:S02]  /*16630*/  FADD R3, R26, R3 ;  /* 0x000000031a037221 */ /* 0x000fe40000000000 */
[----:B0-----:R-:W2:Y:S04]  /*16640*/  LDL.LU R44, [R1+0x7a8] ;  /* 0x0007a800012c7983 */ /* 0x001ea80000300800 */
[----:B------:R-:W-:Y:S01]  /*16650*/  STL [R1+0x2a4], R38 ;  /* 0x0002a42601007387 */ /* 0x000fe20000100800 */
[----:B------:R-:W-:-:S03]  /*16660*/  FADD R2, R24, R2 ;  /* 0x0000000218027221 */ /* 0x000fc60000000000 */
[----:B------:R-:W-:Y:S04]  /*16670*/  STL [R1+0x2a8], R36 ;  /* 0x0002a82401007387 */ /* 0x000fe80000100800 */
[----:B------:R-:W-:Y:S01]  /*16680*/  STL [R1+0x2ac], R34 ;  /* 0x0002ac2201007387 */ /* 0x000fe20000100800 */
[----:B----4-:R-:W-:-:S03]  /*16690*/  FADD R0, R55, R0 ;  /* 0x0000000037007221 */ /* 0x010fc60000000000 */
[----:B------:R-:W-:Y:S04]  /*166a0*/  STL [R1+0x2b0], R32 ;  /* 0x0002b02001007387 */ /* 0x000fe80000100800 */
[----:B------:R-:W-:Y:S04]  /*166b0*/  STL [R1+0x2b4], R30 ;  /* 0x0002b41e01007387 */ /* 0x000fe80000100800 */
[----:B------:R0:W-:Y:S04]  /*166c0*/  STL [R1+0x2b8], R28 ;  /* 0x0002b81c01007387 */ /* 0x0001e80000100800 */
[----:B0-----:R-:W4:Y:S04]  /*166d0*/  LDL R28, [R1+0xf4] ;  /* 0x0000f400011c7983 */ /* 0x001f280000100800 */
[----:B------:R0:W-:Y:S04]  /*166e0*/  STL [R1+0x2bc], R3 ;  /* 0x0002bc0301007387 */ /* 0x0001e80000100800 */
[----:B0-----:R-:W4:Y:S04]  /*166f0*/  LDL.LU R3, [R1+0x2f0] ;  /* 0x0002f00001037983 */ /* 0x001f280000300800 */
[----:B------:R0:W-:Y:S04]  /*16700*/  STL [R1+0x2c0], R2 ;  /* 0x0002c00201007387 */ /* 0x0001e80000100800 */
[----:B------:R-:W4:Y:S04]  /*16710*/  LDL R26, [R1+0xf8] ;  /* 0x0000f800011a7983 */ /* 0x000f280000100800 */
[----:B------:R1:W-:Y:S04]  /*16720*/  STL [R1+0x2c4], R0 ;  /* 0x0002c40001007387 */ /* 0x0003e80000100800 */
[----:B0-----:R-:W4:Y:S04]  /*16730*/  LDL.LU R2, [R1+0x2f4] ;  /* 0x0002f40001027983 */ /* 0x001f280000300800 */
[----:B------:R-:W4:Y:S04]  /*16740*/  LDL R24, [R1+0xfc] ;  /* 0x0000fc0001187983 */ /* 0x000f280000100800 */
[----:B-1----:R-:W4:Y:S01]  /*16750*/  LDL.LU R0, [R1+0x2f8] ;  /* 0x0002f80001007983 */ /* 0x002f220000300800 */
[----:B------:R-:W-:-:S01]  /*16760*/  FADD R9, R50, R9 ;  /* 0x0000000932097221 */ /* 0x000fc20000000000 */
[----:B------:R-:W-:Y:S01]  /*16770*/  FADD R8, R49, R8 ;  /* 0x0000000831087221 */ /* 0x000fe20000000000 */
[----:B------:R-:W-:-:S01]  /*16780*/  FADD R7, R48, R7 ;  /* 0x0000000730077221 */ /* 0x000fc20000000000 */
[----:B------:R-:W-:Y:S01]  /*16790*/  FADD R6, R47, R6 ;  /* 0x000000062f067221 */ /* 0x000fe20000000000 */
[----:B------:R-:W-:-:S01]  /*167a0*/  FADD R5, R46, R5 ;  /* 0x000000052e057221 */ /* 0x000fc20000000000 */
[----:B------:R-:W-:Y:S01]  /*167b0*/  FADD R4, R45, R4 ;  /* 0x000000042d047221 */ /* 0x000fe20000000000 */
[----:B---3--:R-:W-:-:S01]  /*167c0*/  FADD R10, R51, R10 ;  /* 0x0000000a330a7221 */ /* 0x008fc20000000000 */
[----:B--2---:R-:W-:Y:S01]  /*167d0*/  FADD R11, R52, R11 ;  /* 0x0000000b340b7221 */ /* 0x004fe20000000000 */
[----:B------:R-:W-:-:S01]  /*167e0*/  FADD R25, R53, R25 ;  /* 0x0000001935197221 */ /* 0x000fc20000000000 */
[----:B------:R-:W-:-:S05]  /*167f0*/  FADD R27, R54, R27 ;  /* 0x0000001b361b7221 */ /* 0x000fca0000000000 */
[----:B------:R0:W-:Y:S04]  /*16800*/  STL [R1+0x2c8], R27 ;  /* 0x0002c81b01007387 */ /* 0x0001e80000100800 */
[----:B------:R1:W-:Y:S04]  /*16810*/  STL [R1+0x2cc], R25 ;  /* 0x0002cc1901007387 */ /* 0x0003e80000100800 */
[----:B------:R-:W-:Y:S04]  /*16820*/  STL [R1+0x2d0], R11 ;  /* 0x0002d00b01007387 */ /* 0x000fe80000100800 */
[----:B------:R-:W-:Y:S04]  /*16830*/  STL [R1+0x2d4], R10 ;  /* 0x0002d40a01007387 */ /* 0x000fe80000100800 */
[----:B------:R-:W-:Y:S04]  /*16840*/  STL [R1+0x2d8], R9 ;  /* 0x0002d80901007387 */ /* 0x000fe80000100800 */
[----:B------:R-:W-:Y:S04]  /*16850*/  STL [R1+0x2dc], R8 ;  /* 0x0002dc0801007387 */ /* 0x000fe80000100800 */
[----:B------:R-:W-:Y:S04]  /*16860*/  STL [R1+0x2e0], R7 ;  /* 0x0002e00701007387 */ /* 0x000fe80000100800 */
[----:B------:R-:W2:Y:S04]  /*16870*/  LDL R35, [R1+0x80] ;  /* 0x0000800001237983 */ /* 0x000ea80000100800 */
[----:B------:R-:W-:Y:S04]  /*16880*/  STL [R1+0x2e4], R6 ;  /* 0x0002e40601007387 */ /* 0x000fe80000100800 */
[----:B------:R-:W2:Y:S04]  /*16890*/  LDL.LU R34, [R1+0x2fc] ;  /* 0x0002fc0001227983 */ /* 0x000ea80000300800 */
[----:B------:R3:W-:Y:S04]  /*168a0*/  STL [R1+0x2e8], R5 ;  /* 0x0002e80501007387 */ /* 0x0007e80000100800 */
[----:B------:R-:W2:Y:S04]  /*168b0*/  LDL R33, [R1+0x84] ;  /* 0x0000840001217983 */ /* 0x000ea80000100800 */
[----:B------:R-:W-:Y:S04]  /*168c0*/  STL [R1+0x2ec], R4 ;  /* 0x0002ec0401007387 */ /* 0x000fe80000100800 */
[----:B------:R-:W2:Y:S04]  /*168d0*/  LDL R54, [R1+0x88] ;  /* 0x0000880001367983 */ /* 0x000ea80000100800 */
[----:B------:R-:W2:Y:S04]  /*168e0*/  LDL R52, [R1+0x8c] ;  /* 0x00008c0001347983 */ /* 0x000ea80000100800 */
[----:B------:R-:W2:Y:S04]  /*168f0*/  LDL R50, [R1+0x90] ;  /* 0x0000900001327983 */ /* 0x000ea80000100800 */
[----:B------:R-:W2:Y:S04]  /*16900*/  LDL R48, [R1+0x94] ;  /* 0x0000940001307983 */ /* 0x000ea80000100800 */
[----:B------:R-:W2:Y:S04]  /*16910*/  LDL R46, [R1+0x98] ;  /* 0x00009800012e7983 */ /* 0x000ea80000100800 */
[----:B------:R-:W2:Y:S04]  /*16920*/  LDL R31, [R1+0x9c] ;  /* 0x00009c00011f7983 */ /* 0x000ea80000100800 */
[----:B------:R-:W2:Y:S01]  /*16930*/  LDL R29, [R1+0xa0] ;  /* 0x0000a000011d7983 */ /* 0x000ea20000100800 */
[----:B----4-:R-:W-:-:S03]  /*16940*/  FADD R3, R28, R3 ;  /* 0x000000031c037221 */ /* 0x010fc60000000000 */
[----:B0-----:R-:W4:Y:S04]  /*16950*/  LDL R27, [R1+0xa4] ;  /* 0x0000a400011b7983 */ /* 0x001f280000100800 */
[----:B-1----:R-:W4:Y:S04]  /*16960*/  LDL R25, [R1+0xa8] ;  /* 0x0000a80001197983 */ /* 0x002f280000100800 */
[----:B------:R-:W4:Y:S04]  /*16970*/  LDL R55, [R1+0xac] ;  /* 0x0000ac0001377983 */ /* 0x000f280000100800 */
[----:B------:R-:W4:Y:S01]  /*16980*/  LDL R53, [R1+0xb0] ;  /* 0x0000b00001357983 */ /* 0x000f220000100800 */
[----:B------:R-:W-:-:S03]  /*16990*/  FADD R2, R26, R2 ;  /* 0x000000021a027221 */ /* 0x000fc60000000000 */
[----:B------:R-:W4:Y:S04]  /*169a0*/  LDL R51, [R1+0xb4] ;  /* 0x0000b40001337983 */ /* 0x000f280000100800 */
[----:B------:R-:W4:Y:S01]  /*169b0*/  LDL R49, [R1+0xb8] ;  /* 0x0000b80001317983 */ /* 0x000f220000100800 */
[----:B------:R-:W-:-:S03]  /*169c0*/  FADD R0, R24, R0 ;  /* 0x0000000018007221 */ /* 0x000fc60000000000 */
[----:B------:R-:W4:Y:S04]  /*169d0*/  LDL R47, [R1+0xbc] ;  /* 0x0000bc00012f7983 */ /* 0x000f280000100800 */
[----:B------:R-:W4:Y:S04]  /*169e0*/  LDL R45, [R1+0x40] ;  /* 0x00004000012d7983 */ /* 0x000f280000100800 */
[----:B------:R-:W4:Y:S04]  /*169f0*/  LDL.LU R32, [R1+0x300] ;  /* 0x0003000001207983 */ /* 0x000f280000300800 */
[----:B------:R0:W-:Y:S04]  /*16a00*/  STL [R1+0x2f0], R3 ;  /* 0x0002f00301007387 */ /* 0x0001e80000100800 */
[----:B---3--:R-:W3:Y:S04]  /*16a10*/  LDL.LU R5, [R1+0x304] ;  /* 0x0003040001057983 */ /* 0x008ee80000300800 */
[----:B------:R1:W-:Y:S04]  /*16a20*/  STL [R1+0x2f4], R2 ;  /* 0x0002f40201007387 */ /* 0x0003e80000100800 */
[----:B0-----:R-:W3:Y:S04]  /*16a30*/  LDL.LU R3, [R1+0x308] ;  /* 0x0003080001037983 */ /* 0x001ee80000300800 */
[----:B------:R0:W-:Y:S04]  /*16a40*/  STL [R1+0x2f8], R0 ;  /* 0x0002f80001007387 */ /* 0x0001e80000100800 */
[----:B-1----:R-:W3:Y:S04]  /*16a50*/  LDL.LU R2, [R1+0x30c] ;  /* 0x00030c0001027983 */ /* 0x002ee80000300800 */
        /* <DEDUP_REMOVED lines=12> */
[----:B--2---:R-:W-:-:S05]  /*16b20*/  FADD R34, R35, R34 ;  /* 0x0000002223227221 */ /* 0x004fca0000000000 */
[----:B------:R-:W-:Y:S01]  /*16b30*/  STL [R1+0x2fc], R34 ;  /* 0x0002fc2201007387 */ /* 0x000fe20000100800 */
[----:B----4-:R-:W-:-:S01]  /*16b40*/  FADD R32, R33, R32 ;  /* 0x0000002021207221 */ /* 0x010fc20000000000 */
[----:B---3--:R-:W-:-:S04]  /*16b50*/  FADD R5, R54, R5 ;  /* 0x0000000536057221 */ /* 0x008fc80000000000 */
[----:B------:R-:W-:Y:S04]  /*16b60*/  STL [R1+0x300], R32 ;  /* 0x0003002001007387 */ /* 0x000fe80000100800 */
[----:B------:R0:W-:Y:S01]  /*16b70*/  STL [R1+0x304], R5 ;  /* 0x0003040501007387 */ /* 0x0001e20000100800 */
[----:B------:R-:W-:-:S03]  /*16b80*/  FADD R3, R52, R3 ;  /* 0x0000000334037221 */ /* 0x000fc60000000000 */
[----:B------:R-:W2:Y:S04]  /*16b90*/  LDL R54, [R1+0x44] ;  /* 0x0000440001367983 */ /* 0x000ea80000100800 */
[----:B------:R1:W-:Y:S01]  /*16ba0*/  STL [R1+0x308], R3 ;  /* 0x0003080301007387 */ /* 0x0003e20000100800 */
[----:B------:R-:W-:-:S03]  /*16bb0*/  FADD R2, R50, R2 ;  /* 0x0000000232027221 */ /* 0x000fc60000000000 */
[----:B0-----:R-:W2:Y:S01]  /*16bc0*/  LDL.LU R5, [R1+0x340] ;  /* 0x0003400001057983 */ /* 0x001ea20000300800 */
[----:B------:R-:W-:-:S03]  /*16bd0*/  FADD R0, R48, R0 ;  /* 0x0000000030007221 */ /* 0x000fc60000000000 */
[----:B------:R-:W-:Y:S04]  /*16be0*/  STL [R1+0x30c], R2 ;  /* 0x00030c0201007387 */ /* 0x000fe80000100800 */
[----:B------:R-:W3:Y:S04]  /*16bf0*/  LDL R52, [R1+0x48] ;  /* 0x0000480001347983 */ /* 0x000ee80000100800 */
[----:B------:R0:W-:Y:S04]  /*16c00*/  STL [R1+0x310], R0 ;  /* 0x0003100001007387 */ /* 0x0001e80000100800 */
[----:B-1----:R-:W3:Y:S04]  /*16c10*/  LDL.LU R3, [R1+0x344] ;  /* 0x0003440001037983 */ /* 0x002ee80000300800 */
[----:B------:R-:W4:Y:S04]  /*16c20*/  LDL R50, [R1+0x4c] ;  /* 0x00004c0001327983 */ /* 0x000f280000100800 */
[----:B0-----:R-:W4:Y:S01]  /*16c30*/  LDL.LU R0, [R1+0x348] ;  /* 0x0003480001007983 */ /* 0x001f220000300800 */
[----:B------:R-:W-:-:S03]  /*16c40*/  FADD R4, R46, R4 ;  /* 0x000000042e047221 */ /* 0x000fc60000000000 */
[----:B------:R-:W4:Y:S04]  /*16c50*/  LDL R48, [R1+0x50] ;  /* 0x0000500001307983 */ /* 0x000f280000100800 */
[----:B------:R-:W4:Y:S04]  /*16c60*/  LDL.LU R2, [R1+0x34c] ;  /* 0x00034c0001027983 */ /* 0x000f280000300800 */
[----:B------:R-:W4:Y:S04]  /*16c70*/  LDL R46, [R1+0x54] ;  /* 0x00005400012e7983 */ /* 0x000f280000100800 */
[----:B------:R0:W-:Y:S04]  /*16c80*/  STL [R1+0x314], R4 ;  /* 0x0003140401007387 */ /* 0x0001e80000100800 */
[----:B0-----:R-:W4:Y:S01]  /*16c90*/  LDL.LU R4, [R1+0x350] ;  /* 0x0003500001047983 */ /* 0x001f220000300800 */
[----:B------:R-:W-:-:S01]  /*16ca0*/  FADD R30, R31, R30 ;  /* 0x0000001e1f1e7221 */ /* 0x000fc20000000000 */
[----:B------:R-:W-:Y:S01]  /*16cb0*/  FADD R28, R29, R28 ;  /* 0x0000001c1d1c7221 */ /* 0x000fe20000000000 */
[----:B------:R-:W-:-:S01]  /*16cc0*/  FADD R26, R27, R26 ;  /* 0x0000001a1b1a7221 */ /* 0x000fc20000000000 */
[----:B------:R-:W-:Y:S01]  /*16cd0*/  FADD R24, R25, R24 ;  /* 0x0000001819187221 */ /* 0x000fe20000000000 */
[----:B------:R-:W-:-:S01]  /*16ce0*/  FADD R11, R55, R11 ;  /* 0x0000000b370b7221 */ /* 0x000fc20000000000 */
[----:B------:R-:W-:Y:S01]  /*16cf0*/  STL [R1+0x318], R30 ;  /* 0x0003181e01007387 */ /* 0x000fe20000100800 */
[----:B------:R-:W-:-:S01]  /*16d00*/  FADD R10, R53, R10 ;  /* 0x0000000a350a7221 */ /* 0x000fc20000000000 */
[----:B------:R-:W-:-:S02]  /*16d10*/  FADD R9, R51, R9 ;  /* 0x0000000933097221 */ /* 0x000fc40000000000 */
[----:B------:R-:W-:Y:S01]  /*16d20*/  STL [R1+0x31c], R28 ;  /* 0x00031c1c01007387 */ /* 0x000fe20000100800 */
[----:B------:R-:W-:-:S03]  /*16d30*/  FADD R8, R49, R8 ;  /* 0x0000000831087221 */ /* 0x000fc60000000000 */
[----:B------:R-:W-:Y:S01]  /*16d40*/  STL [R1+0x320], R26 ;  /* 0x0003201a01007387 */ /* 0x000fe20000100800 */
[----:B------:R-:W-:-:S03]  /*16d50*/  FADD R7, R47, R7 ;  /* 0x000000072f077221 */ /* 0x000fc60000000000 */
[----:B------:R-:W-:Y:S01]  /*16d60*/  STL [R1+0x324], R24 ;  /* 0x0003241801007387 */ /* 0x000fe20000100800 */
[----:B------:R-:W-:-:S03]  /*16d70*/  FADD R6, R45, R6 ;  /* 0x000000062d067221 */ /* 0x000fc60000000000 */
[----:B------:R-:W-:Y:S04]  /*16d80*/  STL [R1+0x328], R11 ;  /* 0x0003280b01007387 */ /* 0x000fe80000100800 */
[----:B------:R0:W-:Y:S04]  /*16d90*/  STL [R1+0x32c], R10 ;  /* 0x00032c0a01007387 */ /* 0x0001e80000100800 */
[----:B------:R-:W-:Y:S04]  /*16da0*/  STL [R1+0x330], R9 ;  /* 0x0003300901007387 */ /* 0x000fe80000100800 */
[----:B------:R-:W4:Y:S04]  /*16db0*/  LDL R45, [R1+0x58] ;  /* 0x00005800012d7983 */ /* 0x000f280000100800 */
[----:B------:R-:W-:Y:S04]  /*16dc0*/  STL [R1+0x334], R8 ;  /* 0x0003340801007387 */ /* 0x000fe80000100800 */
[----:B------:R-:W4:Y:S04]  /*16dd0*/  LDL R47, [R1+0x5c] ;  /* 0x00005c00012f7983 */ /* 0x000f280000100800 */
[----:B------:R-:W-:Y:S04]  /*16de0*/  STL [R1+0x338], R7 ;  /* 0x0003380701007387 */ /* 0x000fe80000100800 */
[----:B------:R-:W4:Y:S04]  /*16df0*/  LDL R49, [R1+0x60] ;  /* 0x0000600001317983 */ /* 0x000f280000100800 */
[----:B------:R-:W-:Y:S04]  /*16e00*/  STL [R1+0x33c], R6 ;  /* 0x00033c0601007387 */ /* 0x000fe80000100800 */
[----:B------:R-:W4:Y:S04]  /*16e10*/  LDL R51, [R1+0x64] ;  /* 0x0000640001337983 */ /* 0x000f280000100800 */
[----:B------:R-:W4:Y:S04]  /*16e20*/  LDL R53, [R1+0x68] ;  /* 0x0000680001357983 */ /* 0x000f280000100800 */
[----:B0-----:R-:W4:Y:S04]  /*16e30*/  LDL R10, [R1+0x6c] ;  /* 0x00006c00010a7983 */ /* 0x001f280000100800 */
[----:B------:R-:W4:Y:S04]  /*16e40*/  LDL R11, [R1+0x70] ;  /* 0x00007000010b7983 */ /* 0x000f280000100800 */
[----:B------:R-:W4:Y:S04]  /*16e50*/  LDL R33, [R1+0x74] ;  /* 0x0000740001217983 */ /* 0x000f280000100800 */
[----:B------:R-:W4:Y:S04]  /*16e60*/  LDL R31, [R1+0x78] ;  /* 0x00007800011f7983 */ /* 0x000f280000100800 */
[----:B------:R-:W4:Y:S04]  /*16e70*/  LDL R29, [R1+0x7c] ;  /* 0x00007c00011d7983 */ /* 0x000f280000100800 */
[----:B------:R-:W4:Y:S04]  /*16e80*/  LDL R27, [R1] ;  /* 0x00000000011b7983 */ /* 0x000f280000100800 */
[----:B------:R-:W4:Y:S04]  /*16e90*/  LDL R25, [R1+0x4] ;  /* 0x0000040001197983 */ /* 0x000f280000100800 */
[----:B------:R-:W4:Y:S01]  /*16ea0*/  LDL R55, [R1+0x8] ;  /* 0x0000080001377983 */ /* 0x000f220000100800 */
[----:B--2---:R-:W-:-:S01]  /*16eb0*/  FADD R5, R54, R5 ;  /* 0x0000000536057221 */ /* 0x004fc20000000000 */
[----:B---3--:R-:W-:Y:S01]  /*16ec0*/  FADD R3, R52, R3 ;  /* 0x0000000334037221 */ /* 0x008fe20000000000 */
[----:B----4-:R-:W-:-:S05]  /*16ed0*/  FADD R0, R50, R0 ;  /* 0x0000000032007221 */ /* 0x010fca0000000000 */
[----:B------:R0:W-:Y:S01]  /*16ee0*/  STL [R1+0x348], R0 ;  /* 0x0003480001007387 */ /* 0x0001e20000100800 */
[----:B------:R-:W-:-:S03]  /*16ef0*/  FADD R2, R48, R2 ;  /* 0x0000000230027221 */ /* 0x000fc60000000000 */
[----:B------:R-:W-:Y:S04]  /*16f00*/  STL [R1+0x340], R5 ;  /* 0x0003400501007387 */ /* 0x000fe80000100800 */
[----:B0-----:R-:W2:Y:S04]  /*16f10*/  LDL.LU R0, [R1+0x384] ;  /* 0x0003840001007983 */ /* 0x001ea80000300800 */
[----:B------:R0:W-:Y:S01]  /*16f20*/  STL [R1+0x344], R3 ;  /* 0x0003440301007387 */ /* 0x0001e20000100800 */
[----:B------:R-:W-:-:S03]  /*16f30*/  FADD R4, R46, R4 ;  /* 0x000000042e047221 */ /* 0x000fc60000000000 */
[----:B0-----:R-:W3:Y:S04]  /*16f40*/  LDL.LU R3, [R1+0x37c] ;  /* 0x00037c0001037983 */ /* 0x001ee80000300800 */
[----:B------:R0:W-:Y:S04]  /*16f50*/  STL [R1+0x34c], R2 ;  /* 0x00034c0201007387 */ /* 0x0001e80000100800 */
[----:B0-----:R-:W4:Y:S04]  /*16f60*/  LDL.LU R2, [R1+0x380] ;  /* 0x0003800001027983 */ /* 0x001f280000300800 */
[----:B------:R-:W3:Y:S04]  /*16f70*/  LDL.LU R46, [R1+0x354] ;  /* 0x00035400012e7983 */ /* 0x000ee80000300800 */
[----:B------:R-:W4:Y:S04]  /*16f80*/  LDL.LU R48, [R1+0x358] ;  /* 0x0003580001307983 */ /* 0x000f280000300800 */
[----:B------:R-:W4:Y:S04]  /*16f90*/  LDL.LU R50, [R1+0x35c] ;  /* 0x00035c0001327983 */ /* 0x000f280000300800 */
[----:B------:R0:W-:Y:S04]  /*16fa0*/  STL [R1+0x350], R4 ;  /* 0x0003500401007387 */ /* 0x0001e80000100800 */
[----:B------:R-:W4:Y:S04]  /*16fb0*/  LDL.LU R52, [R1+0x360] ;  /* 0x0003600001347983 */ /* 0x000f280000300800 */
[----:B------:R-:W4:Y:S04]  /*16fc0*/  LDL.LU R9, [R1+0x364] ;  /* 0x0003640001097983 */ /* 0x000f280000300800 */
[----:B------:R-:W4:Y:S04]  /*16fd0*/  LDL.LU R8, [R1+0x368] ;  /* 0x0003680001087983 */ /* 0x000f280000300800 */
[----:B------:R-:W4:Y:S04]  /*16fe0*/  LDL.LU R7, [R1+0x36c] ;  /* 0x00036c0001077983 */ /* 0x000f280000300800 */
[----:B------:R-:W4:Y:S04]  /*16ff0*/  LDL.LU R6, [R1+0x370] ;  /* 0x0003700001067983 */ /* 0x000f280000300800 */
[----:B------:R-:W4:Y:S04]  /*17000*/  LDL.LU R5, [R1+0x374] ;  /* 0x0003740001057983 */ /* 0x000f280000300800 */
[----:B0-----:R-:W4:Y:S04]  /*17010*/  LDL.LU R4, [R1+0x378] ;  /* 0x0003780001047983 */ /* 0x001f280000300800 */
        /* <DEDUP_REMOVED lines=12> */
[----:B--2---:R-:W-:-:S01]  /*170e0*/  FADD R0, R55, R0 ;  /* 0x0000000037007221 */ /* 0x004fc20000000000 */
[----:B---3--:R-:W-:-:S02]  /*170f0*/  FADD R46, R45, R46 ;  /* 0x0000002e2d2e7221 */ /* 0x008fc40000000000 */
[----:B------:R-:W2:Y:S01]  /*17100*/  LDL.LU R45, [R1+0x7a4] ;  /* 0x0007a400012d7983 */ /* 0x000ea20000300800 */
[----:B----4-:R-:W-:-:S03]  /*17110*/  FADD R48, R47, R48 ;  /* 0x000000302f307221 */ /* 0x010fc60000000000 */
[----:B------:R0:W-:Y:S01]  /*17120*/  STL [R1+0x354], R46 ;  /* 0x0003542e01007387 */ /* 0x0001e20000100800 */
[----:B------:R-:W-:-:S03]  /*17130*/  FADD R50, R49, R50 ;  /* 0x0000003231327221 */ /* 0x000fc60000000000 */
[----:B0-----:R-:W3:Y:S01]  /*17140*/  LDL.LU R46, [R1+0x7a0] ;  /* 0x0007a000012e7983 */ /* 0x001ee20000300800 */
[----:B------:R-:W-:-:S03]  /*17150*/  FADD R52, R51, R52 ;  /* 0x0000003433347221 */ /* 0x000fc60000000000 */
[----:B------:R-:W4:Y:S04]  /*17160*/  LDL.LU R47, [R1+0x79c] ;  /* 0x00079c00012f7983 */ /* 0x000f280000300800 */
[----:B------:R0:W-:Y:S01]  /*17170*/  STL [R1+0x358], R48 ;  /* 0x0003583001007387 */ /* 0x0001e20000100800 */
[----:B------:R-:W-:-:S01]  /*17180*/  FADD R9, R53, R9 ;  /* 0x0000000935097221 */ /* 0x000fc20000000000 */
[----:B------:R-:W-:Y:S01]  /*17190*/  FADD R8, R10, R8 ;  /* 0x000000080a087221 */ /* 0x000fe20000000000 */
[----:B------:R-:W-:-:S01]  /*171a0*/  FADD R7, R11, R7 ;  /* 0x000000070b077221 */ /* 0x000fc20000000000 */
[----:B0-----:R-:W4:Y:S04]  /*171b0*/  LDL.LU R48, [R1+0x798] ;  /* 0x0007980001307983 */ /* 0x001f280000300800 */
        /* <DEDUP_REMOVED lines=9> */
[----:B------:R-:W-:-:S02]  /*17250*/  FADD R2, R25, R2 ;  /* 0x0000000219027221 */ /* 0x000fc40000000000 */
[----:B0-----:R-:W4:Y:S04]  /*17260*/  LDL.LU R52, [R1+0x788] ;  /* 0x0007880001347983 */ /* 0x001f280000300800 */
[----:B------:R-:W4:Y:S04]  /*17270*/  LDL.LU R53, [R1+0x784] ;  /* 0x0007840001357983 */ /* 0x000f280000300800 */
[----:B------:R0:W-:Y:S04]  /*17280*/  STL [R1+0x364], R9 ;  /* 0x0003640901007387 */ /* 0x0001e80000100800 */
[----:B------:R1:W-:Y:S04]  /*17290*/  STL [R1+0x368], R8 ;  /* 0x0003680801007387 */ /* 0x0003e80000100800 */
[----:B------:R1:W-:Y:S04]  /*172a0*/  STL [R1+0x36c], R7 ;  /* 0x00036c0701007387 */ /* 0x0003e80000100800 */
[----:B------:R1:W-:Y:S04]  /*172b0*/  STL [R1+0x370], R6 ;  /* 0x0003700601007387 */ /* 0x0003e80000100800 */
[----:B------:R1:W-:Y:S04]  /*172c0*/  STL [R1+0x374], R5 ;  /* 0x0003740501007387 */ /* 0x0003e80000100800 */
[----:B------:R1:W-:Y:S04]  /*172d0*/  STL [R1+0x378], R4 ;  /* 0x0003780401007387 */ /* 0x0003e80000100800 */
[----:B------:R-:W2:Y:S04]  /*172e0*/  LDL.LU R55, [R1+0x388] ;  /* 0x0003880001377983 */ /* 0x000ea80000300800 */
[----:B------:R1:W-:Y:S04]  /*172f0*/  STL [R1+0x37c], R3 ;  /* 0x00037c0301007387 */ /* 0x0003e80000100800 */
[----:B------:R-:W3:Y:S04]  /*17300*/  LDL.LU R25, [R1+0x38c] ;  /* 0x00038c0001197983 */ /* 0x000ee80000300800 */
[----:B------:R1:W-:Y:S04]  /*17310*/  STL [R1+0x380], R2 ;  /* 0x0003800201007387 */ /* 0x0003e80000100800 */
[----:B------:R-:W4:Y:S04]  /*17320*/  LDL.LU R27, [R1+0x390] ;  /* 0x00039000011b7983 */ /* 0x000f280000300800 */
[----:B------:R1:W-:Y:S04]  /*17330*/  STL [R1+0x384], R0 ;  /* 0x0003840001007387 */ /* 0x0003e80000100800 */
[----:B------:R-:W4:Y:S04]  /*17340*/  LDL.LU R29, [R1+0x394] ;  /* 0x00039400011d7983 */ /* 0x000f280000300800 */
[----:B------:R-:W4:Y:S04]  /*17350*/  LDL.LU R31, [R1+0x398] ;  /* 0x00039800011f7983 */ /* 0x000f280000300800 */
[----:B------:R-:W4:Y:S04]  /*17360*/  LDL.LU R33, [R1+0x39c] ;  /* 0x00039c0001217983 */ /* 0x000f280000300800 */
[----:B------:R-:W4:Y:S04]  /*17370*/  LDL.LU R11, [R1+0x3a0] ;  /* 0x0003a000010b7983 */ /* 0x000f280000300800 */
[----:B------:R-:W4:Y:S04]  /*17380*/  LDL.LU R10, [R1+0x3a4] ;  /* 0x0003a400010a7983 */ /* 0x000f280000300800 */
[----:B0-----:R-:W4:Y:S04]  /*17390*/  LDL.LU R9, [R1+0x3a8] ;  /* 0x0003a80001097983 */ /* 0x001f280000300800 */
[----:B-1----:R-:W4:Y:S04]  /*173a0*/  LDL.LU R8, [R1+0x3ac] ;  /* 0x0003ac0001087983 */ /* 0x002f280000300800 */
[----:B------:R-:W4:Y:S04]  /*173b0*/  LDL.LU R7, [R1+0x3b0] ;  /* 0x0003b00001077983 */ /* 0x000f280000300800 */
[----:B------:R-:W4:Y:S04]  /*173c0*/  LDL.LU R6, [R1+0x3b4] ;  /* 0x0003b40001067983 */ /* 0x000f280000300800 */
[----:B------:R-:W4:Y:S04]  /*173d0*/  LDL.LU R5, [R1+0x3b8] ;  /* 0x0003b80001057983 */ /* 0x000f280000300800 */
[----:B------:R-:W4:Y:S04]  /*173e0*/  LDL.LU R4, [R1+0x3bc] ;  /* 0x0003bc0001047983 */ /* 0x000f280000300800 */
[----:B------:R-:W4:Y:S04]  /*173f0*/  LDL.LU R3, [R1+0x3c0] ;  /* 0x0003c00001037983 */ /* 0x000f280000300800 */
[----:B------:R-:W4:Y:S04]  /*17400*/  LDL.LU R2, [R1+0x3c4] ;  /* 0x0003c40001027983 */ /* 0x000f280000300800 */
[----:B------:R-:W4:Y:S01]  /*17410*/  LDL.LU R0, [R1+0x3c8] ;  /* 0x0003c80001007983 */ /* 0x000f220000300800 */
[----:B--2---:R-:W-:-:S03]  /*17420*/  FADD R55, R54, R55 ;  /* 0x0000003736377221 */ /* 0x004fc60000000000 */
[----:B------:R-:W2:Y:S04]  /*17430*/  LDL.LU R54, [R1+0x780] ;  /* 0x0007800001367983 */ /* 0x000ea80000300800 */
[----:B------:R0:W-:Y:S01]  /*17440*/  STL [R1+0x388], R55 ;  /* 0x0003883701007387 */ /* 0x0001e20000100800 */
[----:B---3--:R-:W-:-:S03]  /*17450*/  FADD R25, R24, R25 ;  /* 0x0000001918197221 */ /* 0x008fc60000000000 */
[----:B0-----:R-:W3:Y:S01]  /*17460*/  LDL.LU R55, [R1+0x77c] ;  /* 0x00077c0001377983 */ /* 0x001ee20000300800 */
[----:B----4-:R-:W-:-:S03]  /*17470*/  FADD R27, R26, R27 ;  /* 0x0000001b1a1b7221 */ /* 0x010fc60000000000 */
[----:B------:R-:W4:Y:S04]  /*17480*/  LDL.LU R24, [R1+0x778] ;  /* 0x0007780001187983 */ /* 0x000f280000300800 */
[----:B------:R0:W-:Y:S01]  /*17490*/  STL [R1+0x38c], R25 ;  /* 0x00038c1901007387 */ /* 0x0001e20000100800 */
[----:B------:R-:W-:-:S01]  /*174a0*/  FADD R29, R28, R29 ;  /* 0x0000001d1c1d7221 */ /* 0x000fc20000000000 */
[----:B------:R-:W-:Y:S02]  /*174b0*/  FADD R31, R30, R31 ;  /* 0x0000001f1e1f7221 */ /* 0x000fe40000000000 */
        /* <DEDUP_REMOVED lines=29> */
[----:B------:R1:W-:Y:S01]  /*17690*/  STL [R1+0x3b0], R7 ;  /* 0x0003b00701007387 */ /* 0x0003e20000100800 */
[----:B------:R-:W-:-:S03]  /*176a0*/  FADD R0, R219, R0 ;  /* 0x00000000db007221 */ /* 0x000fc60000000000 */
        /* <DEDUP_REMOVED lines=23> */
[----:B--2---:R-:W-:-:S01]  /*17820*/  FADD R39, R220, R39 ;  /* 0x00000027dc277221 */ /* 0x004fc20000000000 */
[----:B---3--:R-:W-:-:S04]  /*17830*/  FADD R38, R221, R38 ;  /* 0x00000026dd267221 */ /* 0x008fc80000000000 */
[----:B------:R0:W-:Y:S01]  /*17840*/  STL [R1+0x3cc], R39 ;  /* 0x0003cc2701007387 */ /* 0x0001e20000100800 */
[----:B----4-:R-:W-:-:S03]  /*17850*/  FADD R37, R222, R37 ;  /* 0x00000025de257221 */ /* 0x010fc60000000000 */
[----:B------:R1:W-:Y:S01]  /*17860*/  STL [R1+0x3d0], R38 ;  /* 0x0003d02601007387 */ /* 0x0003e20000100800 */
[----:B------:R-:W-:-:S03]  /*17870*/  FADD R36, R223, R36 ;  /* 0x00000024df247221 */ /* 0x000fc60000000000 */
        /* <DEDUP_REMOVED lines=24> */
[----:B0-----:R-:W4:Y:S01]  /*17a00*/  LDL.LU R39, [R1+0x410] ;  /* 0x0004100001277983 */ /* 0x001f220000300800 */
[----:B------:R-:W-:-:S03]  /*17a10*/  FADD R0, R204, R0 ;  /* 0x00000000cc007221 */ /* 0x000fc60000000000 */
[----:B------:R0:W-:Y:S04]  /*17a20*/  STL [R1+0x404], R3 ;  /* 0x0004040301007387 */ /* 0x0001e80000100800 */
[----:B-1----:R-:W4:Y:S04]  /*17a30*/  LDL.LU R38, [R1+0x414] ;  /* 0x0004140001267983 */ /* 0x002f280000300800 */
[----:B------:R1:W-:Y:S04]  /*17a40*/  STL [R1+0x408], R2 ;  /* 0x0004080201007387 */ /* 0x0003e80000100800 */
[----:B--2---:R-:W2:Y:S04]  /*17a50*/  LDL.LU R37, [R1+0x418] ;  /* 0x0004180001257983 */ /* 0x004ea80000300800 */
[----:B------:R1:W-:Y:S04]  /*17a60*/  STL [R1+0x40c], R0 ;  /* 0x00040c0001007387 */ /* 0x0003e80000100800 */
[----:B---3--:R-:W3:Y:S04]  /*17a70*/  LDL.LU R36, [R1+0x41c] ;  /* 0x00041c0001247983 */ /* 0x008ee80000300800 */
[----:B----4-:R-:W4:Y:S04]  /*17a80*/  LDL.LU R35, [R1+0x420] ;  /* 0x0004200001237983 */ /* 0x010f280000300800 */
        /* <DEDUP_REMOVED lines=9> */
[----:B0-----:R-:W4:Y:S04]  /*17b20*/  LDL.LU R3, [R1+0x448] ;  /* 0x0004480001037983 */ /* 0x001f280000300800 */
[----:B-1----:R-:W4:Y:S04]  /*17b30*/  LDL.LU R2, [R1+0x44c] ;  /* 0x00044c0001027983 */ /* 0x002f280000300800 */
[----:B------:R-:W4:Y:S01]  /*17b40*/  LDL.LU R0, [R1+0x450] ;  /* 0x0004500001007983 */ /* 0x000f220000300800 */
[----:B------:R-:W-:-:S01]  /*17b50*/  FADD R39, R205, R39 ;  /* 0x00000027cd277221 */ /* 0x000fc20000000000 */
[----:B------:R-:W-:-:S04]  /*17b60*/  FADD R38, R206, R38 ;  /* 0x00000026ce267221 */ /* 0x000fc80000000000 */
[----:B------:R0:W-:Y:S01]  /*17b70*/  STL [R1+0x410], R39 ;  /* 0x0004102701007387 */ /* 0x0001e20000100800 */
[----:B--2---:R-:W-:-:S03]  /*17b80*/  FADD R37, R207, R37 ;  /* 0x00000025cf257221 */ /* 0x004fc60000000000 */
[----:B------:R1:W-:Y:S01]  /*17b90*/  STL [R1+0x414], R38 ;  /* 0x0004142601007387 */ /* 0x0003e20000100800 */
[----:B---3--:R-:W-:-:S03]  /*17ba0*/  FADD R36, R208, R36 ;  /* 0x00000024d0247221 */ /* 0x008fc60000000000 */
        /* <DEDUP_REMOVED lines=455> */
[----:B------:R-:W-:Y:S01]  /*19820*/  STL [R1+0x674], R39 ;  /* 0x0006742701007387 */ /* 0x000fe20000100800 */
[----:B--2---:R-:W-:-:S03]  /*19830*/  FADD R37, R40, R37 ;  /* 0x0000002528257221 */ /* 0x004fc60000000000 */
[----:B------:R-:W-:Y:S01]  /*19840*/  STL [R1+0x678], R38 ;  /* 0x0006782601007387 */ /* 0x000fe20000100800 */
[----:B---3--:R-:W-:-:S03]  /*19850*/  FADD R36, R41, R36 ;  /* 0x0000002429247221 */ /* 0x008fc60000000000 */
[----:B------:R-:W-:Y:S01]  /*19860*/  STL [R1+0x67c], R37 ;  /* 0x00067c2501007387 */ /* 0x000fe20000100800 */
[----:B----4-:R-:W-:-:S03]  /*19870*/  FADD R35, R42, R35 ;  /* 0x000000232a237221 */ /* 0x010fc60000000000 */
[----:B------:R-:W-:Y:S01]  /*19880*/  STL [R1+0x680], R36 ;  /* 0x0006802401007387 */ /* 0x000fe20000100800 */
[----:B------:R-:W-:-:S03]  /*19890*/  FADD R12, R43, R12 ;  /* 0x0000000c2b0c7221 */ /* 0x000fc60000000000 */
[----:B------:R0:W-:Y:S01]  /*198a0*/  STL [R1+0x684], R35 ;  /* 0x0006842301007387 */ /* 0x0001e20000100800 */
[----:B------:R-:W-:-:S03]  /*198b0*/  FADD R11, R44, R11 ;  /* 0x0000000b2c0b7221 */ /* 0x000fc60000000000 */
[----:B------:R-:W-:Y:S01]  /*198c0*/  STL [R1+0x688], R12 ;  /* 0x0006880c01007387 */ /* 0x000fe20000100800 */
        /* <DEDUP_REMOVED lines=20> */
[----:B------:R-:W4:Y:S04]  /*19a10*/  LDL.LU R36, [R1+0x6bc] ;  /* 0x0006bc0001247983 */ /* 0x000f280000300800 */
[----:B------:R0:W-:Y:S04]  /*19a20*/  STL [R1+0x6b0], R2 ;  /* 0x0006b00201007387 */ /* 0x0001e80000100800 */
[----:B------:R-:W4:Y:S04]  /*19a30*/  LDL.LU R37, [R1+0x6c0] ;  /* 0x0006c00001257983 */ /* 0x000f280000300800 */
[----:B------:R0:W-:Y:S04]  /*19a40*/  STL [R1+0x6b4], R0 ;  /* 0x0006b40001007387 */ /* 0x0001e80000100800 */
[----:B------:R-:W4:Y:S04]  /*19a50*/  LDL.LU R38, [R1+0x6c4] ;  /* 0x0006c40001267983 */ /* 0x000f280000300800 */
[----:B------:R-:W4:Y:S04]  /*19a60*/  LDL.LU R39, [R1+0x6c8] ;  /* 0x0006c80001277983 */ /* 0x000f280000300800 */
[----:B-1----:R-:W4:Y:S04]  /*19a70*/  LDL.LU R11, [R1+0x6cc] ;  /* 0x0006cc00010b7983 */ /* 0x002f280000300800 */
[----:B--2---:R-:W2:Y:S04]  /*19a80*/  LDL.LU R10, [R1+0x6d0] ;  /* 0x0006d000010a7983 */ /* 0x004ea80000300800 */
[----:B---3--:R-:W3:Y:S04]  /*19a90*/  LDL.LU R9, [R1+0x6d4] ;  /* 0x0006d40001097983 */ /* 0x008ee80000300800 */
[----:B----4-:R-:W4:Y:S04]  /*19aa0*/  LDL.LU R8, [R1+0x6d8] ;  /* 0x0006d80001087983 */ /* 0x010f280000300800 */
[----:B------:R-:W4:Y:S04]  /*19ab0*/  LDL.LU R7, [R1+0x6dc] ;  /* 0x0006dc0001077983 */ /* 0x000f280000300800 */
[----:B------:R-:W4:Y:S04]  /*19ac0*/  LDL.LU R6, [R1+0x6e0] ;  /* 0x0006e00001067983 */ /* 0x000f280000300800 */
[----:B------:R-:W4:Y:S04]  /*19ad0*/  LDL.LU R5, [R1+0x6e4] ;  /* 0x0006e40001057983 */ /* 0x000f280000300800 */
[----:B------:R-:W4:Y:S04]  /*19ae0*/  LDL.LU R4, [R1+0x6e8] ;  /* 0x0006e80001047983 */ /* 0x000f280000300800 */
[----:B0-----:R-:W4:Y:S04]  /*19af0*/  LDL.LU R3, [R1+0x6ec] ;  /* 0x0006ec0001037983 */ /* 0x001f280000300800 */
[----:B------:R-:W4:Y:S04]  /*19b00*/  LDL.LU R2, [R1+0x6f0] ;  /* 0x0006f00001027983 */ /* 0x000f280000300800 */
[----:B------:R-:W4:Y:S04]  /*19b10*/  LDL.LU R0, [R1+0x6f4] ;  /* 0x0006f40001007983 */ /* 0x000f280000300800 */
[----:B------:R-:W4:Y:S01]  /*19b20*/  LDL.LU R12, [R1+0x6f8] ;  /* 0x0006f800010c7983 */ /* 0x000f220000300800 */
[----:B------:R-:W-:-:S05]  /*19b30*/  FADD R35, R55, R35 ;  /* 0x0000002337237221 */ /* 0x000fca0000000000 */
[----:B------:R0:W-:Y:S01]  /*19b40*/  STL [R1+0x6b8], R35 ;  /* 0x0006b82301007387 */ /* 0x0001e20000100800 */
[----:B------:R-:W-:-:S03]  /*19b50*/  FADD R36, R24, R36 ;  /* 0x0000002418247221 */ /* 0x000fc60000000000 */
[----:B0-----:R-:W4:Y:S01]  /*19b60*/  LDL.LU R35, [R1+0x74c] ;  /* 0x00074c0001237983 */ /* 0x001f220000300800 */
[----:B------:R-:W-:-:S03]  /*19b70*/  FADD R37, R25, R37 ;  /* 0x0000002519257221 */ /* 0x000fc60000000000 */
[----:B------:R0:W-:Y:S01]  /*19b80*/  STL [R1+0x6bc], R36 ;  /* 0x0006bc2401007387 */ /* 0x0001e20000100800 */
[----:B------:R-:W-:-:S01]  /*19b90*/  FADD R38, R26, R38 ;  /* 0x000000261a267221 */ /* 0x000fc20000000000 */
[----:B------:R-:W-:Y:S02]  /*19ba0*/  FADD R39, R27, R39 ;  /* 0x000000271b277221 */ /* 0x000fe40000000000 */
[----:B0-----:R-:W4:Y:S04]  /*19bb0*/  LDL.LU R36, [R1+0x748] ;  /* 0x0007480001247983 */ /* 0x001f280000300800 */
[----:B------:R0:W-:Y:S04]  /*19bc0*/  STL [R1+0x6c0], R37 ;  /* 0x0006c02501007387 */ /* 0x0001e80000100800 */
[----:B0-----:R-:W4:Y:S04]  /*19bd0*/  LDL.LU R37, [R1+0x744] ;  /* 0x0007440001257983 */ /* 0x001f280000300800 */
[----:B------:R0:W-:Y:S04]  /*19be0*/  STL [R1+0x6c4], R38 ;  /* 0x0006c42601007387 */ /* 0x0001e80000100800 */
[----:B0-----:R-:W4:Y:S04]  /*19bf0*/  LDL.LU R38, [R1+0x740] ;  /* 0x0007400001267983 */ /* 0x001f280000300800 */
[----:B------:R0:W-:Y:S04]  /*19c00*/  STL [R1+0x6c8], R39 ;  /* 0x0006c82701007387 */ /* 0x0001e80000100800 */
[----:B0-----:R-:W4:Y:S01]  /*19c10*/  LDL.LU R39, [R1+0x73c] ;  /* 0x00073c0001277983 */ /* 0x001f220000300800 */
[----:B------:R-:W-:-:S01]  /*19c20*/  FADD R11, R28, R11 ;  /* 0x0000000b1c0b7221 */ /* 0x000fc20000000000 */
[----:B--2---:R-:W-:Y:S01]  /*19c30*/  FADD R10, R29, R10 ;  /* 0x0000000a1d0a7221 */ /* 0x004fe20000000000 */
[----:B---3--:R-:W-:-:S01]  /*19c40*/  FADD R9, R30, R9 ;  /* 0x000000091e097221 */ /* 0x008fc20000000000 */
[----:B----4-:R-:W-:-:S02]  /*19c50*/  FADD R8, R31, R8 ;  /* 0x000000081f087221 */ /* 0x010fc40000000000 */
[----:B------:R0:W-:Y:S01]  /*19c60*/  STL [R1+0x6cc], R11 ;  /* 0x0006cc0b01007387 */ /* 0x0001e20000100800 */
[----:B------:R-:W-:-:S01]  /*19c70*/  FADD R7, R32, R7 ;  /* 0x0000000720077221 */ /* 0x000fc20000000000 */
[----:B------:R-:W-:Y:S01]  /*19c80*/  FADD R6, R33, R6 ;  /* 0x0000000621067221 */ /* 0x000fe20000000000 */
[----:B------:R-:W-:-:S01]  /*19c90*/  FADD R5, R34, R5 ;  /* 0x0000000522057221 */ /* 0x000fc20000000000 */
[----:B0-----:R0:W5:Y:S04]  /*19ca0*/  LDL.LU R11, [R1+0x738] ;  /* 0x00073800010b7983 */ /* 0x0011680000300800 */
        /* <DEDUP_REMOVED lines=11> */
[----:B-1----:R0:W5:Y:S01]  /*19d60*/  LDL.LU R5, [R1+0x720] ;  /* 0x0007200001057983 */ /* 0x0021620000300800 */
[----:B------:R-:W-:Y:S01]  /*19d70*/  UMOV UR6, URZ ;  /* 0x0000003f00067c82 */ /* 0x000fe20008000000 */
[----:B------:R-:W-:-:S05]  /*19d80*/  FADD R4, R35, R4 ;  /* 0x0000000423047221 */ /* 0x000fca0000000000 */
[----:B------:R1:W-:Y:S01]  /*19d90*/  STL [R1+0x6e8], R4 ;  /* 0x0006e80401007387 */ /* 0x0003e20000100800 */
[----:B------:R-:W-:-:S03]  /*19da0*/  FADD R3, R36, R3 ;  /* 0x0000000324037221 */ /* 0x000fc60000000000 */
[----:B-1----:R0:W5:Y:S04]  /*19db0*/  LDL.LU R4, [R1+0x71c] ;  /* 0x00071c0001047983 */ /* 0x0021680000300800 */
        /* <DEDUP_REMOVED lines=9> */
[----:B------:R0:W-:Y:S02]  /*19e50*/  STL [R1+0x6f8], R12 ;  /* 0x0006f80c01007387 */ /* 0x0001e40000100800 */
.L_x_24:
[----:B------:R-:W-:Y:S05]  /*19e60*/  @!P1 BRA `(.L_x_25) ;  /* 0x0000000000049947 */ /* 0x000fea0003800000 */
[----:B------:R-:W-:Y:S01]  /*19e70*/  BPT.TRAP 0x1 ;  /* 0x000000040000795c */ /* 0x000fe20000300000 */
.L_x_25:
[----:B------:R-:W-:Y:S02]  /*19e80*/  UISETP.GT.U32.AND UP0, UPT, UR7, 0x1, UPT ;  /* 0x000000010700788c */ /* 0x000fe4000bf04070 */
[----:B------:R-:W-:-:S04]  /*19e90*/  ULEA UR13, UR44, UR8, 0x3 ;  /* 0x000000082c0d7291 */ /* 0x000fc8000f8e183f */
[----:B------:R-:W-:Y:S01]  /*19ea0*/  UIADD3 UR13, UR13, 0x10, URZ ;  /* 0x000000100d0d7890 */ /* 0x000fe2000fffe03f */
[----:B------:R-:W-:-:S03]  /*19eb0*/  PLOP3.LUT P0, PT, PT, PT, UP0, 0x80, 0x0 ;  /* 0x000000000000781c */ /* 0x000fc60003f0f008 */
[----:B------:R-:W-:-:S09]  /*19ec0*/  UPRMT UR13, URZ, 0x654, UR13 ;  /* 0x000006543f0d7896 */ /* 0x000fd2000800000d */
[----:B------:R-:W-:Y:S01]  /*19ed0*/  SYNCS.ARRIVE.TRANS64.RED.A1T0 RZ, [UR13], RZ ;  /* 0x000000ffffff79a7 */ /* 0x000fe2000810040d */
[----:B------:R-:W-:Y:S05]  /*19ee0*/  @P0 BRA `(.L_x_26) ;  /* 0x0000000000040947 */ /* 0x000fea0003800000 */
[----:B------:R-:W-:Y:S01]  /*19ef0*/  BPT.TRAP 0x1 ;  /* 0x000000040000795c */ /* 0x000fe20000300000 */
.L_x_26:
[----:B------:R-:W-:Y:S02]  /*19f00*/  UISETP.GT.AND UP2, UPT, UR45, 0x1, UPT ;  /* 0x000000012d00788c */ /* 0x000fe4000bf44270 */
[----:B------:R-:W-:Y:S02]  /*19f10*/  UIADD3 UR47, UR47, 0x1, URZ ;  /* 0x000000012f2f7890 */ /* 0x000fe4000fffe03f */
[----:B------:R-:W-:Y:S02]  /*19f20*/  UIADD3 UR44, UR44, 0x1, URZ ;  /* 0x000000012c2c7890 */ /* 0x000fe4000fffe03f */
[----:B------:R-:W-:Y:S01]  /*19f30*/  PLOP3.LUT P0, PT, PT, PT, UP2, 0x80, 0x0 ;  /* 0x000000000000781c */ /* 0x000fe20003f0f028 */
[----:B------:R-:W-:Y:S02]  /*19f40*/  UISETP.NE.AND UP0, UPT, UR47, 0x2, UPT ;  /* 0x000000022f00788c */ /* 0x000fe4000bf05270 */
[----:B------:R-:W-:Y:S02]  /*19f50*/  UIADD3 UR14, UR45, -0x1, URZ ;  /* 0xffffffff2d0e7890 */ /* 0x000fe4000fffe03f */
[----:B------:R-:W-:-:S02]  /*19f60*/  USEL UR13, URZ, 0x1, UP0 ;  /* 0x000000013f0d7887 */ /* 0x000fc40008000000 */
[----:B------:R-:W-:Y:S02]  /*19f70*/  UISETP.NE.AND UP1, UPT, UR44, 0x2, UPT ;  /* 0x000000022c00788c */ /* 0x000fe4000bf25270 */
[----:B------:R-:W-:Y:S02]  /*19f80*/  ULOP3.LUT UR46, UR46, UR13, URZ, 0x3c, !UPT ;  /* 0x0000000d2e2e7292 */ /* 0x000fe4000f8e3c3f */
[----:B------:R-:W-:Y:S02]  /*19f90*/  USEL UR47, UR47, URZ, UP0 ;  /* 0x0000003f2f2f7287 */ /* 0x000fe40008000000 */
[----:B------:R-:W-:Y:S01]  /*19fa0*/  USEL UR44, UR44, URZ, UP1 ;  /* 0x0000003f2c2c7287 */ /* 0x000fe20008800000 */
[----:B------:R-:W-:Y:S01]  /*19fb0*/  UMOV UR13, 0x1 ;  /* 0x00000001000d7882 */ /* 0x000fe20000000000 */
[----:B------:R-:W-:Y:S01]  /*19fc0*/  UMOV UR45, UR14 ;  /* 0x0000000e002d7c82 */ /* 0x000fe20008000000 */
[----:B------:R-:W-:Y:S09]  /*19fd0*/  @P0 BRA `(.L_x_27) ;  /* 0xffffff4800200947 */ /* 0x000ff2000383ffff */
.L_x_19:
[----:B------:R-:W-:-:S04]  /*19fe0*/  UISETP.NE.AND UP0, UPT, UR6, URZ, UPT ;  /* 0x0000003f0600728c */ /* 0x000fc8000bf05270 */
[----:B------:R-:W-:-:S06]  /*19ff0*/  USEL UR6, URZ, 0x1, !UP0 ;  /* 0x000000013f067887 */ /* 0x000fcc000c000000 */
[----:B------:R-:W-:-:S13]  /*1a000*/  ISETP.NE.AND P0, PT, RZ, UR6, PT ;  /* 0x00000006ff007c0c */ /* 0x000fda000bf05270 */
[----:B------:R-:W-:Y:S05]  /*1a010*/  @!P0 BRA `(.L_x_28) ;  /* 0x0000004c00208947 */ /* 0x000fea0003800000 */
[----:B0-----:R-:W3:Y:S04]  /*1a020*/  LDL.LU R12, [R1+0x200] ;  /* 0x00020000010c7983 */ /* 0x001ee80000300800 */
[----:B------:R0:W-:Y:S04]  /*1a030*/  STL [R1+0x800], R86 ;  /* 0x0008005601007387 */ /* 0x0001e80000100800 */
[----:B0-----:R-:W3:Y:S04]  /*1a040*/  LDL.LU R86, [R1+0x184] ;  /* 0x0001840001567983 */ /* 0x001ee80000300800 */
[----:B------:R0:W-:Y:S04]  /*1a050*/  STL [R1+0x7fc], R87 ;  /* 0x0007fc5701007387 */ /* 0x0001e80000100800 */
[----:B0-----:R-:W4:Y:S04]  /*1a060*/  LDL.LU R87, [R1+0x180] ;  /* 0x0001800001577983 */ /* 0x001f280000300800 */
[----:B------:R0:W-:Y:S04]  /*1a070*/  STL [R1+0x7f8], R56 ;  /* 0x0007f83801007387 */ /* 0x0001e80000100800 */
[----:B0-----:R-:W2:Y:S04]  /*1a080*/  LDL.LU R56, [R1+0x1fc] ;  /* 0x0001fc0001387983 */ /* 0x001ea80000300800 */
        /* <DEDUP_REMOVED lines=45> */
[----:B---3--:R-:W-:-:S03]  /*1a360*/  FADD R12, R86, R12 ;  /* 0x0000000c560c7221 */ /* 0x008fc60000000000 */
[----:B------:R-:W-:Y:S04]  /*1a370*/  STL [R1+0x77c], R55 ;  /* 0x00077c3701007387 */ /* 0x000fe80000100800 */
[----:B------:R-:W-:Y:S04]  /*1a380*/  STL [R1+0x778], R24 ;  /* 0x0007781801007387 */ /* 0x000fe80000100800 */
[----:B------:R-:W-:Y:S04]  /*1a390*/  STL [R1+0x774], R25 ;  /* 0x0007741901007387 */ /* 0x000fe80000100800 */
[----:B------:R-:W-:Y:S01]  /*1a3a0*/  STL [R1+0x770], R26 ;  /* 0x0007701a01007387 */ /* 0x000fe20000100800 */
[----:B----4-:R-:W-:-:S03]  /*1a3b0*/  FADD R237, R87, R237 ;  /* 0x000000ed57ed7221 */ /* 0x010fc60000000000 */
[----:B------:R-:W-:Y:S04]  /*1a3c0*/  STL [R1+0x76c], R27 ;  /* 0x00076c1b01007387 */ /* 0x000fe80000100800 */
[----:B------:R-:W-:Y:S04]  /*1a3d0*/  STL [R1+0x768], R28 ;  /* 0x0007681c01007387 */ /* 0x000fe80000100800 */
[----:B------:R-:W-:Y:S01]  /*1a3e0*/  STL [R1+0x764], R29 ;  /* 0x0007641d01007387 */ /* 0x000fe20000100800 */
[----:B--2---:R-:W-:-:S03]  /*1a3f0*/  FADD R236, R56, R236 ;  /* 0x000000ec38ec7221 */ /* 0x004fc60000000000 */
[----:B------:R-:W-:Y:S04]  /*1a400*/  STL [R1+0x760], R30 ;  /* 0x0007601e01007387 */ /* 0x000fe80000100800 */
[----:B------:R-:W-:Y:S04]  /*1a410*/  STL [R1+0x75c], R31 ;  /* 0x00075c1f01007387 */ /* 0x000fe80000100800 */
[----:B------:R-:W-:Y:S04]  /*1a420*/  STL [R1+0x758], R32 ;  /* 0x0007582001007387 */ /* 0x000fe80000100800 */
[----:B------:R-:W-:Y:S01]  /*1a430*/  STL [R1+0x754], R33 ;  /* 0x0007542101007387 */ /* 0x000fe20000100800 */
[----:B-----5:R-:W-:-:S03]  /*1a440*/  FADD R235, R57, R235 ;  /* 0x000000eb39eb7221 */ /* 0x020fc60000000000 */
        /* <DEDUP_REMOVED lines=20> */
[----:B------:R0:W-:Y:S01]  /*1a590*/  STL [R1+0x710], R0 ;  /* 0x0007100001007387 */ /* 0x0001e20000100800 */
[----:B------:R-:W-:-:S03]  /*1a5a0*/  FADD R22, R62, R22 ;  /* 0x000000163e167221 */ /* 0x000fc60000000000 */
[----:B0-----:R-:W2:Y:S04]  /*1a5b0*/  LDL.LU R0, [R1+0x188] ;  /* 0x0001880001007983 */ /* 0x001ea80000300800 */
[----:B------:R-:W2:Y:S01]  /*1a5c0*/  LDL.LU R2, [R1+0x204] ;  /* 0x0002040001027983 */ /* 0x000ea20000300800 */
[----:B------:R-:W-:-:S03]  /*1a5d0*/  FADD R21, R63, R21 ;  /* 0x000000153f157221 */ /* 0x000fc60000000000 */
[----:B------:R-:W3:Y:S04]  /*1a5e0*/  LDL.LU R3, [R1+0x18c] ;  /* 0x00018c0001037983 */ /* 0x000ee80000300800 */
[----:B------:R0:W-:Y:S04]  /*1a5f0*/  STL [R1+0x200], R12 ;  /* 0x0002000c01007387 */ /* 0x0001e80000100800 */
[----:B------:R-:W3:Y:S04]  /*1a600*/  LDL.LU R4, [R1+0x208] ;  /* 0x0002080001047983 */ /* 0x000ee80000300800 */
[----:B------:R-:W4:Y:S01]  /*1a610*/  LDL.LU R5, [R1+0x190] ;  /* 0x0001900001057983 */ /* 0x000f220000300800 */
[----:B------:R-:W-:-:S03]  /*1a620*/  FADD R20, R64, R20 ;  /* 0x0000001440147221 */ /* 0x000fc60000000000 */
[----:B------:R-:W4:Y:S04]  /*1a630*/  LDL.LU R6, [R1+0x20c] ;  /* 0x00020c0001067983 */ /* 0x000f280000300800 */
[----:B------:R-:W4:Y:S04]  /*1a640*/  LDL.LU R7, [R1+0x194] ;  /* 0x0001940001077983 */ /* 0x000f280000300800 */
[----:B------:R-:W4:Y:S01]  /*1a650*/  LDL.LU R8, [R1+0x210] ;  /* 0x0002100001087983 */ /* 0x000f220000300800 */
[----:B------:R-:W-:-:S03]  /*1a660*/  FADD R19, R65, R19 ;  /* 0x0000001341137221 */ /* 0x000fc60000000000 */
[----:B------:R-:W4:Y:S04]  /*1a670*/  LDL.LU R9, [R1+0x198] ;  /* 0x0001980001097983 */ /* 0x000f280000300800 */
[----:B------:R-:W4:Y:S04]  /*1a680*/  LDL.LU R10, [R1+0x214] ;  /* 0x00021400010a7983 */ /* 0x000f280000300800 */
[----:B------:R-:W4:Y:S04]  /*1a690*/  LDL.LU R11, [R1+0x19c] ;  /* 0x00019c00010b7983 */ /* 0x000f280000300800 */
        /* <DEDUP_REMOVED lines=56> */
[----:B0-----:R-:W4:Y:S01]  /*1aa20*/  LDL.LU R12, [R1+0x27c] ;  /* 0x00027c00010c7983 */ /* 0x001f220000300800 */
[----:B--2---:R-:W-:-:S05]  /*1aa30*/  FADD R2, R0, R2 ;  /* 0x0000000200027221 */ /* 0x004fca0000000000 */
[----:B------:R0:W-:Y:S01]  /*1aa40*/  STL [R1+0x204], R2 ;  /* 0x0002040201007387 */ /* 0x0001e20000100800 */
[----:B---3--:R-:W-:Y:S01]  /*1aa50*/  FADD R4, R3, R4 ;  /* 0x0000000403047221 */ /* 0x008fe20000000000 */
[----:B----4-:R-:W-:-:S04]  /*1aa60*/  FADD R6, R5, R6 ;  /* 0x0000000605067221 */ /* 0x010fc80000000000 */
        /* <DEDUP_REMOVED lines=50> */
[----:B------:R4:W-:Y:S04]  /*1ad90*/  STL [R1+0x26c], R61 ;  /* 0x00026c3d01007387 */ /* 0x0009e80000100800 */
[----:B------:R4:W-:Y:S01]  /*1ada0*/  STL [R1+0x270], R59 ;  /* 0x0002703b01007387 */ /* 0x0009e20000100800 */
[----:B------:R-:W-:-:S03]  /*1adb0*/  FADD R57, R58, R57 ;  /* 0x000000393a397221 */ /* 0x000fc60000000000 */
[----:B------:R-:W4:Y:S04]  /*1adc0*/  LDL.LU R0, [R1+0x104] ;  /* 0x0001040001007983 */ /* 0x000f280000300800 */
[----:B------:R4:W-:Y:S01]  /*1add0*/  STL [R1+0x274], R57 ;  /* 0x0002743901007387 */ /* 0x0009e20000100800 */
[----:B------:R-:W-:-:S03]  /*1ade0*/  FADD R87, R56, R87 ;  /* 0x0000005738577221 */ /* 0x000fc60000000000 */
[----:B0-----:R-:W4:Y:S04]  /*1adf0*/  LDL.LU R2, [R1+0x280] ;  /* 0x0002800001027983 */ /* 0x001f280000300800 */
[----:B------:R0:W-:Y:S01]  /*1ae00*/  STL [R1+0x278], R87 ;  /* 0x0002785701007387 */ /* 0x0001e20000100800 */
[----:B------:R-:W-:-:S03]  /*1ae10*/  FADD R12, R86, R12 ;  /* 0x0000000c560c7221 */ /* 0x000fc60000000000 */
[----:B------:R-:W4:Y:S04]  /*1ae20*/  LDL.LU R3, [R1+0x108] ;  /* 0x0001080001037983 */ /* 0x000f280000300800 */
[----:B------:R0:W-:Y:S04]  /*1ae30*/  STL [R1+0x27c], R12 ;  /* 0x00027c0c01007387 */ /* 0x0001e80000100800 */
[----:B-1----:R-:W4:Y:S04]  /*1ae40*/  LDL.LU R4, [R1+0x284] ;  /* 0x0002840001047983 */ /* 0x002f280000300800 */
[----:B------:R-:W4:Y:S04]  /*1ae50*/  LDL.LU R5, [R1+0x10c] ;  /* 0x00010c0001057983 */ /* 0x000f280000300800 */
[----:B--2---:R-:W2:Y:S04]  /*1ae60*/  LDL.LU R6, [R1+0x288] ;  /* 0x0002880001067983 */ /* 0x004ea80000300800 */
[----:B------:R-:W2:Y:S04]  /*1ae70*/  LDL.LU R7, [R1+0x110] ;  /* 0x0001100001077983 */ /* 0x000ea80000300800 */
[----:B---3--:R-:W3:Y:S04]  /*1ae80*/  LDL.LU R8, [R1+0x28c] ;  /* 0x00028c0001087983 */ /* 0x008ee80000300800 */
[----:B------:R-:W3:Y:S04]  /*1ae90*/  LDL.LU R9, [R1+0x114] ;  /* 0x0001140001097983 */ /* 0x000ee80000300800 */
        /* <DEDUP_REMOVED lines=51> */
[----:B------:R-:W4:Y:S04]  /*1b1d0*/  LDL.LU R86, [R1+0xfc] ;  /* 0x0000fc0001567983 */ /* 0x000f280000300800 */
[----:B------:R-:W4:Y:S01]  /*1b1e0*/  LDL.LU R12, [R1+0x2f8] ;  /* 0x0002f800010c7983 */ /* 0x000f220000300800 */
[----:B------:R-:W-:-:S05]  /*1b1f0*/  FADD R2, R0, R2 ;  /* 0x0000000200027221 */ /* 0x000fca0000000000 */
[----:B------:R-:W-:Y:S01]  /*1b200*/  STL [R1+0x280], R2 ;  /* 0x0002800201007387 */ /* 0x000fe20000100800 */
[----:B------:R-:W-:Y:S01]  /*1b210*/  FADD R4, R3, R4 ;  /* 0x0000000403047221 */ /* 0x000fe20000000000 */
[----:B--2---:R-:W-:-:S04]  /*1b220*/  FADD R6, R5, R6 ;  /* 0x0000000605067221 */ /* 0x004fc80000000000 */
[----:B------:R-:W-:Y:S01]  /*1b230*/  STL [R1+0x284], R4 ;  /* 0x0002840401007387 */ /* 0x000fe20000100800 */
[----:B---3--:R-:W-:-:S03]  /*1b240*/  FADD R8, R7, R8 ;  /* 0x0000000807087221 */ /* 0x008fc60000000000 */
[----:B------:R-:W-:Y:S01]  /*1b250*/  STL [R1+0x288], R6 ;  /* 0x0002880601007387 */ /* 0x000fe20000100800 */
[----:B----4-:R-:W-:-:S03]  /*1b260*/  FADD R10, R9, R10 ;  /* 0x0000000a090a7221 */ /* 0x010fc60000000000 */
[----:B------:R-:W-:Y:S01]  /*1b270*/  STL [R1+0x28c], R8 ;  /* 0x00028c0801007387 */ /* 0x000fe20000100800 */
[----:B------:R-:W-:-:S03]  /*1b280*/  FADD R39, R11, R39 ;  /* 0x000000270b277221 */ /* 0x000fc60000000000 */
        /* <DEDUP_REMOVED lines=44> */
[----:B------:R-:W-:Y:S04]  /*1b550*/  STL [R1+0x2e8], R61 ;  /* 0x0002e83d01007387 */ /* 0x000fe80000100800 */
[----:B------:R-:W-:Y:S01]  /*1b560*/  STL [R1+0x2ec], R59 ;  /* 0x0002ec3b01007387 */ /* 0x000fe20000100800 */
[----:B------:R-:W-:Y:S01]  /*1b570*/  FADD R57, R58, R57 ;  /* 0x000000393a397221 */ /* 0x000fe20000000000 */
[----:B------:R-:W-:Y:S01]  /*1b580*/  FADD R87, R56, R87 ;  /* 0x0000005738577221 */ /* 0x000fe20000000000 */
[----:B------:R-:W-:Y:S02]  /*1b590*/  FADD R12, R86, R12 ;  /* 0x0000000c560c7221 */ /* 0x000fe40000000000 */
[----:B------:R-:W2:Y:S04]  /*1b5a0*/  LDL.LU R86, [R1+0x80] ;  /* 0x0000800001567983 */ /* 0x000ea80000300800 */
[----:B------:R-:W-:Y:S04]  /*1b5b0*/  STL [R1+0x2f0], R57 ;  /* 0x0002f03901007387 */ /* 0x000fe80000100800 */
[----:B------:R0:W-:Y:S04]  /*1b5c0*/  STL [R1+0x2f4], R87 ;  /* 0x0002f45701007387 */ /* 0x0001e80000100800 */
[----:B0-----:R-:W2:Y:S04]  /*1b5d0*/  LDL.LU R87, [R1+0x2fc] ;  /* 0x0002fc0001577983 */ /* 0x001ea80000300800 */
[----:B------:R-:W3:Y:S04]  /*1b5e0*/  LDL.LU R56, [R1+0x84] ;  /* 0x0000840001387983 */ /* 0x000ee80000300800 */
[----:B------:R0:W-:Y:S04]  /*1b5f0*/  STL [R1+0x2f8], R12 ;  /* 0x0002f80c01007387 */ /* 0x0001e80000100800 */
[----:B------:R-:W3:Y:S04]  /*1b600*/  LDL.LU R57, [R1+0x300] ;  /* 0x0003000001397983 */ /* 0x000ee80000300800 */
        /* <DEDUP_REMOVED lines=74> */
[----:B------:R0:W-:Y:S01]  /*1bab0*/  STL [R1+0x308], R61 ;  /* 0x0003083d01007387 */ /* 0x0001e20000100800 */
[----:B------:R-:W-:Y:S01]  /*1bac0*/  FADD R67, R66, R67 ;  /* 0x0000004342437221 */ /* 0x000fe20000000000 */
[----:B------:R-:W-:-:S02]  /*1bad0*/  FADD R69, R68, R69 ;  /* 0x0000004544457221 */ /* 0x000fc40000000000 */
[----:B0-----:R-:W4:Y:S04]  /*1bae0*/  LDL.LU R61, [R1+0x7e4] ;  /* 0x0007e400013d7983 */ /* 0x001f280000300800 */
[----:B------:R-:W4:Y:S04]  /*1baf0*/  LDL.LU R62, [R1+0x7e0] ;  /* 0x0007e000013e7983 */ /* 0x000f280000300800 */
[----:B------:R0:W-:Y:S01]  /*1bb00*/  STL [R1+0x30c], R63 ;  /* 0x00030c3f01007387 */ /* 0x0001e20000100800 */
[----:B------:R-:W-:-:S03]  /*1bb10*/  FADD R71, R70, R71 ;  /* 0x0000004746477221 */ /* 0x000fc60000000000 */
        /* <DEDUP_REMOVED lines=24> */
[----:B------:R-:W-:Y:S01]  /*1bca0*/  FADD R5, R4, R5 ;  /* 0x0000000504057221 */ /* 0x000fe20000000000 */
[----:B------:R-:W-:Y:S01]  /*1bcb0*/  FADD R7, R6, R7 ;  /* 0x0000000706077221 */ /* 0x000fe20000000000 */
[----:B------:R-:W-:Y:S01]  /*1bcc0*/  FADD R9, R8, R9 ;  /* 0x0000000908097221 */ /* 0x000fe20000000000 */
        /* <DEDUP_REMOVED lines=14> */
[----:B------:R-:W-:Y:S04]  /*1bdb0*/  STL [R1+0x330], R0 ;  /* 0x0003300001007387 */ /* 0x000fe80000100800 */
[----:B------:R-:W-:Y:S04]  /*1bdc0*/  STL [R1+0x334], R3 ;  /* 0x0003340301007387 */ /* 0x000fe80000100800 */
        /* <DEDUP_REMOVED lines=10> */
[----:B------:R-:W-:-:S03]  /*1be70*/  FADD R52, R53, R52 ;  /* 0x0000003435347221 */ /* 0x000fc60000000000 */
[----:B------:R-:W-:Y:S04]  /*1be80*/  STL [R1+0x350], R34 ;  /* 0x0003502201007387 */ /* 0x000fe80000100800 */
[----:B------:R-:W-:Y:S01]  /*1be90*/  STL [R1+0x354], R32 ;  /* 0x0003542001007387 */ /* 0x000fe20000100800 */
[----:B------:R-:W-:-:S03]  /*1bea0*/  FADD R50, R51, R50 ;  /* 0x0000003233327221 */ /* 0x000fc60000000000 */
[----:B------:R-:W-:Y:S01]  /*1beb0*/  STL [R1+0x358], R30 ;  /* 0x0003581e01007387 */ /* 0x000fe20000100800 */
[----:B------:R-:W-:-:S03]  /*1bec0*/  FADD R12, R49, R12 ;  /* 0x0000000c310c7221 */ /* 0x000fc60000000000 */
[----:B------:R-:W-:Y:S04]  /*1bed0*/  STL [R1+0x35c], R28 ;  /* 0x00035c1c01007387 */ /* 0x000fe80000100800 */
[----:B------:R-:W-:Y:S04]  /*1bee0*/  STL [R1+0x360], R26 ;  /* 0x0003601a01007387 */ /* 0x000fe80000100800 */
[----:B------:R-:W-:Y:S04]  /*1bef0*/  STL [R1+0x364], R24 ;  /* 0x0003641801007387 */ /* 0x000fe80000100800 */
[----:B------:R-:W-:Y:S04]  /*1bf00*/  STL [R1+0x368], R54 ;  /* 0x0003683601007387 */ /* 0x000fe80000100800 */
[----:B------:R-:W2:Y:S04]  /*1bf10*/  LDL.LU R49, [R1+0x7c] ;  /* 0x00007c0001317983 */ /* 0x000ea80000300800 */
[----:B------:R-:W-:Y:S04]  /*1bf20*/  STL [R1+0x36c], R52 ;  /* 0x00036c3401007387 */ /* 0x000fe80000100800 */
[----:B------:R-:W2:Y:S04]  /*1bf30*/  LDL.LU R39, [R1+0x378] ;  /* 0x0003780001277983 */ /* 0x000ea80000300800 */
[----:B------:R0:W-:Y:S04]  /*1bf40*/  STL [R1+0x370], R50 ;  /* 0x0003703201007387 */ /* 0x0001e80000100800 */
[----:B0-----:R-:W3:Y:S04]  /*1bf50*/  LDL.LU R50, [R1] ;  /* 0x0000000001327983 */ /* 0x001ee80000300800 */
        /* <DEDUP_REMOVED lines=35> */
[----:B------:R0:W-:Y:S04]  /*1c190*/  STL [R1+0x378], R39 ;  /* 0x0003782701007387 */ /* 0x0001e80000100800 */
[----:B0-----:R-:W2:Y:S01]  /*1c1a0*/  LDL.LU R39, [R1+0x3c0] ;  /* 0x0003c00001277983 */ /* 0x001ea20000300800 */
[----:B---3--:R-:W-:-:S03]  /*1c1b0*/  FADD R11, R50, R11 ;  /* 0x0000000b320b7221 */ /* 0x008fc60000000000 */
[----:B------:R-:W3:Y:S04]  /*1c1c0*/  LDL.LU R50, [R1+0x790] ;  /* 0x0007900001327983 */ /* 0x000ee80000300800 */
[----:B------:R0:W-:Y:S01]  /*1c1d0*/  STL [R1+0x37c], R11 ;  /* 0x00037c0b01007387 */ /* 0x0001e20000100800 */
[----:B----4-:R-:W-:-:S03]  /*1c1e0*/  FADD R10, R51, R10 ;  /* 0x0000000a330a7221 */ /* 0x010fc60000000000 */
[----:B0-----:R-:W4:Y:S01]  /*1c1f0*/  LDL.LU R11, [R1+0x3c4] ;  /* 0x0003c400010b7983 */ /* 0x001f220000300800 */
[----:B------:R-:W-:-:S03]  /*1c200*/  FADD R9, R52, R9 ;  /* 0x0000000934097221 */ /* 0x000fc60000000000 */
[----:B------:R-:W3:Y:S04]  /*1c210*/  LDL.LU R51, [R1+0x78c] ;  /* 0x00078c0001337983 */ /* 0x000ee80000300800 */
[----:B------:R0:W-:Y:S01]  /*1c220*/  STL [R1+0x380], R10 ;  /* 0x0003800a01007387 */ /* 0x0001e20000100800 */
[----:B------:R-:W-:-:S03]  /*1c230*/  FADD R8, R53, R8 ;  /* 0x0000000835087221 */ /* 0x000fc60000000000 */
[----:B0-----:R-:W3:Y:S01]  /*1c240*/  LDL.LU R10, [R1+0x3c8] ;  /* 0x0003c800010a7983 */ /* 0x001ee20000300800 */
[----:B------:R-:W-:-:S03]  /*1c250*/  FADD R7, R54, R7 ;  /* 0x0000000736077221 */ /* 0x000fc60000000000 */
[----:B------:R-:W3:Y:S04]  /*1c260*/  LDL.LU R52, [R1+0x788] ;  /* 0x0007880001347983 */ /* 0x000ee80000300800 */
[----:B------:R0:W-:Y:S01]  /*1c270*/  STL [R1+0x384], R9 ;  /* 0x0003840901007387 */ /* 0x0001e20000100800 */
[----:B------:R-:W-:-:S03]  /*1c280*/  FADD R6, R55, R6 ;  /* 0x0000000637067221 */ /* 0x000fc60000000000 */
[----:B0-----:R-:W3:Y:S04]  /*1c290*/  LDL.LU R9, [R1+0x3cc] ;  /* 0x0003cc0001097983 */ /* 0x001ee80000300800 */
[----:B------:R-:W3:Y:S04]  /*1c2a0*/  LDL.LU R53, [R1+0x784] ;  /* 0x0007840001357983 */ /* 0x000ee80000300800 */
[----:B------:R0:W-:Y:S04]  /*1c2b0*/  STL [R1+0x388], R8 ;  /* 0x0003880801007387 */ /* 0x0001e80000100800 */
[----:B0-----:R-:W3:Y:S04]  /*1c2c0*/  LDL.LU R8, [R1+0x3d0] ;  /* 0x0003d00001087983 */ /* 0x001ee80000300800 */
[----:B------:R-:W3:Y:S04]  /*1c2d0*/  LDL.LU R54, [R1+0x780] ;  /* 0x0007800001367983 */ /* 0x000ee80000300800 */
[----:B------:R0:W-:Y:S04]  /*1c2e0*/  STL [R1+0x38c], R7 ;  /* 0x00038c0701007387 */ /* 0x0001e80000100800 */
[----:B0-----:R-:W3:Y:S04]  /*1c2f0*/  LDL.LU R7, [R1+0x3d4] ;  /* 0x0003d40001077983 */ /* 0x001ee80000300800 */
[----:B------:R-:W3:Y:S04]  /*1c300*/  LDL.LU R55, [R1+0x77c] ;  /* 0x00077c0001377983 */ /* 0x000ee80000300800 */
[----:B------:R0:W-:Y:S04]  /*1c310*/  STL [R1+0x390], R6 ;  /* 0x0003900601007387 */ /* 0x0001e80000100800 */
[----:B0-----:R-:W3:Y:S01]  /*1c320*/  LDL.LU R6, [R1+0x3d8] ;  /* 0x0003d80001067983 */ /* 0x001ee20000300800 */
[----:B------:R-:W-:Y:S01]  /*1c330*/  FADD R5, R4, R5 ;  /* 0x0000000504057221 */ /* 0x000fe20000000000 */
[----:B------:R-:W-:Y:S01]  /*1c340*/  FADD R3, R24, R3 ;  /* 0x0000000318037221 */ /* 0x000fe20000000000 */
[----:B------:R-:W-:-:S03]  /*1c350*/  FADD R2, R25, R2 ;  /* 0x0000000219027221 */ /* 0x000fc60000000000 */
[----:B------:R0:W-:Y:S01]  /*1c360*/  STL [R1+0x394], R5 ;  /* 0x0003940501007387 */ /* 0x0001e20000100800 */
[----:B------:R-:W-:Y:S01]  /*1c370*/  FADD R0, R26, R0 ;  /* 0x000000001a007221 */ /* 0x000fe20000000000 */
[----:B------:R-:W-:Y:S02]  /*1c380*/  FADD R12, R27, R12 ;  /* 0x0000000c1b0c7221 */ /* 0x000fe40000000000 */
[----:B0-----:R-:W3:Y:S04]  /*1c390*/  LDL.LU R5, [R1+0x3dc] ;  /* 0x0003dc0001057983 */ /* 0x001ee80000300800 */
[----:B------:R-:W3:Y:S04]  /*1c3a0*/  LDL.LU R4, [R1+0x400] ;  /* 0x0004000001047983 */ /* 0x000ee80000300800 */
[----:B------:R-:W3:Y:S04]  /*1c3b0*/  LDL.LU R24, [R1+0x778] ;  /* 0x0007780001187983 */ /* 0x000ee80000300800 */
[----:B------:R0:W-:Y:S01]  /*1c3c0*/  STL [R1+0x398], R3 ;  /* 0x0003980301007387 */ /* 0x0001e20000100800 */
[----:B------:R-:W-:-:S03]  /*1c3d0*/  FADD R29, R28, R29 ;  /* 0x0000001d1c1d7221 */ /* 0x000fc60000000000 */
[----:B0-----:R-:W3:Y:S04]  /*1c3e0*/  LDL.LU R3, [R1+0x404] ;  /* 0x0004040001037983 */ /* 0x001ee80000300800 */
        /* <DEDUP_REMOVED lines=14> */
[----:B------:R-:W-:Y:S01]  /*1c4d0*/  FADD R37, R36, R37 ;  /* 0x0000002524257221 */ /* 0x000fe20000000000 */
[----:B------:R-:W-:-:S02]  /*1c4e0*/  FADD R38, R216, R38 ;  /* 0x00000026d8267221 */ /* 0x000fc40000000000 */
        /* <DEDUP_REMOVED lines=13> */
[----:B------:R0:W-:Y:S01]  /*1c5c0*/  STL [R1+0x3bc], R38 ;  /* 0x0003bc2601007387 */ /* 0x0001e20000100800 */
[----:B--2---:R-:W-:-:S03]  /*1c5d0*/  FADD R39, R217, R39 ;  /* 0x00000027d9277221 */ /* 0x004fc60000000000 */
[----:B0-----:R-:W2:Y:S04]  /*1c5e0*/  LDL.LU R38, [R1+0x740] ;  /* 0x0007400001267983 */ /* 0x001ea80000300800 */
[----:B------:R-:W2:Y:S04]  /*1c5f0*/  LDL.LU R216, [R1+0x3fc] ;  /* 0x0003fc0001d87983 */ /* 0x000ea80000300800 */
[----:B------:R0:W-:Y:S01]  /*1c600*/  STL [R1+0x3c0], R39 ;  /* 0x0003c02701007387 */ /* 0x0001e20000100800 */
[----:B----4-:R-:W-:-:S03]  /*1c610*/  FADD R11, R218, R11 ;  /* 0x0000000bda0b7221 */ /* 0x010fc60000000000 */
[----:B0-----:R-:W4:Y:S04]  /*1c620*/  LDL.LU R39, [R1+0x73c] ;  /* 0x00073c0001277983 */ /* 0x001f280000300800 */
[----:B------:R-:W4:Y:S04]  /*1c630*/  LDL.LU R217, [R1+0x3f8] ;  /* 0x0003f80001d97983 */ /* 0x000f280000300800 */
[----:B------:R0:W-:Y:S01]  /*1c640*/  STL [R1+0x3c4], R11 ;  /* 0x0003c40b01007387 */ /* 0x0001e20000100800 */
[----:B---3--:R-:W-:-:S03]  /*1c650*/  FADD R10, R219, R10 ;  /* 0x0000000adb0a7221 */ /* 0x008fc60000000000 */
[----:B0-----:R1:W5:Y:S04]  /*1c660*/  LDL.LU R11, [R1+0x738] ;  /* 0x00073800010b7983 */ /* 0x0013680000300800 */
[----:B------:R-:W3:Y:S04]  /*1c670*/  LDL.LU R218, [R1+0x3f4] ;  /* 0x0003f40001da7983 */ /* 0x000ee80000300800 */
[----:B------:R0:W-:Y:S01]  /*1c680*/  STL [R1+0x3c8], R10 ;  /* 0x0003c80a01007387 */ /* 0x0001e20000100800 */
[----:B------:R-:W-:-:S03]  /*1c690*/  FADD R9, R220, R9 ;  /* 0x00000009dc097221 */ /* 0x000fc60000000000 */
        /* <DEDUP_REMOVED lines=14> */
[----:B------:R0:W-:Y:S04]  /*1c780*/  STL [R1+0x3d8], R6 ;  /* 0x0003d80601007387 */ /* 0x0001e80000100800 */
[----:B0-----:R1:W5:Y:S04]  /*1c790*/  LDL.LU R6, [R1+0x724] ;  /* 0x0007240001067983 */ /* 0x0013680000300800 */
[----:B------:R-:W3:Y:S01]  /*1c7a0*/  LDL.LU R223, [R1+0x3e0] ;  /* 0x0003e00001df7983 */ /* 0x000ee20000300800 */
[----:B------:R-:W-:Y:S01]  /*1c7b0*/  FADD R5, R224, R5 ;  /* 0x00000005e0057221 */ /* 0x000fe20000000000 */
[----:B------:R-:W-:-:S04]  /*1c7c0*/  FADD R4, R201, R4 ;  /* 0x00000004c9047221 */ /* 0x000fc80000000000 */
[----:B------:R0:W-:Y:S04]  /*1c7d0*/  STL [R1+0x3dc], R5 ;  /* 0x0003dc0501007387 */ /* 0x0001e80000100800 */
[----:B0-----:R1:W5:Y:S01]  /*1c7e0*/  LDL.LU R5, [R1+0x720] ;  /* 0x0007200001057983 */ /* 0x0013620000300800 */
[----:B------:R-:W-:Y:S01]  /*1c7f0*/  FADD R3, R202, R3 ;  /* 0x00000003ca037221 */ /* 0x000fe20000000000 */
[----:B------:R-:W-:Y:S01]  /*1c800*/  FADD R2, R203, R2 ;  /* 0x00000002cb027221 */ /* 0x000fe20000000000 */
[----:B------:R-:W-:Y:S01]  /*1c810*/  FADD R0, R204, R0 ;  /* 0x00000000cc007221 */ /* 0x000fe20000000000 */
[----:B--2---:R-:W-:Y:S01]  /*1c820*/  FADD R216, R200, R216 ;  /* 0x000000d8c8d87221 */ /* 0x004fe20000000000 */
[----:B----4-:R-:W-:Y:S01]  /*1c830*/  FADD R217, R231, R217 ;  /* 0x000000d9e7d97221 */ /* 0x010fe20000000000 */
[----:B---3--:R-:W-:Y:S01]  /*1c840*/  FADD R218, R230, R218 ;  /* 0x000000dae6da7221 */ /* 0x008fe20000000000 */
[----:B------:R-:W-:Y:S01]  /*1c850*/  FADD R219, R229, R219 ;  /* 0x000000dbe5db7221 */ /* 0x000fe20000000000 */
[----:B------:R-:W-:Y:S01]  /*1c860*/  FADD R220, R228, R220 ;  /* 0x000000dce4dc7221 */ /* 0x000fe20000000000 */
[----:B------:R-:W-:Y:S01]  /*1c870*/  FADD R221, R227, R221 ;  /* 0x000000dde3dd7221 */ /* 0x000fe20000000000 */
[----:B------:R-:W-:Y:S01]  /*1c880*/  FADD R222, R226, R222 ;  /* 0x000000dee2de7221 */ /* 0x000fe20000000000 */
[----:B------:R-:W-:-:S05]  /*1c890*/  FADD R223, R225, R223 ;  /* 0x000000dfe1df7221 */ /* 0x000fca0000000000 */
        /* <DEDUP_REMOVED lines=8> */
[----:B0-----:R-:W2:Y:S04]  /*1c920*/  LDL.LU R4, [R1+0x414] ;  /* 0x0004140001047983 */ /* 0x001ea80000300800 */
[----:B------:R-:W-:Y:S04]  /*1c930*/  STL [R1+0x3fc], R216 ;  /* 0x0003fcd801007387 */ /* 0x000fe80000100800 */
[----:B------:R0:W-:Y:S04]  /*1c940*/  STL [R1+0x404], R3 ;  /* 0x0004040301007387 */ /* 0x0001e80000100800 */
[----:B0-----:R-:W3:Y:S04]  /*1c950*/  LDL.LU R3, [R1+0x418] ;  /* 0x0004180001037983 */ /* 0x001ee80000300800 */
[----:B------:R0:W-:Y:S04]  /*1c960*/  STL [R1+0x408], R2 ;  /* 0x0004080201007387 */ /* 0x0001e80000100800 */
[----:B0-----:R-:W4:Y:S04]  /*1c970*/  LDL.LU R2, [R1+0x41c] ;  /* 0x00041c0001027983 */ /* 0x001f280000300800 */
[----:B------:R0:W-:Y:S04]  /*1c980*/  STL [R1+0x40c], R0 ;  /* 0x00040c0001007387 */ /* 0x0001e80000100800 */
[----:B0-----:R-:W4:Y:S01]  /*1c990*/  LDL.LU R0, [R1+0x420] ;  /* 0x0004200001007983 */ /* 0x001f220000300800 */
[----:B------:R-:W-:-:S03]  /*1c9a0*/  FADD R12, R205, R12 ;  /* 0x0000000ccd0c7221 */ /* 0x000fc60000000000 */
[----:B------:R-:W4:Y:S04]  /*1c9b0*/  LDL.LU R205, [R1+0x434] ;  /* 0x0004340001cd7983 */ /* 0x000f280000300800 */
        /* <DEDUP_REMOVED lines=24> */
[----:B------:R0:W-:Y:S04]  /*1cb40*/  STL [R1+0x414], R4 ;  /* 0x0004140401007387 */ /* 0x0001e80000100800 */
[----:B0-----:R1:W5:Y:S01]  /*1cb50*/  LDL.LU R4, [R1+0x71c] ;  /* 0x00071c0001047983 */ /* 0x0013620000300800 */
[----:B---3--:R-:W-:-:S03]  /*1cb60*/  FADD R3, R207, R3 ;  /* 0x00000003cf037221 */ /* 0x008fc60000000000 */
[----:B------:R-:W2:Y:S04]  /*1cb70*/  LDL.LU R206, [R1+0x430] ;  /* 0x0004300001ce7983 */ /* 0x000ea80000300800 */
[----:B------:R0:W-:Y:S01]  /*1cb80*/  STL [R1+0x418], R3 ;  /* 0x0004180301007387 */ /* 0x0001e20000100800 */
[----:B----4-:R-:W-:-:S03]  /*1cb90*/  FADD R2, R208, R2 ;  /* 0x00000002d0027221 */ /* 0x010fc60000000000 */
[----:B0-----:R1:W5:Y:S04]  /*1cba0*/  LDL.LU R3, [R1+0x718] ;  /* 0x0007180001037983 */ /* 0x0013680000300800 */
[----:B------:R-:W3:Y:S04]  /*1cbb0*/  LDL.LU R207, [R1+0x42c] ;  /* 0x00042c0001cf7983 */ /* 0x000ee80000300800 */
[----:B------:R0:W-:Y:S01]  /*1cbc0*/  STL [R1+0x41c], R2 ;  /* 0x00041c0201007387 */ /* 0x0001e20000100800 */
[----:B------:R-:W-:-:S03]  /*1cbd0*/  FADD R0, R209, R0 ;  /* 0x00000000d1007221 */ /* 0x000fc60000000000 */
[----:B0-----:R1:W5:Y:S04]  /*1cbe0*/  LDL.LU R2, [R1+0x714] ;  /* 0x0007140001027983 */ /* 0x0013680000300800 */
[----:B------:R-:W4:Y:S04]  /*1cbf0*/  LDL.LU R208, [R1+0x428] ;  /* 0x0004280001d07983 */ /* 0x000f280000300800 */
[----:B------:R0:W-:Y:S04]  /*1cc00*/  STL [R1+0x420], R0 ;  /* 0x0004200001007387 */ /* 0x0001e80000100800 */
[----:B0-----:R1:W5:Y:S04]  /*1cc10*/  LDL.LU R0, [R1+0x710] ;  /* 0x0007100001007983 */ /* 0x0013680000300800 */
[----:B------:R-:W4:Y:S01]  /*1cc20*/  LDL.LU R209, [R1+0x424] ;  /* 0x0004240001d17983 */ /* 0x000f220000300800 */
[----:B------:R-:W-:Y:S01]  /*1cc30*/  FADD R205, R214, R205 ;  /* 0x000000cdd6cd7221 */ /* 0x000fe20000000000 */
        /* <DEDUP_REMOVED lines=22> */
[----:B--2---:R-:W-:Y:S01]  /*1cda0*/  FADD R206, R213, R206 ;  /* 0x000000ced5ce7221 */ /* 0x004fe20000000000 */
[----:B---3--:R-:W-:Y:S01]  /*1cdb0*/  FADD R207, R212, R207 ;  /* 0x000000cfd4cf7221 */ /* 0x008fe20000000000 */
[----:B----4-:R-:W-:Y:S01]  /*1cdc0*/  FADD R208, R211, R208 ;  /* 0x000000d0d3d07221 */ /* 0x010fe20000000000 */
[----:B------:R-:W-:-:S05]  /*1cdd0*/  FADD R209, R210, R209 ;  /* 0x000000d1d2d17221 */ /* 0x000fca0000000000 */
        /* <DEDUP_REMOVED lines=24> */
[----:B------:R-:W4:Y:S04]  /*1cf60*/  LDL.LU R213, [R1+0x490] ;  /* 0x0004900001d57983 */ /* 0x000f280000300800 */
[----:B------:R1:W-:Y:S04]  /*1cf70*/  STL [R1+0x484], R217 ;  /* 0x000484d901007387 */ /* 0x0003e80000100800 */
[----:B------:R-:W4:Y:S04]  /*1cf80*/  LDL.LU R212, [R1+0x494] ;  /* 0x0004940001d47983 */ /* 0x000f280000300800 */
[----:B------:R1:W-:Y:S04]  /*1cf90*/  STL [R1+0x488], R216 ;  /* 0x000488d801007387 */ /* 0x0003e80000100800 */
[----:B------:R-:W4:Y:S04]  /*1cfa0*/  LDL.LU R211, [R1+0x498] ;  /* 0x0004980001d37983 */ /* 0x000f280000300800 */
[----:B------:R1:W-:Y:S04]  /*1cfb0*/  STL [R1+0x48c], R12 ;  /* 0x00048c0c01007387 */ /* 0x0003e80000100800 */
[----:B------:R-:W4:Y:S04]  /*1cfc0*/  LDL.LU R210, [R1+0x49c] ;  /* 0x00049c0001d27983 */ /* 0x000f280000300800 */
[----:B0-----:R-:W4:Y:S04]  /*1cfd0*/  LDL.LU R209, [R1+0x4a0] ;  /* 0x0004a00001d17983 */ /* 0x001f280000300800 */
[----:B--2---:R-:W2:Y:S04]  /*1cfe0*/  LDL.LU R208, [R1+0x4a4] ;  /* 0x0004a40001d07983 */ /* 0x004ea80000300800 */
[----:B---3--:R-:W3:Y:S04]  /*1cff0*/  LDL.LU R207, [R1+0x4a8] ;  /* 0x0004a80001cf7983 */ /* 0x008ee80000300800 */
[----:B----4-:R-:W4:Y:S04]  /*1d000*/  LDL.LU R206, [R1+0x4ac] ;  /* 0x0004ac0001ce7983 */ /* 0x010f280000300800 */
        /* <DEDUP_REMOVED lines=23> */
[----:B------:R-:W-:Y:S01]  /*1d180*/  FADD R213, R173, R213 ;  /* 0x000000d5add57221 */ /* 0x000fe20000000000 */
[----:B------:R-:W-:-:S04]  /*1d190*/  FADD R212, R174, R212 ;  /* 0x000000d4aed47221 */ /* 0x000fc80000000000 */
[----:B------:R0:W-:Y:S01]  /*1d1a0*/  STL [R1+0x490], R213 ;  /* 0x000490d501007387 */ /* 0x0001e20000100800 */
[----:B------:R-:W-:-:S03]  /*1d1b0*/  FADD R211, R175, R211 ;  /* 0x000000d3afd37221 */ /* 0x000fc60000000000 */
[----:B------:R1:W-:Y:S01]  /*1d1c0*/  STL [R1+0x494], R212 ;  /* 0x000494d401007387 */ /* 0x0003e20000100800 */
[----:B------:R-:W-:-:S03]  /*1d1d0*/  FADD R210, R176, R210 ;  /* 0x000000d2b0d27221 */ /* 0x000fc60000000000 */
[----:B------:R1:W-:Y:S01]  /*1d1e0*/  STL [R1+0x498], R211 ;  /* 0x000498d301007387 */ /* 0x0003e20000100800 */
[----:B------:R-:W-:-:S03]  /*1d1f0*/  FADD R209, R177, R209 ;  /* 0x000000d1b1d17221 */ /* 0x000fc60000000000 */
        /* <DEDUP_REMOVED lines=55> */
[----:B------:R-:W4:Y:S04]  /*1d570*/  LDL.LU R211, [R1+0x514] ;  /* 0x0005140001d37983 */ /* 0x000f280000300800 */
[----:B------:R1:W-:Y:S04]  /*1d580*/  STL [R1+0x508], R12 ;  /* 0x0005080c01007387 */ /* 0x0003e80000100800 */
[----:B------:R-:W4:Y:S04]  /*1d590*/  LDL.LU R210, [R1+0x518] ;  /* 0x0005180001d27983 */ /* 0x000f280000300800 */
[----:B--2---:R-:W2:Y:S04]  /*1d5a0*/  LDL.LU R209, [R1+0x51c] ;  /* 0x00051c0001d17983 */ /* 0x004ea80000300800 */
        /* <DEDUP_REMOVED lines=362> */
[----:B------:R-:W-:Y:S01]  /*1ec50*/  FADD R216, R38, R216 ;  /* 0x000000d826d87221 */ /* 0x000fe20000000000 */
[----:B------:R-:W-:-:S05]  /*1ec60*/  FADD R12, R12, R39 ;  /* 0x000000270c0c7221 */ /* 0x000fca0000000000 */
[----:B------:R1:W-:Y:S04]  /*1ec70*/  STL [R1+0x6f8], R12 ;  /* 0x0006f80c01007387 */ /* 0x0003e80000100800 */
[----:B------:R1:W-:Y:S04]  /*1ec80*/  STL [R1+0x6f0], R217 ;  /* 0x0006f0d901007387 */ /* 0x0003e80000100800 */
[----:B------:R1:W-:Y:S02]  /*1ec90*/  STL [R1+0x6f4], R216 ;  /* 0x0006f4d801007387 */ /* 0x0003e40000100800 */
.L_x_28:
[----:B01----:R-:W0:Y:S02]  /*1eca0*/  LDC R12, c[0x0][0x28c] ;  /* 0x0000a300ff0c7b82 */ /* 0x003e240000000800 */
[----:B0-----:R-:W-:-:S13]  /*1ecb0*/  ISETP.GE.AND P0, PT, R12, 0x1, PT ;  /* 0x000000010c00780c */ /* 0x001fda0003f06270 */
[----:B------:R-:W-:Y:S05]  /*1ecc0*/  @!P0 BRA `(.L_x_29) ;  /* 0x0000000000408947 */ /* 0x000fea0003800000 */
[----:B------:R-:W-:-:S06]  /*1ecd0*/  UISETP.NE.AND UP0, UPT, UR10, 0x3, UPT ;  /* 0x000000030a00788c */ /* 0x000fcc000bf05270 */
[----:B------:R-:W-:-:S13]  /*1ece0*/  PLOP3.LUT P0, PT, PT, PT, UP0, 0x80, 0x0 ;  /* 0x000000000000781c */ /* 0x000fda0003f0f008 */
[----:B------:R-:W-:Y:S05]  /*1ecf0*/  @!P0 BRA `(.L_x_30) ;  /* 0x0000000000048947 */ /* 0x000fea0003800000 */
[----:B------:R-:W-:Y:S01]  /*1ed00*/  BPT.TRAP 0x1 ;  /* 0x000000040000795c */ /* 0x000fe20000300000 */
.L_x_30:
[----:B------:R-:W-:-:S04]  /*1ed10*/  UISETP.LT.AND UP0, UPT, UR11, 0x1, UPT ;  /* 0x000000010b00788c */ /* 0x000fc8000bf01270 */
[----:B------:R-:W-:Y:S02]  /*1ed20*/  USEL UR6, UR11, 0x1, UP0 ;  /* 0x000000010b067887 */ /* 0x000fe40008000000 */
[----:B------:R-:W-:Y:S02]  /*1ed30*/  UISETP.GT.U32.AND UP0, UPT, UR7, 0x1, UPT ;  /* 0x000000010700788c */ /* 0x000fe4000bf04070 */
[----:B------:R-:W-:-:S04]  /*1ed40*/  UIADD3 UR6, UR5, UR11, -UR6 ;  /* 0x0000000b05067290 */ /* 0x000fc8000fffe806 */
[----:B------:R-:W-:Y:S01]  /*1ed50*/  USHF.L.U32 UR6, UR6, 0x3, URZ ;  /* 0x0000000306067899 */ /* 0x000fe2000800063f */
[----:B------:R-:W-:-:S03]  /*1ed60*/  PLOP3.LUT P0, PT, PT, PT, UP0, 0x80, 0x0 ;  /* 0x000000000000781c */ /* 0x000fc60003f0f008 */
[----:B------:R-:W-:-:S04]  /*1ed70*/  ULOP3.LUT UR6, UR6, 0x8, URZ, 0xc0, !UPT ;  /* 0x0000000806067892 */ /* 0x000fc8000f8ec03f */
[----:B------:R-:W-:-:S04]  /*1ed80*/  UIADD3 UR6, UR8, 0x10, UR6 ;  /* 0x0000001008067890 */ /* 0x000fc8000fffe006 */
[----:B------:R-:W-:-:S09]  /*1ed90*/  UPRMT UR6, URZ, 0x654, UR6 ;  /* 0x000006543f067896 */ /* 0x000fd20008000006 */
[----:B------:R-:W-:Y:S01]  /*1eda0*/  SYNCS.ARRIVE.TRANS64.RED.A1T0 RZ, [UR6], RZ ;  /* 0x000000ffffff79a7 */ /* 0x000fe20008100406 */
[----:B------:R-:W-:Y:S05]  /*1edb0*/  @P0 BRA `(.L_x_29) ;  /* 0x0000000000040947 */ /* 0x000fea0003800000 */
[----:B------:R-:W-:Y:S01]  /*1edc0*/  BPT.TRAP 0x1 ;  /* 0x000000040000795c */ /* 0x000fe20000300000 */
.L_x_29:
[----:B------:R-:W3:Y:S01]  /*1edd0*/  LDL.LU R12, [R1+0x700] ;  /* 0x00070000010c7983 */ /* 0x000ee20000300800 */
[----:B------:R-:W0:Y:S01]  /*1ede0*/  LDC R30, c[0x0][0x288] ;  /* 0x0000a200ff1e7b82 */ /* 0x000e220000000800 */
[----:B------:R-:W-:Y:S01]  /*1edf0*/  ULDC UR6, c[0x0][0x284] ;  /* 0x0000a10000067ab9 */ /* 0x000fe20000000800 */
[----:B------:R-:W1:Y:S01]  /*1ee00*/  S2R R34, SR_TID.X ;  /* 0x0000000000227919 */ /* 0x000e620000002100 */
[----:B------:R-:W-:Y:S01]  /*1ee10*/  USHF.R.S32.HI UR12, URZ, 0x1f, UR42 ;  /* 0x0000001f3f0c7899 */ /* 0x000fe2000801142a */
[----:B------:R-:W-:Y:S01]  /*1ee20*/  ULDC.64 UR8, c[0x0][0x5d0] ;  /* 0x0001740000087ab9 */ /* 0x000fe20000000a00 */
[----:B------:R-:W4:Y:S01]  /*1ee30*/  LDL.LU R31, [R1+0x6fc] ;  /* 0x0006fc00011f7983 */ /* 0x000f220000300800 */
[--C-:B-1----:R-:W-:Y:S02]  /*1ee40*/  SHF.R.U32.HI R25, RZ, 0x2, R34.reuse ;  /* 0x00000002ff197819 */ /* 0x102fe40000011622 */
[----:B------:R-:W-:Y:S02]  /*1ee50*/  LOP3.LUT R27, R34, 0x60, RZ, 0xc0, !PT ;  /* 0x00000060221b7812 */ /* 0x000fe400078ec0ff */
[----:B------:R-:W-:-:S02]  /*1ee60*/  SHF.R.U32.HI R24, RZ, 0x7, R34 ;  /* 0x00000007ff187819 */ /* 0x000fc40000011622 */
[----:B------:R-:W-:Y:S02]  /*1ee70*/  LOP3.LUT R25, R25, 0x7, RZ, 0xc0, !PT ;  /* 0x0000000719197812 */ /* 0x000fe400078ec0ff */
[----:B------:R-:W-:Y:S02]  /*1ee80*/  SHF.R.U32.HI R27, RZ, 0x1, R27 ;  /* 0x00000001ff1b7819 */ /* 0x000fe4000001161b */
[----:B------:R-:W-:Y:S02]  /*1ee90*/  LOP3.LUT R24, R24, 0x1, RZ, 0xc0, !PT ;  /* 0x0000000118187812 */ /* 0x000fe400078ec0ff */
[----:B------:R-:W-:-:S03]  /*1eea0*/  LOP3.LUT R29, R34, 0x3, RZ, 0xc0, !PT ;  /* 0x00000003221d7812 */ /* 0x000fc600078ec0ff */
[----:B------:R-:W-:Y:S02]  /*1eeb0*/  IMAD.SHL.U32 R33, R24, 0x40, RZ ;  /* 0x0000004018217824 */ /* 0x000fe400078e00ff */
[----:B0-----:R-:W-:-:S03]  /*1eec0*/  IMAD R29, R29, -0x2, R30 ;  /* 0xfffffffe1d1d7824 */ /* 0x001fc600078e021e */
[--C-:B------:R-:W-:Y:S01]  /*1eed0*/  LOP3.LUT R33, R33, 0x40, R25.reuse, 0xe2, !PT ;  /* 0x0000004021217812 */ /* 0x100fe200078ee219 */
[----:B---3--:R-:W-:Y:S01]  /*1eee0*/  IMAD R26, R12, 0xe0, RZ ;  /* 0x000000e00c1a7824 */ /* 0x008fe200078e02ff */
[----:B------:R-:W-:-:S03]  /*1eef0*/  IADD3 R12, RZ, -R27, -R25 ;  /* 0x8000001bff0c7210 */ /* 0x000fc60007ffe819 */
[----:B------:R-:W-:Y:S01]  /*1ef00*/  IMAD.IADD R29, R29, 0x1, -R26 ;  /* 0x000000011d1d7824 */ /* 0x000fe200078e0a1a */
[----:B------:R-:W-:Y:S01]  /*1ef10*/  ISETP.GE.AND P0, PT, R26, R30, PT ;  /* 0x0000001e1a00720c */ /* 0x000fe20003f06270 */
[----:B------:R-:W-:Y:S02]  /*1ef20*/  IMAD R12, R24, -0x40, R12 ;  /* 0xffffffc0180c7824 */ /* 0x000fe400078e020c */
[C---:B----4-:R-:W-:Y:S02]  /*1ef30*/  IMAD R28, R31.reuse, 0x180, RZ ;  /* 0x000001801f1c7824 */ /* 0x050fe400078e02ff */
[----:B------:R-:W-:-:S03]  /*1ef40*/  IMAD.WIDE R74, R31, 0x180, RZ ;  /* 0x000001801f4a7825 */ /* 0x000fc600078e02ff */
[C---:B------:R-:W-:Y:S01]  /*1ef50*/  ISETP.GE.OR P0, PT, R28.reuse, UR6, P0 ;  /* 0x000000061c007c0c */ /* 0x040fe20008706670 */
[----:B------:R-:W-:Y:S01]  /*1ef60*/  IMAD.U32 R24, RZ, RZ, UR8 ;  /* 0x00000008ff187e24 */ /* 0x000fe2000f8e00ff */
[----:B------:R-:W-:Y:S01]  /*1ef70*/  IADD3 R28, -R28, UR6, R12 ;  /* 0x000000061c1c7c10 */ /* 0x000fe2000fffe10c */
[----:B------:R-:W-:Y:S01]  /*1ef80*/  IMAD.SHL.U32 R12, R34, 0x2, RZ ;  /* 0x00000002220c7824 */ /* 0x000fe200078e00ff */
[----:B------:R-:W-:Y:S01]  /*1ef90*/  LOP3.LUT R33, R74, R33, R27, 0xfe, !PT ;  /* 0x000000214a217212 */ /* 0x000fe200078efe1b */
[----:B------:R-:W-:-:S03]  /*1efa0*/  UIMAD UR6, UR12, UR8, URZ ;  /* 0x000000080c0672a4 */ /* 0x000fc6000f8e023f */
[----:B------:R-:W-:Y:S01]  /*1efb0*/  LOP3.LUT R26, R26, 0x6, R12, 0xf8, !PT ;  /* 0x000000061a1a7812 */ /* 0x000fe200078ef80c */
[----:B------:R-:W-:Y:S01]  /*1efc0*/  IMAD.MOV.U32 R12, RZ, RZ, -0x1 ;  /* 0xffffffffff0c7424 */ /* 0x000fe200078e00ff */
[----:B------:R-:W-:Y:S02]  /*1efd0*/  UIMAD UR6, UR42, UR9, UR6 ;  /* 0x000000092a0672a4 */ /* 0x000fe4000f8e0206 */
[--C-:B------:R-:W-:Y:S01]  /*1efe0*/  SHF.R.S32.HI R27, RZ, 0x1f, R26.reuse ;  /* 0x0000001fff1b7819 */ /* 0x100fe2000001141a */
[----:B------:R-:W-:Y:S01]  /*1eff0*/  ULDC.64 UR8, c[0x0][0x5c8] ;  /* 0x0001720000087ab9 */ /* 0x000fe20000000a00 */
[----:B------:R0:W-:Y:S01]  /*1f000*/  STL [R1+0x20], R12 ;  /* 0x0000200c01007387 */ /* 0x0001e20000100800 */
[----:B------:R-:W-:Y:S02]  /*1f010*/  IMAD R31, R75, UR8, RZ ;  /* 0x000000084b1f7c24 */ /* 0x000fe4000f8e02ff */
[----:B------:R-:W-:-:S04]  /*1f020*/  IMAD.WIDE.U32 R24, R24, UR42, R26 ;  /* 0x0000002a18187c25 */ /* 0x000fc8000f8e001a */
[----:B------:R-:W-:Y:S02]  /*1f030*/  VIADD R25, R25, UR6 ;  /* 0x0000000619197c36 */ /* 0x000fe40008000000 */
[C---:B------:R-:W-:Y:S02]  /*1f040*/  IMAD R31, R33.reuse, UR9, R31 ;  /* 0x00000009211f7c24 */ /* 0x040fe4000f8e021f */
[----:B------:R-:W-:Y:S01]  /*1f050*/  IMAD.WIDE.U32 R24, R33, UR8, R24 ;  /* 0x0000000821187c25 */ /* 0x000fe2000f8e0018 */
[----:B0-----:R-:W-:Y:S06]  /*1f060*/  @P0 BRA `(.L_x_31) ;  /* 0x0000024400e80947 */ /* 0x001fec0003800000 */
[----:B------:R-:W-:Y:S01]  /*1f070*/  FSETP.NEU.AND P0, PT, RZ, UR40, PT ;  /* 0x00000028ff007c0b */ /* 0x000fe2000bf0d000 */
[----:B------:R-:W-:Y:S01]  /*1f080*/  BSSY B0, `(.L_x_31) ;  /* 0x0002478000007945 */ /* 0x000fe20003800000 */
[----:B------:R-:W-:-:S11]  /*1f090*/  IMAD.IADD R31, R25, 0x1, R31 ;  /* 0x00000001191f7824 */ /* 0x000fd600078e021f */
[----:B------:R-:W-:Y:S05]  /*1f0a0*/  @!P0 BRA `(.L_x_32) ;  /* 0x00000160001c8947 */ /* 0x000fea0003800000 */
[----:B------:R-:W-:Y:S01]  /*1f0b0*/  ISETP.GE.AND P2, PT, R28, 0x9, PT ;  /* 0x000000091c00780c */ /* 0x000fe20003f46270 */
[----:B------:R-:W-:Y:S01]  /*1f0c0*/  ULDC.64 UR8, c[0x0][0x5b8] ;  /* 0x00016e0000087ab9 */ /* 0x000fe20000000a00 */
[----:B------:R-:W3:Y:S02]  /*1f0d0*/  LDL.LU R54, [R1+0x200] ;  /* 0x0002000001367983 */ /* 0x000ee40000300800 */
[C---:B------:R-:W-:Y:S02]  /*1f0e0*/  ISETP.LT.OR P0, PT, R29.reuse, 0x1, !P2 ;  /* 0x000000011d00780c */ /* 0x040fe40005701670 */
[C---:B------:R-:W-:Y:S02]  /*1f0f0*/  ISETP.LT.OR P1, PT, R29.reuse, 0x2, !P2 ;  /* 0x000000021d00780c */ /* 0x040fe40005721670 */
[----:B------:R-:W-:Y:S01]  /*1f100*/  ISETP.LT.OR P4, PT, R29, 0x9, !P2 ;  /* 0x000000091d00780c */ /* 0x000fe20005781670 */
[----:B------:R-:W-:Y:S02]  /*1f110*/  UIMAD UR6, UR12, UR8, URZ ;  /* 0x000000080c0672a4 */ /* 0x000fe4000f8e023f */
[----:B------:R-:W-:Y:S01]  /*1f120*/  IMAD.U32 R12, RZ, RZ, UR8 ;  /* 0x00000008ff0c7e24 */ /* 0x000fe2000f8e00ff */
[----:B------:R-:W-:Y:S01]  /*1f130*/  LOP3.LUT R32, R32, 0xfffffffd, RZ, 0xc0, !PT ;  /* 0xfffffffd20207812 */ /* 0x000fe200078ec0ff */
[----:B------:R-:W-:Y:S01]  /*1f140*/  ULDC.64 UR12, c[0x0][0x5a8] ;  /* 0x00016a00000c7ab9 */ /* 0x000fe20000000a00 */
[----:B-----5:R-:W-:Y:S01]  /*1f150*/  LOP3.LUT R0, R0, 0xfffffffe, RZ, 0xc0, !PT ;  /* 0xfffffffe00007812 */ /* 0x020fe200078ec0ff */
[----:B------:R-:W4:Y:S01]  /*1f160*/  LDL.LU R55, [R1+0x204] ;  /* 0x0002040001377983 */ /* 0x000f220000300800 */
[----:B------:R-:W-:-:S02]  /*1f170*/  UIMAD UR6, UR42, UR9, UR6 ;  /* 0x000000092a0672a4 */ /* 0x000fc4000f8e0206 */
[----:B------:R-:W-:Y:S01]  /*1f180*/  IMAD.WIDE.U32 R26, R12, UR42, R26 ;  /* 0x0000002a0c1a7c25 */ /* 0x000fe2000f8e001a */
[----:B------:R-:W0:Y:S01]  /*1f190*/  @!P0 LDC.64 R38, c[0x0][0x5c0] ;  /* 0x00017000ff268b82 */ /* 0x000e220000000a00 */
[----:B------:R-:W-:Y:S01]  /*1f1a0*/  ULDC.64 UR8, c[0x0][0x5b0] ;  /* 0x00016c0000087ab9 */ /* 0x000fe20000000a00 */
[----:B------:R-:W-:Y:S01]  /*1f1b0*/  @P1 LOP3.LUT R32, R32, 0x2, RZ, 0xfc, !PT ;  /* 0x0000000220201812 */ /* 0x000fe200078efcff */
[----:B------:R-:W-:-:S04]  /*1f1c0*/  IMAD R12, R75, UR8, RZ ;  /* 0x000000084b0c7c24 */ /* 0x000fc8000f8e02ff */
[----:B------:R-:W-:Y:S01]  /*1f1d0*/  IMAD R12, R33, UR9, R12 ;  /* 0x00000009210c7c24 */ /* 0x000fe2000f8e020c */
[----:B------:R-:W1:Y:S08]  /*1f1e0*/  @!P1 LDC.64 R36, c[0x0][0x5c0] ;  /* 0x00017000ff249b82 */ /* 0x000e700000000a00 */
[----:B------:R-:W2:Y:S01]  /*1f1f0*/  @!P4 LDC.64 R34, c[0x0][0x5c0] ;  /* 0x00017000ff22cb82 */ /* 0x000ea20000000a00 */
[----:B0-----:R-:W-:-:S04]  /*1f200*/  @!P0 IADD3 R38, P3, P5, R24, R38, R3 ;  /* 0x0000002618268210 */ /* 0x001fc80007d7e003 */
[----:B------:R-:W-:Y:S02]  /*1f210*/  @!P0 IADD3.X R39, R31, R39, R4, P3, P5 ;  /* 0x000000271f278210 */ /* 0x000fe40001fea404 */
[----:B-1----:R-:W-:-:S04]  /*1f220*/  @!P1 IADD3 R40, P3, P5, R24, R36, R3 ;  /* 0x0000002418289210 */ /* 0x002fc80007d7e003 */
[----:B------:R-:W-:Y:S02]  /*1f230*/  @!P1 IADD3.X R41, R31, R37, R4, P3, P5 ;  /* 0x000000251f299210 */ /* 0x000fe40001fea404 */
[----:B------:R-:W-:Y:S02]  /*1f240*/  ISETP.GE.AND P1, PT, R28, 0x1, PT ;  /* 0x000000011c00780c */ /* 0x000fe40003f26270 */
[----:B--2---:R-:W-:-:S04]  /*1f250*/  @!P4 IADD3 R44, P3, P5, R24, R34, R3 ;  /* 0x00000022182cc210 */ /* 0x004fc80007d7e003 */
[----:B------:R-:W-:Y:S02]  /*1f260*/  @!P4 IADD3.X R45, R31, R35, R4, P3, P5 ;  /* 0x000000231f2dc210 */ /* 0x000fe40001fea404 */
[----:B------:R-:W-:-:S13]  /*1f270*/  ISETP.LT.OR P3, PT, R29, 0xa, !P2 ;  /* 0x0000000a1d00780c */ /* 0x000fda0005761670 */
[----:B------:R-:W0:Y:S02]  /*1f280*/  @!P3 LDC.64 R34, c[0x0][0x5c0] ;  /* 0x00017000ff22bb82 */ /* 0x000e240000000a00 */
[----:B0-----:R-:W-:Y:S01]  /*1f290*/  @!P3 IADD3 R46, P5, P6, R24, R34, R3 ;  /* 0x00000022182eb210 */ /* 0x001fe20007ebe003 */
[----:B------:R-:W-:-:S03]  /*1f2a0*/  IMAD.MOV.U32 R34, RZ, RZ, R26 ;  /* 0x000000ffff227224 */ /* 0x000fc600078e001a */
[----:B------:R-:W-:Y:S01]  /*1f2b0*/  @!P3 IADD3.X R47, R31, R35, R4, P5, P6 ;  /* 0x000000231f2fb210 */ /* 0x000fe20002fec404 */
[----:B------:R-:W-:Y:S02]  /*1f2c0*/  VIADD R35, R27, UR6 ;  /* 0x000000061b237c36 */ /* 0x000fe40008000000 */
[----:B------:R-:W-:-:S03]  /*1f2d0*/  IMAD.WIDE.U32 R26, R33, UR8, R34 ;  /* 0x00000008211a7c25 */ /* 0x000fc6000f8e0022 */
[----:B------:R-:W-:-:S04]  /*1f2e0*/  IADD3 R26, P5, R26, UR12, RZ ;  /* 0x0000000c1a1a7c10 */ /* 0x000fc8000ffbe0ff */
[--C-:B------:R-:W-:Y:S02]  /*1f2f0*/  IADD3.X R27, R27, UR13, R12.reuse, P5, !PT ;  /* 0x0000000d1b1b7c10 */ /* 0x100fe4000affe40c */
[----:B------:R-:W-:Y:S02]  /*1f300*/  ISETP.LT.OR P5, PT, R29, 0x1, !P1 ;  /* 0x000000011d00780c */ /* 0x000fe40004fa1670 */
[----:B------:R-:W-:-:S11]  /*1f310*/  PRMT R12, RZ, 0x7610, R12 ;  /* 0x00007610ff0c7816 */ /* 0x000fd6000000000c */
[----:B------:R-:W2:Y:S02]  /*1f320*/  @!P5 LDG.E.U8 R12, desc[UR48][R26.64] ;  /* 0x000000301a0cd981 */ /* 0x000ea4000c1e1100 */
[----:B--2---:R-:W-:-:S04]  /*1f330*/  LOP3.LUT R12, R12, 0xff, RZ, 0xc0, !PT ;  /* 0x000000ff0c0c7812 */ /* 0x004fc800078ec0ff */
[----:B------:R-:W-:-:S05]  /*1f340*/  F2FP.F16.E4M3.UNPACK_B R12, R12 ;  /* 0x0000000cff0c723e */ /* 0x000fca00020006ff */
[----:B------:R-:W-:-:S05]  /*1f350*/  HADD2.F32 R12, -RZ, R12.H0_H0 ;  /* 0x2000000cff0c7230 */ /* 0x000fca0000004100 */
[----:B------:R-:W-:-:S04]  /*1f360*/  FMUL R12, R12, UR40 ;  /* 0x000000280c0c7c20 */ /* 0x000fc80008400000 */
[----:B------:R-:W-:Y:S02]  /*1f370*/  FFMA R36, R13, UR41, R12 ;  /* 0x000000290d247c23 */ /* 0x000fe4000800000c */
[----:B------:R-:W0:Y:S03]  /*1f380*/  @!P5 LDC.64 R12, c[0x0][0x5c0] ;  /* 0x00017000ff0cdb82 */ /* 0x000e260000000a00 */
[----:B------:R-:W-:Y:S02]  /*1f390*/  F2FP.SATFINITE.E4M3.F32.PACK_AB_MERGE_C R36, RZ, R36, RZ ;  /* 0x00000024ff24723e */ /* 0x000fe400048070ff */
[----:B0-----:R-:W-:-:S05]  /*1f3a0*/  @!P5 IADD3 R12, P6, R24, R12, RZ ;  /* 0x0000000c180cd210 */ /* 0x001fca0007fde0ff */
[----:B------:R-:W-:-:S05]  /*1f3b0*/  @!P5 IMAD.X R13, R31, 0x1, R13, P6 ;  /* 0x000000011f0dd824 */ /* 0x000fca00030e060d */
[----:B------:R0:W-:Y:S01]  /*1f3c0*/  @!P5 STG.E.U8 desc[UR48][R12.64], R36 ;  /* 0x000000240c00d986 */ /* 0x0001e2000c101130 */
[----:B------:R-:W-:Y:S02]  /*1f3d0*/  ISETP.LT.OR P5, PT, R29, 0x2, !P1 ;  /* 0x000000021d00780c */ /* 0x000fe40004fa1670 */
[----:B0-----:R-:W-:-:S11]  /*1f3e0*/  PRMT R36, RZ, 0x7610, R36 ;  /* 0x00007610ff247816 */ /* 0x001fd60000000024 */
[----:B------:R-:W0:Y:S01]  /*1f3f0*/  @!P5 LDC.64 R12, c[0x0][0x5c0] ;  /* 0x00017000ff0cdb82 */ /* 0x000e220000000a00 */
[----:B------:R-:W2:Y:S01]  /*1f400*/  @!P5 LDG.E.U8 R36, desc[UR48][R26.64+0x1] ;  /* 0x000001301a24d981 */ /* 0x000ea2000c1e1100 */
[----:B0-----:R-:W-:-:S05]  /*1f410*/  @!P5 IADD3 R12, P6, R24, R12, RZ ;  /* 0x0000000c180cd210 */ /* 0x001fca0007fde0ff */
[----:B------:R-:W-:Y:S01]  /*1f420*/  @!P5 IMAD.X R13, R31, 0x1, R13, P6 ;  /* 0x000000011f0dd824 */ /* 0x000fe200030e060d */
[----:B--2---:R-:W-:-:S04]  /*1f430*/  LOP3.LUT R36, R36, 0xff, RZ, 0xc0, !PT ;  /* 0x000000ff24247812 */ /* 0x004fc800078ec0ff */
[----:B------:R-:W-:-:S05]  /*1f440*/  F2FP.F16.E4M3.UNPACK_B R36, R36 ;  /* 0x00000024ff24723e */ /* 0x000fca00020006ff */
[----:B------:R-:W-:-:S05]  /*1f450*/  HADD2.F32 R36, -RZ, R36.H0_H0 ;  /* 0x20000024ff247230 */ /* 0x000fca0000004100 */
[----:B------:R-:W-:-:S04]  /*1f460*/  FMUL R36, R36, UR40 ;  /* 0x0000002824247c20 */ /* 0x000fc80008400000 */
[----:B------:R-:W-:-:S05]  /*1f470*/  FFMA R14, R14, UR41, R36 ;  /* 0x000000290e0e7c23 */ /* 0x000fca0008000024 */
[----:B------:R-:W-:-:S05]  /*1f480*/  F2FP.SATFINITE.E4M3.F32.PACK_AB_MERGE_C R14, RZ, R14, RZ ;  /* 0x0000000eff0e723e */ /* 0x000fca00048070ff */
[----:B------:R0:W-:Y:S02]  /*1f490*/  @!P5 STG.E.U8 desc[UR48][R12.64+0x1], R14 ;  /* 0x0000010e0c00d986 */ /* 0x0001e4000c101130 */
[----:B0-----:R-:W-:-:S05]  /*1f4a0*/  IADD3 R12, P5, R33, 0x8, RZ ;  /* 0x00000008210c7810 */ /* 0x001fca0007fbe0ff */
[----:B------:R-:W-:-:S04]  /*1f4b0*/  IMAD.X R14, RZ, RZ, R75, P5 ;  /* 0x000000ffff0e7224 */ /* 0x000fc800028e064b */
[----:B------:R-:W-:-:S04]  /*1f4c0*/  IMAD R14, R14, UR8, RZ ;  /* 0x000000080e0e7c24 */ /* 0x000fc8000f8e02ff */
[C---:B------:R-:W-:Y:S02]  /*1f4d0*/  IMAD R14, R12.reuse, UR9, R14 ;  /* 0x000000090c0e7c24 */ /* 0x040fe4000f8e020e */
[----:B------:R-:W-:-:S03]  /*1f4e0*/  IMAD.WIDE.U32 R12, R12, UR8, R34 ;  /* 0x000000080c0c7c25 */ /* 0x000fc6000f8e0022 */
[----:B------:R-:W-:-:S04]  /*1f4f0*/  IADD3 R12, P5, R12, UR12, RZ ;  /* 0x0000000c0c0c7c10 */ /* 0x000fc8000ffbe0ff */
[--C-:B------:R-:W-:Y:S02]  /*1f500*/  IADD3.X R13, R13, UR13, R14.reuse, P5, !PT ;  /* 0x0000000d0d0d7c10 */ /* 0x100fe4000affe40e */
[----:B------:R-:W-:-:S06]  /*1f510*/  PRMT R14, RZ, 0x7610, R14 ;  /* 0x00007610ff0e7816 */ /* 0x000fcc000000000e */
[----:B------:R-:W2:Y:S01]  /*1f520*/  @!P0 LDG.E.U8 R14, desc[UR48][R12.64] ;  /* 0x000000300c0e8981 */ /* 0x000ea2000c1e1100 */
[----:B------:R-:W-:-:S13]  /*1f530*/  ISETP.LT.OR P1, PT, R29, 0x11, !P2 ;  /* 0x000000111d00780c */ /* 0x000fda0005721670 */
[----:B------:R-:W-:Y:S02]  /*1f540*/  @P1 LOP3.LUT R0, R0, 0x1, RZ, 0xfc, !PT ;  /* 0x0000000100001812 */ /* 0x000fe400078efcff */
[----:B--2---:R-:W-:-:S04]  /*1f550*/  LOP3.LUT R14, R14, 0xff, RZ, 0xc0, !PT ;  /* 0x000000ff0e0e7812 */ /* 0x004fc800078ec0ff */
[----:B------:R-:W-:-:S05]  /*1f560*/  F2FP.F16.E4M3.UNPACK_B R14, R14 ;  /* 0x0000000eff0e723e */ /* 0x000fca00020006ff */
[----:B------:R-:W-:-:S05]  /*1f570*/  HADD2.F32 R14, -RZ, R14.H0_H0 ;  /* 0x2000000eff0e7230 */ /* 0x000fca0000004100 */
[----:B------:R-:W-:-:S04]  /*1f580*/  FMUL R14, R14, UR40 ;  /* 0x000000280e0e7c20 */ /* 0x000fc80008400000 */
[----:B------:R-:W-:Y:S02]  /*1f590*/  FFMA R36, R15, UR41, R14 ;  /* 0x000000290f247c23 */ /* 0x000fe4000800000e */
[----:B------:R-:W0:Y:S03]  /*1f5a0*/  @!P1 LDC.64 R14, c[0x0][0x5c0] ;  /* 0x00017000ff0e9b82 */ /* 0x000e260000000a00 */
[----:B------:R-:W-:-:S05]  /*1f5b0*/  F2FP.SATFINITE.E4M3.F32.PACK_AB_MERGE_C R36, RZ, R36, RZ ;  /* 0x00000024ff24723e */ /* 0x000fca00048070ff */
[----:B------:R1:W-:Y:S01]  /*1f5c0*/  @!P0 STG.E.U8 desc[UR48][R38.64], R36 ;  /* 0x0000002426008986 */ /* 0x0003e2000c101130 */
[----:B------:R-:W-:Y:S02]  /*1f5d0*/  ISETP.LT.OR P0, PT, R29, 0x12, !P2 ;  /* 0x000000121d00780c */ /* 0x000fe40005701670 */
[----:B0-----:R-:W-:-:S04]  /*1f5e0*/  @!P1 IADD3 R42, P5, P6, R24, R14, R3 ;  /* 0x0000000e182a9210 */ /* 0x001fc80007ebe003 */
[----:B------:R-:W-:-:S07]  /*1f5f0*/  @!P1 IADD3.X R43, R31, R15, R4, P5, P6 ;  /* 0x0000000f1f2b9210 */ /* 0x000fce0002fec404 */
[----:B------:R-:W1:Y:S01]  /*1f600*/  @!P0 LDC.64 R14, c[0x0][0x5c0] ;  /* 0x00017000ff0e8b82 */ /* 0x000e620000000a00 */
[----:B------:R-:W-:Y:S02]  /*1f610*/  LOP3.LUT P1, RZ, R32, 0x2, RZ, 0xc0, !PT ;  /* 0x0000000220ff7812 */ /* 0x000fe4000782c0ff */
[----:B-1----:R-:W-:Y:S02]  /*1f620*/  @!P0 IADD3 R38, P5, P6, R24, R14, R3 ;  /* 0x0000000e18268210 */ /* 0x002fe40007ebe003 */
[----:B------:R-:W-:-:S09]  /*1f630*/  PRMT R14, RZ, 0x7610, R14 ;  /* 0x00007610ff0e7816 */ /* 0x000fd2000000000e */
[----:B------:R-:W2:Y:S01]  /*1f640*/  @!P1 LDG.E.U8 R14, desc[UR48][R12.64+0x1] ;  /* 0x000001300c0e9981 */ /* 0x000ea2000c1e1100 */
[----:B------:R-:W-:Y:S02]  /*1f650*/  LOP3.LUT R32, R32, 0xfffffffe, RZ, 0xc0, !PT ;  /* 0xfffffffe20207812 */ /* 0x000fe400078ec0ff */
[----:B------:R-:W-:Y:S02]  /*1f660*/  @!P0 IADD3.X R39, R31, R15, R4, P5, P6 ;  /* 0x0000000f1f278210 */ /* 0x000fe40002fec404 */
[----:B------:R-:W-:Y:S02]  /*1f670*/  @P0 LOP3.LUT R32, R32, 0x1, RZ, 0xfc, !PT ;  /* 0x0000000120200812 */ /* 0x000fe400078efcff */
[----:B------:R-:W-:Y:S02]  /*1f680*/  ISETP.LT.OR P0, PT, R29, 0x19, !P2 ;  /* 0x000000191d00780c */ /* 0x000fe40005701670 */
[----:B------:R-:W-:Y:S02]  /*1f690*/  ISETP.GE.AND P6, PT, R28, 0x1, PT ;  /* 0x000000011c00780c */ /* 0x000fe40003fc6270 */
        /* <DEDUP_REMOVED lines=8> */
[----:B0-----:R-:W-:-:S04]  /*1f720*/  @!P0 IADD3 R48, P1, P5, R24, R14, R3 ;  /* 0x0000000e18308210 */ /* 0x001fc80007d3e003 */
[----:B------:R-:W-:Y:S02]  /*1f730*/  @!P0 IADD3.X R49, R31, R15, R4, P1, P5 ;  /* 0x0000000f1f318210 */ /* 0x000fe40000fea404 */
[----:B------:R-:W-:Y:S02]  /*1f740*/  ISETP.LT.OR P1, PT, R29, 0x9, !P6 ;  /* 0x000000091d00780c */ /* 0x000fe40007721670 */
[----:B------:R-:W-:-:S11]  /*1f750*/  PRMT R14, RZ, 0x7610, R14 ;  /* 0x00007610ff0e7816 */ /* 0x000fd6000000000e */
[----:B------:R-:W2:Y:S01]  /*1f760*/  @!P1 LDG.E.U8 R14, desc[UR48][R26.64+0x8] ;  /* 0x000008301a0e9981 */ /* 0x000ea2000c1e1100 */
[----:B-1----:R-:W-:Y:S02]  /*1f770*/  PRMT R16, RZ, 0x7610, R16 ;  /* 0x00007610ff107816 */ /* 0x002fe40000000010 */
        /* <DEDUP_REMOVED lines=10> */
[----:B------:R-:W-:-:S13]  /*1f820*/  ISETP.LT.OR P1, PT, R29, 0xa, !P6 ;  /* 0x0000000a1d00780c */ /* 0x000fda0007721670 */
[----:B------:R-:W2:Y:S01]  /*1f830*/  @!P1 LDG.E.U8 R16, desc[UR48][R26.64+0x9] ;  /* 0x000009301a109981 */ /* 0x000ea2000c1e1100 */
[----:B0-----:R-:W0:Y:S01]  /*1f840*/  @!P1 LDC.64 R14, c[0x0][0x5c0] ;  /* 0x00017000ff0e9b82 */ /* 0x001e220000000a00 */
[----:B------:R-:W-:-:S04]  /*1f850*/  LOP3.LUT R0, R0, 0xfffffffb, RZ, 0xc0, !PT ;  /* 0xfffffffb00007812 */ /* 0x000fc800078ec0ff */
[----:B------:R-:W-:Y:S02]  /*1f860*/  @P0 LOP3.LUT R0, R0, 0x4, RZ, 0xfc, !PT ;  /* 0x0000000400000812 */ /* 0x000fe400078efcff */
[----:B------:R-:W-:Y:S02]  /*1f870*/  ISETP.LT.OR P0, PT, R29, 0x1a, !P2 ;  /* 0x0000001a1d00780c */ /* 0x000fe40005701670 */
        /* <DEDUP_REMOVED lines=9> */
[----:B0-----:R-:W0:Y:S02]  /*1f910*/  @!P0 LDC.64 R14, c[0x0][0x5c0] ;  /* 0x00017000ff0e8b82 */ /* 0x001e240000000a00 */
[----:B0-----:R-:W-:Y:S02]  /*1f920*/  @!P0 IADD3 R36, P1, P5, R24, R14, R3 ;  /* 0x0000000e18248210 */ /* 0x001fe40007d3e003 */
[----:B------:R-:W-:-:S06]  /*1f930*/  PRMT R14, RZ, 0x7610, R14 ;  /* 0x00007610ff0e7816 */ /* 0x000fcc000000000e */
[----:B------:R-:W2:Y:S01]  /*1f940*/  @!P4 LDG.E.U8 R14, desc[UR48][R12.64+0x8] ;  /* 0x000008300c0ec981 */ /* 0x000ea2000c1e1100 */
[----:B------:R-:W-:Y:S02]  /*1f950*/  LOP3.LUT R0, R0, 0xfffffffd, RZ, 0xc0, !PT ;  /* 0xfffffffd00007812 */ /* 0x000fe400078ec0ff */
[----:B------:R-:W-:Y:S02]  /*1f960*/  @!P0 IADD3.X R37, R31, R15, R4, P1, P5 ;  /* 0x0000000f1f258210 */ /* 0x000fe40000fea404 */
[----:B------:R-:W-:Y:S02]  /*1f970*/  @P0 LOP3.LUT R0, R0, 0x2, RZ, 0xfc, !PT ;  /* 0x0000000200000812 */ /* 0x000fe400078efcff */
[----:B------:R-:W-:-:S04]  /*1f980*/  ISETP.GE.AND P0, PT, R28, 0x81, PT ;  /* 0x000000811c00780c */ /* 0x000fc80003f06270 */
[----:B------:R-:W-:Y:S02]  /*1f990*/  ISETP.LT.OR P1, PT, R29, 0x1, !P0 ;  /* 0x000000011d00780c */ /* 0x000fe40004721670 */
[----:B------:R-:W-:-:S04]  /*1f9a0*/  LOP3.LUT R30, R30, 0xefffffff, RZ, 0xc0, !PT ;  /* 0xefffffff1e1e7812 */ /* 0x000fc800078ec0ff */
[----:B------:R-:W-:-:S04]  /*1f9b0*/  @P2 LOP3.LUT R30, R30, 0x10000000, RZ, 0xfc, !PT ;  /* 0x100000001e1e2812 */ /* 0x000fc800078efcff */
[----:B------:R-:W-:-:S04]  /*1f9c0*/  LOP3.LUT R30, R30, 0x7fffffff, RZ, 0xc0, !PT ;  /* 0x7fffffff1e1e7812 */ /* 0x000fc800078ec0ff */
        /* <DEDUP_REMOVED lines=11> */
[----:B------:R-:W-:-:S04]  /*1fa80*/  ISETP.GE.AND P1, PT, R28, 0x81, PT ;  /* 0x000000811c00780c */ /* 0x000fc80003f26270 */
[----:B------:R-:W-:-:S13]  /*1fa90*/  ISETP.LT.OR P4, PT, R29, 0x2, !P1 ;  /* 0x000000021d00780c */ /* 0x000fda0004f81670 */
[----:B------:R-:W0:Y:S02]  /*1faa0*/  @!P4 LDC.64 R14, c[0x0][0x5c0] ;  /* 0x00017000ff0ecb82 */ /* 0x000e240000000a00 */
[----:B0-----:R-:W-:Y:S02]  /*1fab0*/  @!P4 IADD3 R18, P5, P6, R24, R14, R7 ;  /* 0x0000000e1812c210 */ /* 0x001fe40007ebe007 */
[----:B------:R-:W-:-:S06]  /*1fac0*/  PRMT R14, RZ, 0x7610, R14 ;  /* 0x00007610ff0e7816 */ /* 0x000fcc000000000e */
[----:B------:R-:W2:Y:S01]  /*1fad0*/  @!P3 LDG.E.U8 R14, desc[UR48][R12.64+0x9] ;  /* 0x000009300c0eb981 */ /* 0x000ea2000c1e1100 */
[----:B------:R-:W-:Y:S02]  /*1fae0*/  ISETP.LT.OR P2, PT, R29, 0x9, !P1 ;  /* 0x000000091d00780c */ /* 0x000fe40004f41670 */
[----:B-1----:R-:W-:Y:S02]  /*1faf0*/  @!P4 IADD3.X R19, R31, R15, R6, P5, P6 ;  /* 0x0000000f1f13c210 */ /* 0x002fe40002fec406 */
[----:B------:R-:W-:-:S09]  /*1fb00*/  LOP3.LUT R30, R30, 0xdfffffff, RZ, 0xc0, !PT ;  /* 0xdfffffff1e1e7812 */ /* 0x000fd200078ec0ff */
        /* <DEDUP_REMOVED lines=8> */
[----:B------:R-:W-:Y:S01]  /*1fb90*/  @!P3 STG.E.U8 desc[UR48][R46.64+0x9], R20 ;  /* 0x000009142e00b986 */ /* 0x000fe2000c101130 */
[----:B0-----:R-:W-:-:S04]  /*1fba0*/  @!P2 IADD3 R50, P3, P5, R24, R14, R7 ;  /* 0x0000000e1832a210 */ /* 0x001fc80007d7e007 */
[----:B------:R-:W-:Y:S02]  /*1fbb0*/  @!P2 IADD3.X R51, R31, R15, R6, P3, P5 ;  /* 0x0000000f1f33a210 */ /* 0x000fe40001fea406 */
[----:B------:R-:W-:-:S04]  /*1fbc0*/  ISETP.GE.AND P2, PT, R28, 0x1, PT ;  /* 0x000000011c00780c */ /* 0x000fc80003f46270 */
[----:B------:R-:W-:Y:S02]  /*1fbd0*/  ISETP.LT.OR P3, PT, R29, 0x11, !P2 ;  /* 0x000000111d00780c */ /* 0x000fe40005761670 */
[----:B------:R-:W-:-:S11]  /*1fbe0*/  PRMT R14, RZ, 0x7610, R14 ;  /* 0x00007610ff0e7816 */ /* 0x000fd6000000000e */
[----:B------:R-:W2:Y:S01]  /*1fbf0*/  @!P3 LDG.E.U8 R14, desc[UR48][R26.64+0x10] ;  /* 0x000010301a0eb981 */ /* 0x000ea2000c1e1100 */
[----:B------:R-:W-:Y:S02]  /*1fc00*/  PRMT R16, RZ, 0x7610, R16 ;  /* 0x00007610ff107816 */ /* 0x000fe40000000010 */
        /* <DEDUP_REMOVED lines=12> */
[----:B0-----:R-:W0:Y:S02]  /*1fcd0*/  @!P3 LDC.64 R14, c[0x0][0x5c0] ;  /* 0x00017000ff0ebb82 */ /* 0x001e240000000a00 */
[----:B0-----:R-:W-:-:S05]  /*1fce0*/  @!P3 IADD3 R14, P5, R24, R14, RZ ;  /* 0x0000000e180eb210 */ /* 0x001fca0007fbe0ff */
[----:B------:R-:W-:Y:S01]  /*1fcf0*/  @!P3 IMAD.X R15, R31, 0x1, R15, P5 ;  /* 0x000000011f0fb824 */ /* 0x000fe200028e060f */
[----:B------:R-:W-:Y:S02]  /*1fd00*/  LOP3.LUT R30, R30, 0xbfffffff, RZ, 0xc0, !PT ;  /* 0xbfffffff1e1e7812 */ /* 0x000fe400078ec0ff */
[----:B--2---:R-:W-:-:S04]  /*1fd10*/  LOP3.LUT R16, R16, 0xff, RZ, 0xc0, !PT ;  /* 0x000000ff10107812 */ /* 0x004fc800078ec0ff */
[----:B------:R-:W-:-:S05]  /*1fd20*/  F2FP.F16.E4M3.UNPACK_B R16, R16 ;  /* 0x00000010ff10723e */ /* 0x000fca00020006ff */
[----:B------:R-:W-:-:S05]  /*1fd30*/  HADD2.F32 R16, -RZ, R16.H0_H0 ;  /* 0x20000010ff107230 */ /* 0x000fca0000004100 */
[----:B------:R-:W-:-:S04]  /*1fd40*/  FMUL R16, R16, UR40 ;  /* 0x0000002810107c20 */ /* 0x000fc80008400000 */
[----:B------:R-:W-:-:S05]  /*1fd50*/  FFMA R22, R22, UR41, R16 ;  /* 0x0000002916167c23 */ /* 0x000fca0008000010 */
[----:B------:R-:W-:-:S05]  /*1fd60*/  F2FP.SATFINITE.E4M3.F32.PACK_AB_MERGE_C R22, RZ, R22, RZ ;  /* 0x00000016ff16723e */ /* 0x000fca00048070ff */
[----:B------:R0:W-:Y:S01]  /*1fd70*/  @!P3 STG.E.U8 desc[UR48][R14.64+0x11], R22 ;  /* 0x000011160e00b986 */ /* 0x0001e2000c101130 */
[----:B------:R-:W-:-:S13]  /*1fd80*/  ISETP.LT.OR P3, PT, R29, 0xa, !P1 ;  /* 0x0000000a1d00780c */ /* 0x000fda0004f61670 */
[----:B0-----:R-:W0:Y:S01]  /*1fd90*/  @!P3 LDC.64 R14, c[0x0][0x5c0] ;  /* 0x00017000ff0ebb82 */ /* 0x001e220000000a00 */
[----:B------:R-:W-:Y:S02]  /*1fda0*/  @P3 LOP3.LUT R30, R30, 0x40000000, RZ, 0xfc, !PT ;  /* 0x400000001e1e3812 */ /* 0x000fe400078efcff */
[----:B0-----:R-:W-:-:S04]  /*1fdb0*/  @!P3 IADD3 R44, P5, P6, R24, R14, R7 ;  /* 0x0000000e182cb210 */ /* 0x001fc80007ebe007 */
[----:B------:R-:W-:Y:S02]  /*1fdc0*/  @!P3 IADD3.X R45, R31, R15, R6, P5, P6 ;  /* 0x0000000f1f2db210 */ /* 0x000fe40002fec406 */
[----:B------:R-:W-:Y:S02]  /*1fdd0*/  LOP3.LUT P3, RZ, R0, 0x1, RZ, 0xc0, !PT ;  /* 0x0000000100ff7812 */ /* 0x000fe4000786c0ff */
[----:B------:R-:W-:-:S11]  /*1fde0*/  PRMT R14, RZ, 0x7610, R14 ;  /* 0x00007610ff0e7816 */ /* 0x000fd6000000000e */
[----:B------:R-:W2:Y:S01]  /*1fdf0*/  @!P3 LDG.E.U8 R14, desc[UR48][R12.64+0x10] ;  /* 0x000010300c0eb981 */ /* 0x000ea2000c1e1100 */
[----:B------:R-:W-:Y:S02]  /*1fe00*/  ISETP.LT.OR P0, PT, R29, 0x11, !P1 ;  /* 0x000000111d00780c */ /* 0x000fe40004f01670 */
[----:B------:R-:W-:-:S11]  /*1fe10*/  LOP3.LUT R0, R0, 0xffffffdf, RZ, 0xc0, !PT ;  /* 0xffffffdf00007812 */ /* 0x000fd600078ec0ff */
        /* <DEDUP_REMOVED lines=21> */
[----:B--2---:R-:W-:-:S04]  /*1ff70*/  LOP3.LUT R14, R14, 0xff, RZ, 0xc0, !PT ;  /* 0x000000ff0e0e7812 */ /* 0x004fc800078ec0ff */
[----:B------:R-:W-:-:S05]  /*1ff80*/  F2FP.F16.E4M3.UNPACK_B R14, R14 ;  /* 0x0000000eff0e723e */ /* 0x000fca00020006ff */
[----:B------:R-:W-:-:S05]  /*1ff90*/  HADD2.F32 R14, -RZ, R14.H0_H0 ;  /* 0x2000000eff0e7230 */ /* 0x000fca0000004100 */
[----:B------:R-:W-:-:S04]  /*1ffa0*/  FMUL R14, R14, UR40 ;  /* 0x000000280e0e7c20 */ /* 0x000fc80008400000 */
[----:B------:R-:W-:Y:S02]  /*1ffb0*/  FFMA R232, R232, UR41, R14 ;  /* 0x00000029e8e87c23 */ /* 0x000fe4000800000e */
[----:B------:R-:W0:Y:S03]  /*1ffc0*/  @!P3 LDC.64 R14, c[0x0][0x5c0] ;  /* 0x00017000ff0ebb82 */ /* 0x000e260000000a00 */
[----:B------:R-:W-:-:S05]  /*1ffd0*/  F2FP.SATFINITE.E4M3.F32.PACK_AB_MERGE_C R232, RZ, R232, RZ ;  /* 0x000000e8ffe8723e */ /* 0x000fca00048070ff */
[----:B------:R0:W-:Y:S02]  /*1ffe0*/  @!P0 STG.E.U8 desc[UR48][R38.64+0x11], R232 ;  /* 0x000011e826008986 */ /* 0x0001e4000c101130 */
[----:B0-----:R-:W-:-:S04]  /*1fff0*/  @!P3 IADD3 R38, P0, P5, R24, R14, R7 ;  /* 0x0000000e1826b210 */ /* 0x001fc80007d1e007 */
[----:B------:R-:W-:Y:S02]  /*20000*/  @!P3 IADD3.X R39, R31, R15, R6, P0, P5 ;  /* 0x0000000f1f27b210 */ /* 0x000fe400007ea406 */
        /* <DEDUP_REMOVED lines=19> */
[----:B------:R-:W-:-:S04]  /*20140*/  LOP3.LUT R0, R0, 0xffffffbf, RZ, 0xc0, !PT ;  /* 0xffffffbf00007812 */ /* 0x000fc800078ec0ff */
[----:B------:R-:W-:-:S04]  /*20150*/  @P3 LOP3.LUT R0, R0, 0x40, RZ, 0xfc, !PT ;  /* 0x0000004000003812 */ /* 0x000fc800078efcff */
[----:B------:R-:W-:Y:S02]  /*20160*/  LOP3.LUT P3, RZ, R0, 0x4, RZ, 0xc0, !PT ;  /* 0x0000000400ff7812 */ /* 0x000fe4000786c0ff */
        /* <DEDUP_REMOVED lines=17> */
[----:B------:R-:W-:Y:S02]  /*20280*/  LOP3.LUT P2, RZ, R0, 0x2, RZ, 0xc0, !PT ;  /* 0x0000000200ff7812 */ /* 0x000fe4000784c0ff */
        /* <DEDUP_REMOVED lines=11> */
[----:B------:R-:W1:Y:S02]  /*20340*/  @!P3 LDC.64 R14, c[0x0][0x5c0] ;  /* 0x00017000ff0ebb82 */ /* 0x000e640000000a00 */
[----:B-1----:R-:W-:Y:S02]  /*20350*/  @!P3 IADD3 R48, P5, P6, R24, R14, R9 ;  /* 0x0000000e1830b210 */ /* 0x002fe40007ebe009 */
[----:B------:R-:W-:-:S06]  /*20360*/  PRMT R14, RZ, 0x7610, R14 ;  /* 0x00007610ff0e7816 */ /* 0x000fcc000000000e */
[----:B------:R-:W2:Y:S01]  /*20370*/  @!P2 LDG.E.U8 R14, desc[UR48][R12.64+0x19] ;  /* 0x000019300c0ea981 */ /* 0x000ea2000c1e1100 */
[----:B------:R-:W-:Y:S02]  /*20380*/  @!P3 IADD3.X R49, R31, R15, R8, P5, P6 ;  /* 0x0000000f1f31b210 */ /* 0x000fe40002fec408 */
[----:B------:R-:W-:-:S04]  /*20390*/  LOP3.LUT R0, R0, 0xffffff7f, RZ, 0xc0, !PT ;  /* 0xffffff7f00007812 */ /* 0x000fc800078ec0ff */
[----:B------:R-:W-:Y:S02]  /*203a0*/  @P1 LOP3.LUT R0, R0, 0x80, RZ, 0xfc, !PT ;  /* 0x0000008000001812 */ /* 0x000fe400078efcff */
[----:B------:R-:W-:Y:S02]  /*203b0*/  LOP3.LUT P1, RZ, R30, 0x80000000, RZ, 0xc0, !PT ;  /* 0x800000001eff7812 */ /* 0x000fe4000782c0ff */
[----:B--2---:R-:W-:-:S04]  /*203c0*/  LOP3.LUT R14, R14, 0xff, RZ, 0xc0, !PT ;  /* 0x000000ff0e0e7812 */ /* 0x004fc800078ec0ff */
[----:B------:R-:W-:-:S05]  /*203d0*/  F2FP.F16.E4M3.UNPACK_B R14, R14 ;  /* 0x0000000eff0e723e */ /* 0x000fca00020006ff */
[----:B------:R-:W-:-:S05]  /*203e0*/  HADD2.F32 R14, -RZ, R14.H0_H0 ;  /* 0x2000000eff0e7230 */ /* 0x000fca0000004100 */
[----:B------:R-:W-:-:S04]  /*203f0*/  FMUL R14, R14, UR40 ;  /* 0x000000280e0e7c20 */ /* 0x000fc80008400000 */
[----:B------:R-:W-:Y:S01]  /*20400*/  FFMA R236, R236, UR41, R14 ;  /* 0x00000029ecec7c23 */ /* 0x000fe2000800000e */
[----:B------:R-:W-:-:S05]  /*20410*/  IADD3 R14, P5, R33, 0x80, RZ ;  /* 0x00000080210e7810 */ /* 0x000fca0007fbe0ff */
[----:B------:R-:W-:-:S04]  /*20420*/  IMAD.X R16, RZ, RZ, R75, P5 ;  /* 0x000000ffff107224 */ /* 0x000fc800028e064b */
[----:B------:R-:W-:-:S04]  /*20430*/  IMAD R16, R16, UR8, RZ ;  /* 0x0000000810107c24 */ /* 0x000fc8000f8e02ff */
[C---:B------:R-:W-:Y:S02]  /*20440*/  IMAD R16, R14.reuse, UR9, R16 ;  /* 0x000000090e107c24 */ /* 0x040fe4000f8e0210 */
[----:B------:R-:W-:-:S03]  /*20450*/  IMAD.WIDE.U32 R14, R14, UR8, R34 ;  /* 0x000000080e0e7c25 */ /* 0x000fc6000f8e0022 */
[----:B------:R-:W-:Y:S02]  /*20460*/  IADD3 R14, P5, R14, UR12, RZ ;  /* 0x0000000c0e0e7c10 */ /* 0x000fe4000ffbe0ff */
[----:B------:R-:W-:Y:S02]  /*20470*/  F2FP.SATFINITE.E4M3.F32.PACK_AB_MERGE_C R236, RZ, R236, RZ ;  /* 0x000000ecffec723e */ /* 0x000fe400048070ff */
[--C-:B------:R-:W-:Y:S02]  /*20480*/  IADD3.X R15, R15, UR13, R16.reuse, P5, !PT ;  /* 0x0000000d0f0f7c10 */ /* 0x100fe4000affe410 */
[----:B------:R-:W-:Y:S01]  /*20490*/  PRMT R16, RZ, 0x7610, R16 ;  /* 0x00007610ff107816 */ /* 0x000fe20000000010 */
[----:B------:R-:W-:Y:S05]  /*204a0*/  @!P2 STG.E.U8 desc[UR48][R36.64+0x19], R236 ;  /* 0x000019ec2400a986 */ /* 0x000fea000c101130 */
[----:B------:R-:W2:Y:S01]  /*204b0*/  @!P1 LDG.E.U8 R16, desc[UR48][R14.64] ;  /* 0x000000300e109981 */ /* 0x000ea2000c1e1100 */
[----:B------:R-:W-:-:S02]  /*204c0*/  ISETP.LT.OR P2, PT, R29, 0x9, !P0 ;  /* 0x000000091d00780c */ /* 0x000fc40004741670 */
        /* <DEDUP_REMOVED lines=8> */
[----:B0-----:R-:W-:Y:S02]  /*20550*/  @!P2 IADD3 R56, P5, P6, R24, R16, R9 ;  /* 0x000000101838a210 */ /* 0x001fe40007ebe009 */
[----:B------:R-:W-:-:S06]  /*20560*/  PRMT R16, RZ, 0x7610, R16 ;  /* 0x00007610ff107816 */ /* 0x000fcc0000000010 */
[----:B------:R-:W2:Y:S01]  /*20570*/  @!P4 LDG.E.U8 R16, desc[UR48][R14.64+0x1] ;  /* 0x000001300e10c981 */ /* 0x000ea2000c1e1100 */
[----:B------:R-:W-:Y:S02]  /*20580*/  ISETP.GE.AND P1, PT, R28, 0x89, PT ;  /* 0x000000891c00780c */ /* 0x000fe40003f26270 */
[----:B------:R-:W-:Y:S02]  /*20590*/  @!P2 IADD3.X R57, R31, R17, R8, P5, P6 ;  /* 0x000000111f39a210 */ /* 0x000fe40002fec408 */
[----:B------:R-:W-:Y:S02]  /*205a0*/  ISETP.LT.OR P5, PT, R29, 0x1, !P1 ;  /* 0x000000011d00780c */ /* 0x000fe40004fa1670 */
[----:B------:R-:W-:-:S04]  /*205b0*/  LOP3.LUT R0, R0, 0xfffffffb, RZ, 0xc0, !PT ;  /* 0xfffffffb00007812 */ /* 0x000fc800078ec0ff */
[----:B------:R-:W-:-:S04]  /*205c0*/  @P3 LOP3.LUT R0, R0, 0x4, RZ, 0xfc, !PT ;  /* 0x0000000400003812 */ /* 0x000fc800078efcff */
[----:B------:R-:W-:-:S04]  /*205d0*/  LOP3.LUT R0, R0, 0xfffffdff, RZ, 0xc0, !PT ;  /* 0xfffffdff00007812 */ /* 0x000fc800078ec0ff */
[----:B------:R-:W-:Y:S02]  /*205e0*/  @P2 LOP3.LUT R0, R0, 0x200, RZ, 0xfc, !PT ;  /* 0x0000020000002812 */ /* 0x000fe400078efcff */
[----:B------:R-:W-:Y:S02]  /*205f0*/  @!P5 IADD3 R20, P2, P6, R3, R24, R7 ;  /* 0x000000180314d210 */ /* 0x000fe40007e5e007 */
[----:B--2---:R-:W-:-:S04]  /*20600*/  LOP3.LUT R16, R16, 0xff, RZ, 0xc0, !PT ;  /* 0x000000ff10107812 */ /* 0x004fc800078ec0ff */
[----:B------:R-:W-:-:S05]  /*20610*/  F2FP.F16.E4M3.UNPACK_B R16, R16 ;  /* 0x00000010ff10723e */ /* 0x000fca00020006ff */
[----:B------:R-:W-:-:S05]  /*20620*/  HADD2.F32 R16, -RZ, R16.H0_H0 ;  /* 0x20000010ff107230 */ /* 0x000fca0000004100 */
[----:B------:R-:W-:-:S04]  /*20630*/  FMUL R16, R16, UR40 ;  /* 0x0000002810107c20 */ /* 0x000fc80008400000 */
[----:B---3--:R-:W-:Y:S01]  /*20640*/  FFMA R16, R54, UR41, R16 ;  /* 0x0000002936107c23 */ /* 0x008fe20008000010 */
[----:B------:R-:W-:Y:S01]  /*20650*/  ISETP.LT.OR P3, PT, R29, 0xa, !P0 ;  /* 0x0000000a1d00780c */ /* 0x000fe20004761670 */
[----:B------:R-:W2:Y:S03]  /*20660*/  LDL.LU R54, [R1+0x208] ;  /* 0x0002080001367983 */ /* 0x000ea60000300800 */
[----:B------:R-:W-:Y:S01]  /*20670*/  F2FP.SATFINITE.E4M3.F32.PACK_AB_MERGE_C R16, RZ, R16, RZ ;  /* 0x00000010ff10723e */ /* 0x000fe200048070ff */
[----:B------:R-:W3:Y:S04]  /*20680*/  LDL.LU R58, [R1+0x20c] ;  /* 0x00020c00013a7983 */ /* 0x000ee80000300800 */
[----:B------:R0:W-:Y:S01]  /*20690*/  @!P4 STG.E.U8 desc[UR48][R18.64+0x1], R16 ;  /* 0x000001101200c986 */ /* 0x0001e2000c101130 */
[----:B------:R-:W-:-:S02]  /*206a0*/  @!P5 IADD3.X R21, R4, R31, R6, P2, P6 ;  /* 0x0000001f0415d210 */ /* 0x000fc400017ec406 */
[----:B------:R-:W-:Y:S01]  /*206b0*/  LOP3.LUT R0, R0, 0xfffffffd, RZ, 0xc0, !PT ;  /* 0xfffffffd00007812 */ /* 0x000fe200078ec0ff */
[----:B------:R-:W3:Y:S01]  /*206c0*/  LDL.LU R59, [R1+0x210] ;  /* 0x00021000013b7983 */ /* 0x000ee20000300800 */
[----:B0-----:R-:W-:-:S05]  /*206d0*/  IADD3 R16, P4, R33, 0x88, RZ ;  /* 0x0000008821107810 */ /* 0x001fca0007f9e0ff */
[----:B------:R-:W-:-:S04]  /*206e0*/  IMAD.X R18, RZ, RZ, R75, P4 ;  /* 0x000000ffff127224 */ /* 0x000fc800020e064b */
[----:B------:R-:W-:-:S04]  /*206f0*/  IMAD R18, R18, UR8, RZ ;  /* 0x0000000812127c24 */ /* 0x000fc8000f8e02ff */
[C---:B------:R-:W-:Y:S02]  /*20700*/  IMAD R18, R16.reuse, UR9, R18 ;  /* 0x0000000910127c24 */ /* 0x040fe4000f8e0212 */
[----:B------:R-:W-:-:S03]  /*20710*/  IMAD.WIDE.U32 R16, R16, UR8, R34 ;  /* 0x0000000810107c25 */ /* 0x000fc6000f8e0022 */
[----:B------:R-:W-:-:S04]  /*20720*/  IADD3 R16, P4, R16, UR12, RZ ;  /* 0x0000000c10107c10 */ /* 0x000fc8000ff9e0ff */
[----:B------:R-:W-:Y:S02]  /*20730*/  IADD3.X R17, R17, UR13, R18, P4, !PT ;  /* 0x0000000d11117c10 */ /* 0x000fe4000a7fe412 */
[----:B------:R-:W0:Y:S02]  /*20740*/  @!P5 LDC.64 R18, c[0x0][0x5c0] ;  /* 0x00017000ff12db82 */ /* 0x000e240000000a00 */
[----:B0-----:R-:W-:Y:S02]  /*20750*/  @!P5 IADD3 R18, P4, R20, R18, RZ ;  /* 0x000000121412d210 */ /* 0x001fe40007f9e0ff */
[----:B------:R-:W-:-:S06]  /*20760*/  PRMT R20, RZ, 0x7610, R20 ;  /* 0x00007610ff147816 */ /* 0x000fcc0000000014 */
[----:B------:R-:W4:Y:S01]  /*20770*/  @!P5 LDG.E.U8 R20, desc[UR48][R16.64] ;  /* 0x000000301014d981 */ /* 0x000f22000c1e1100 */
[----:B------:R-:W-:Y:S01]  /*20780*/  @!P5 IMAD.X R19, R21, 0x1, R19, P4 ;  /* 0x000000011513d824 */ /* 0x000fe200020e0613 */
[----:B------:R-:W-:-:S13]  /*20790*/  ISETP.LT.OR P4, PT, R29, 0x2, !P1 ;  /* 0x000000021d00780c */ /* 0x000fda0004f81670 */
[----:B------:R-:W-:-:S04]  /*207a0*/  @!P4 IADD3 R32, P2, P6, R3, R24, R7 ;  /* 0x000000180320c210 */ /* 0x000fc80007e5e007 */
[----:B------:R-:W-:Y:S02]  /*207b0*/  @!P4 IADD3.X R40, R4, R31, R6, P2, P6 ;  /* 0x0000001f0428c210 */ /* 0x000fe400017ec406 */
[----:B----4-:R-:W-:-:S04]  /*207c0*/  LOP3.LUT R20, R20, 0xff, RZ, 0xc0, !PT ;  /* 0x000000ff14147812 */ /* 0x010fc800078ec0ff */
[----:B------:R-:W-:-:S05]  /*207d0*/  F2FP.F16.E4M3.UNPACK_B R20, R20 ;  /* 0x00000014ff14723e */ /* 0x000fca00020006ff */
[----:B------:R-:W-:-:S05]  /*207e0*/  HADD2.F32 R20, -RZ, R20.H0_H0 ;  /* 0x20000014ff147230 */ /* 0x000fca0000004100 */
[----:B------:R-:W-:-:S04]  /*207f0*/  FMUL R20, R20, UR40 ;  /* 0x0000002814147c20 */ /* 0x000fc80008400000 */
[----:B------:R-:W-:-:S05]  /*20800*/  FFMA R20, R55, UR41, R20 ;  /* 0x0000002937147c23 */ /* 0x000fca0008000014 */
[----:B------:R-:W-:-:S05]  /*20810*/  F2FP.SATFINITE.E4M3.F32.PACK_AB_MERGE_C R20, RZ, R20, RZ ;  /* 0x00000014ff14723e */ /* 0x000fca00048070ff */
[----:B------:R0:W-:Y:S02]  /*20820*/  @!P5 STG.E.U8 desc[UR48][R18.64], R20 ;  /* 0x000000141200d986 */ /* 0x0001e4000c101130 */
[----:B0-----:R-:W0:Y:S08]  /*20830*/  @!P3 LDC.64 R18, c[0x0][0x5c0] ;  /* 0x00017000ff12bb82 */ /* 0x001e300000000a00 */
[----:B------:R-:W1:Y:S01]  /*20840*/  @!P4 LDC.64 R20, c[0x0][0x5c0] ;  /* 0x00017000ff14cb82 */ /* 0x000e620000000a00 */
[----:B0-----:R-:W-:-:S02]  /*20850*/  @!P3 IADD3 R36, P5, P6, R24, R18, R9 ;  /* 0x000000121824b210 */ /* 0x001fc40007ebe009 */
[----:B------:R-:W-:-:S06]  /*20860*/  PRMT R18, RZ, 0x7610, R18 ;  /* 0x00007610ff127816 */ /* 0x000fcc0000000012 */
[----:B------:R-:W4:Y:S01]  /*20870*/  @!P4 LDG.E.U8 R18, desc[UR48][R16.64+0x1] ;  /* 0x000001301012c981 */ /* 0x000f22000c1e1100 */
[----:B------:R-:W-:Y:S02]  /*20880*/  @!P3 IADD3.X R37, R31, R19, R8, P5, P6 ;  /* 0x000000131f25b210 */ /* 0x000fe40002fec408 */
[----:B------:R-:W-:Y:S02]  /*20890*/  ISETP.LT.OR P6, PT, R29, 0x11, !P0 ;  /* 0x000000111d00780c */ /* 0x000fe400047c1670 */
[----:B-1----:R-:W-:-:S05]  /*208a0*/  @!P4 IADD3 R20, P2, R32, R20, RZ ;  /* 0x000000142014c210 */ /* 0x002fca0007f5e0ff */
[----:B------:R-:W-:Y:S01]  /*208b0*/  @!P4 IMAD.X R21, R40, 0x1, R21, P2 ;  /* 0x000000012815c824 */ /* 0x000fe200010e0615 */
[----:B------:R-:W-:Y:S02]  /*208c0*/  LOP3.LUT P2, RZ, R30, 0x20000000, RZ, 0xc0, !PT ;  /* 0x200000001eff7812 */ /* 0x000fe4000784c0ff */
[----:B----4-:R-:W-:-:S04]  /*208d0*/  LOP3.LUT R18, R18, 0xff, RZ, 0xc0, !PT ;  /* 0x000000ff12127812 */ /* 0x010fc800078ec0ff */
[----:B------:R-:W-:-:S05]  /*208e0*/  F2FP.F16.E4M3.UNPACK_B R18, R18 ;  /* 0x00000012ff12723e */ /* 0x000fca00020006ff */
[----:B------:R-:W-:-:S05]  /*208f0*/  HADD2.F32 R18, -RZ, R18.H0_H0 ;  /* 0x20000012ff127230 */ /* 0x000fca0000004100 */
[----:B------:R-:W-:-:S04]  /*20900*/  FMUL R18, R18, UR40 ;  /* 0x0000002812127c20 */ /* 0x000fc80008400000 */
[----:B--2---:R-:W-:-:S05]  /*20910*/  FFMA R18, R54, UR41, R18 ;  /* 0x0000002936127c23 */ /* 0x004fca0008000012 */
[----:B------:R-:W-:-:S05]  /*20920*/  F2FP.SATFINITE.E4M3.F32.PACK_AB_MERGE_C R18, RZ, R18, RZ ;  /* 0x00000012ff12723e */ /* 0x000fca00048070ff */
[----:B------:R0:W-:Y:S02]  /*20930*/  @!P4 STG.E.U8 desc[UR48][R20.64+0x1], R18 ;  /* 0x000001121400c986 */ /* 0x0001e4000c101130 */
[----:B0-----:R-:W0:Y:S02]  /*20940*/  @!P6 LDC.64 R18, c[0x0][0x5c0] ;  /* 0x00017000ff12eb82 */ /* 0x001e240000000a00 */
[----:B0-----:R-:W-:Y:S02]  /*20950*/  @!P6 IADD3 R54, P4, P5, R24, R18, R9 ;  /* 0x000000121836e210 */ /* 0x001fe40007d9e009 */
[----:B------:R-:W-:-:S06]  /*20960*/  PRMT R18, RZ, 0x7610, R18 ;  /* 0x00007610ff127816 */ /* 0x000fcc0000000012 */
[----:B------:R-:W2:Y:S01]  /*20970*/  @!P2 LDG.E.U8 R18, desc[UR48][R14.64+0x8] ;  /* 0x000008300e12a981 */ /* 0x000ea2000c1e1100 */
[----:B------:R-:W-:-:S04]  /*20980*/  @P3 LOP3.LUT R0, R0, 0x2, RZ, 0xfc, !PT ;  /* 0x0000000200003812 */ /* 0x000fc800078efcff */
[----:B------:R-:W-:Y:S02]  /*20990*/  LOP3.LUT R0, R0, 0xfffffeff, RZ, 0xc0, !PT ;  /* 0xfffffeff00007812 */ /* 0x000fe400078ec0ff */
[----:B------:R-:W-:Y:S02]  /*209a0*/  @!P6 IADD3.X R55, R31, R19, R8, P4, P5 ;  /* 0x000000131f37e210 */ /* 0x000fe400027ea408 */
[----:B------:R-:W-:Y:S02]  /*209b0*/  @P6 LOP3.LUT R0, R0, 0x100, RZ, 0xfc, !PT ;  /* 0x0000010000006812 */ /* 0x000fe400078efcff */
[----:B------:R-:W-:Y:S02]  /*209c0*/  ISETP.LT.OR P6, PT, R29, 0x12, !P0 ;  /* 0x000000121d00780c */ /* 0x000fe400047c1670 */
[----:B------:R-:W-:-:S11]  /*209d0*/  LOP3.LUT R0, R0, 0xfffffffe, RZ, 0xc0, !PT ;  /* 0xfffffffe00007812 */ /* 0x000fd600078ec0ff */
[----:B------:R-:W-:Y:S02]  /*209e0*/  @P6 LOP3.LUT R0, R0, 0x1, RZ, 0xfc, !PT ;  /* 0x0000000100006812 */ /* 0x000fe400078efcff */
[----:B------:R-:W-:Y:S02]  /*209f0*/  LOP3.LUT P3, RZ, R30, 0x40000000, RZ, 0xc0, !PT ;  /* 0x400000001eff7812 */ /* 0x000fe4000786c0ff */
[----:B--2---:R-:W-:-:S04]  /*20a00*/  LOP3.LUT R18, R18, 0xff, RZ, 0xc0, !PT ;  /* 0x000000ff12127812 */ /* 0x004fc800078ec0ff */
[----:B------:R-:W-:-:S05]  /*20a10*/  F2FP.F16.E4M3.UNPACK_B R18, R18 ;  /* 0x00000012ff12723e */ /* 0x000fca00020006ff */
[----:B------:R-:W-:-:S05]  /*20a20*/  HADD2.F32 R18, -RZ, R18.H0_H0 ;  /* 0x20000012ff127230 */ /* 0x000fca0000004100 */
[----:B------:R-:W-:-:S04]  /*20a30*/  FMUL R18, R18, UR40 ;  /* 0x0000002812127c20 */ /* 0x000fc80008400000 */
[----:B---3--:R-:W-:Y:S02]  /*20a40*/  FFMA R20, R58, UR41, R18 ;  /* 0x000000293a147c23 */ /* 0x008fe40008000012 */
[----:B------:R-:W0:Y:S01]  /*20a50*/  @!P6 LDC.64 R18, c[0x0][0x5c0] ;  /* 0x00017000ff12eb82 */ /* 0x000e220000000a00 */
[----:B------:R-:W2:Y:S02]  /*20a60*/  LDL.LU R58, [R1+0x214] ;  /* 0x00021400013a7983 */ /* 0x000ea40000300800 */
[----:B------:R-:W-:Y:S02]  /*20a70*/  F2FP.SATFINITE.E4M3.F32.PACK_AB_MERGE_C R20, RZ, R20, RZ ;  /* 0x00000014ff14723e */ /* 0x000fe400048070ff */
[----:B------:R-:W-:Y:S01]  /*20a80*/  LOP3.LUT R0, R0, 0xfffffbff, RZ, 0xc0, !PT ;  /* 0xfffffbff00007812 */ /* 0x000fe200078ec0ff */
[----:B------:R-:W3:Y:S01]  /*20a90*/  LDL.LU R60, [R1+0x218] ;  /* 0x00021800013c7983 */ /* 0x000ee20000300800 */
[----:B0-----:R-:W-:-:S04]  /*20aa0*/  @!P6 IADD3 R40, P4, P5, R24, R18, R9 ;  /* 0x000000121828e210 */ /* 0x001fc80007d9e009 */
[----:B------:R-:W-:Y:S02]  /*20ab0*/  @!P6 IADD3.X R41, R31, R19, R8, P4, P5 ;  /* 0x000000131f29e210 */ /* 0x000fe400027ea408 */
[----:B------:R-:W-:-:S13]  /*20ac0*/  ISETP.LT.OR P6, PT, R29, 0x19, !P0 ;  /* 0x000000191d00780c */ /* 0x000fda00047c1670 */
[----:B------:R-:W0:Y:S01]  /*20ad0*/  @!P6 LDC.64 R18, c[0x0][0x5c0] ;  /* 0x00017000ff12eb82 */ /* 0x000e220000000a00 */
[----:B------:R0:W-:Y:S02]  /*20ae0*/  @!P2 STG.E.U8 desc[UR48][R50.64+0x8], R20 ;  /* 0x000008143200a986 */ /* 0x0001e4000c101130 */
[----:B0-----:R-:W-:Y:S02]  /*20af0*/  @!P6 IADD3 R50, P4, P5, R24, R18, R9 ;  /* 0x000000121832e210 */ /* 0x001fe40007d9e009 */
[----:B------:R-:W-:-:S06]  /*20b00*/  PRMT R18, RZ, 0x7610, R18 ;  /* 0x00007610ff127816 */ /* 0x000fcc0000000012 */
[----:B------:R-:W4:Y:S01]  /*20b10*/  @!P3 LDG.E.U8 R18, desc[UR48][R14.64+0x9] ;  /* 0x000009300e12b981 */ /* 0x000f22000c1e1100 */
[----:B------:R-:W-:Y:S02]  /*20b20*/  @!P6 IADD3.X R51, R31, R19, R8, P4, P5 ;  /* 0x000000131f33e210 */ /* 0x000fe400027ea408 */
[----:B------:R-:W-:Y:S02]  /*20b30*/  ISETP.LT.OR P4, PT, R29, 0x9, !P1 ;  /* 0x000000091d00780c */ /* 0x000fe40004f81670 */
[----:B----4-:R-:W-:-:S04]  /*20b40*/  LOP3.LUT R18, R18, 0xff, RZ, 0xc0, !PT ;  /* 0x000000ff12127812 */ /* 0x010fc800078ec0ff */
[----:B------:R-:W-:-:S05]  /*20b50*/  F2FP.F16.E4M3.UNPACK_B R18, R18 ;  /* 0x00000012ff12723e */ /* 0x000fca00020006ff */
[----:B------:R-:W-:-:S05]  /*20b60*/  HADD2.F32 R18, -RZ, R18.H0_H0 ;  /* 0x20000012ff127230 */ /* 0x000fca0000004100 */
[----:B------:R-:W-:-:S04]  /*20b70*/  FMUL R18, R18, UR40 ;  /* 0x0000002812127c20 */ /* 0x000fc80008400000 */
[----:B------:R-:W-:Y:S01]  /*20b80*/  FFMA R18, R59, UR41, R18 ;  /* 0x000000293b127c23 */ /* 0x000fe20008000012 */
[----:B------:R-:W-:Y:S01]  /*20b90*/  ISETP.LT.OR P0, PT, R29, 0x1a, !P0 ;  /* 0x0000001a1d00780c */ /* 0x000fe20004701670 */
[----:B------:R-:W4:Y:S03]  /*20ba0*/  LDL.LU R59, [R1+0x21c] ;  /* 0x00021c00013b7983 */ /* 0x000f260000300800 */
[----:B------:R-:W-:Y:S01]  /*20bb0*/  F2FP.SATFINITE.E4M3.F32.PACK_AB_MERGE_C R18, RZ, R18, RZ ;  /* 0x00000012ff12723e */ /* 0x000fe200048070ff */
[----:B------:R-:W4:Y:S04]  /*20bc0*/  LDL.LU R63, [R1+0x220] ;  /* 0x00022000013f7983 */ /* 0x000f280000300800 */
[----:B------:R0:W-:Y:S01]  /*20bd0*/  @!P3 STG.E.U8 desc[UR48][R44.64+0x9], R18 ;  /* 0x000009122c00b986 */ /* 0x0001e2000c101130 */
[----:B------:R-:W-:-:S02]  /*20be0*/  @P6 LOP3.LUT R0, R0, 0x400, RZ, 0xfc, !PT ;  /* 0x0000040000006812 */ /* 0x000fc400078efcff */
[----:B------:R-:W-:Y:S01]  /*20bf0*/  LOP3.LUT P2, RZ, R30, 0x10000000, RZ, 0xc0, !PT ;  /* 0x100000001eff7812 */ /* 0x000fe2000784c0ff */
[----:B------:R-:W4:Y:S01]  /*20c00*/  LDL.LU R62, [R1+0x224] ;  /* 0x00022400013e7983 */ /* 0x000f220000300800 */
[----:B0-----:R-:W0:Y:S01]  /*20c10*/  @!P4 LDC.64 R18, c[0x0][0x5c0] ;  /* 0x00017000ff12cb82 */ /* 0x001e220000000a00 */
[----:B------:R-:W-:-:S04]  /*20c20*/  @!P4 IADD3 R20, P3, P5, R3, R24, R7 ;  /* 0x000000180314c210 */ /* 0x000fc80007d7e007 */
[----:B------:R-:W-:Y:S02]  /*20c30*/  @!P4 IADD3.X R21, R4, R31, R6, P3, P5 ;  /* 0x0000001f0415c210 */ /* 0x000fe40001fea406 */
[----:B0-----:R-:W-:Y:S02]  /*20c40*/  @!P4 IADD3 R18, P3, R20, R18, RZ ;  /* 0x000000121412c210 */ /* 0x001fe40007f7e0ff */
[----:B------:R-:W-:-:S06]  /*20c50*/  PRMT R20, RZ, 0x7610, R20 ;  /* 0x00007610ff147816 */ /* 0x000fcc0000000014 */
[----:B------:R-:W2:Y:S01]  /*20c60*/  @!P4 LDG.E.U8 R20, desc[UR48][R16.64+0x8] ;  /* 0x000008301014c981 */ /* 0x000ea2000c1e1100 */
[----:B------:R-:W-:Y:S01]  /*20c70*/  @!P4 IMAD.X R19, R21, 0x1, R19, P3 ;  /* 0x000000011513c824 */ /* 0x000fe200018e0613 */
[----:B------:R-:W-:-:S13]  /*20c80*/  ISETP.LT.OR P3, PT, R29, 0xa, !P1 ;  /* 0x0000000a1d00780c */ /* 0x000fda0004f61670 */
[----:B------:R-:W-:Y:S02]  /*20c90*/  @!P3 IADD3 R32, P5, P6, R3, R24, R7 ;  /* 0x000000180320b210 */ /* 0x000fe40007ebe007 */
[----:B--2---:R-:W-:-:S04]  /*20ca0*/  LOP3.LUT R20, R20, 0xff, RZ, 0xc0, !PT ;  /* 0x000000ff14147812 */ /* 0x004fc800078ec0ff */
[----:B------:R-:W-:-:S05]  /*20cb0*/  F2FP.F16.E4M3.UNPACK_B R20, R20 ;  /* 0x00000014ff14723e */ /* 0x000fca00020006ff */
[----:B------:R-:W-:-:S05]  /*20cc0*/  HADD2.F32 R20, -RZ, R20.H0_H0 ;  /* 0x20000014ff147230 */ /* 0x000fca0000004100 */
[----:B------:R-:W-:-:S04]  /*20cd0*/  FMUL R20, R20, UR40 ;  /* 0x0000002814147c20 */ /* 0x000fc80008400000 */
[----:B------:R-:W-:-:S05]  /*20ce0*/  FFMA R20, R58, UR41, R20 ;  /* 0x000000293a147c23 */ /* 0x000fca0008000014 */
[----:B------:R-:W-:-:S05]  /*20cf0*/  F2FP.SATFINITE.E4M3.F32.PACK_AB_MERGE_C R20, RZ, R20, RZ ;  /* 0x00000014ff14723e */ /* 0x000fca00048070ff */
[----:B------:R0:W-:Y:S02]  /*20d00*/  @!P4 STG.E.U8 desc[UR48][R18.64+0x8], R20 ;  /* 0x000008141200c986 */ /* 0x0001e4000c101130 */
[----:B0-----:R-:W0:Y:S01]  /*20d10*/  @!P0 LDC.64 R18, c[0x0][0x5c0] ;  /* 0x00017000ff128b82 */ /* 0x001e220000000a00 */
[----:B------:R-:W-:-:S07]  /*20d20*/  @!P3 IADD3.X R58, R4, R31, R6, P5, P6 ;  /* 0x0000001f043ab210 */ /* 0x000fce0002fec406 */
[----:B------:R-:W1:Y:S01]  /*20d30*/  @!P3 LDC.64 R20, c[0x0][0x5c0] ;  /* 0x00017000ff14bb82 */ /* 0x000e620000000a00 */
[----:B0-----:R-:W-:Y:S02]  /*20d40*/  @!P0 IADD3 R44, P5, P6, R24, R18, R9 ;  /* 0x00000012182c8210 */ /* 0x001fe40007ebe009 */
[----:B------:R-:W-:-:S06]  /*20d50*/  PRMT R18, RZ, 0x7610, R18 ;  /* 0x00007610ff127816 */ /* 0x000fcc0000000012 */
[----:B------:R-:W2:Y:S01]  /*20d60*/  @!P3 LDG.E.U8 R18, desc[UR48][R16.64+0x9] ;  /* 0x000009301012b981 */ /* 0x000ea2000c1e1100 */
[----:B------:R-:W-:Y:S02]  /*20d70*/  @!P0 IADD3.X R45, R31, R19, R8, P5, P6 ;  /* 0x000000131f2d8210 */ /* 0x000fe40002fec408 */
[----:B------:R-:W-:Y:S02]  /*20d80*/  ISETP.LT.OR P5, PT, R29, 0x21, !P2 ;  /* 0x000000211d00780c */ /* 0x000fe400057a1670 */
[----:B-1----:R-:W-:-:S05]  /*20d90*/  @!P3 IADD3 R20, P4, R32, R20, RZ ;  /* 0x000000142014b210 */ /* 0x002fca0007f9e0ff */
        /* <DEDUP_REMOVED lines=8> */
[----:B---3--:R-:W-:-:S05]  /*20e20*/  FFMA R18, R60, UR41, R18 ;  /* 0x000000293c127c23 */ /* 0x008fca0008000012 */
[----:B------:R-:W-:-:S05]  /*20e30*/  F2FP.SATFINITE.E4M3.F32.PACK_AB_MERGE_C R18, RZ, R18, RZ ;  /* 0x00000012ff12723e */ /* 0x000fca00048070ff */
[----:B------:R0:W-:Y:S02]  /*20e40*/  @!P3 STG.E.U8 desc[UR48][R20.64+0x9], R18 ;  /* 0x000009121400b986 */ /* 0x0001e4000c101130 */
[----:B0-----:R-:W0:Y:S02]  /*20e50*/  @!P5 LDC.64 R18, c[0x0][0x5c0] ;  /* 0x00017000ff12db82 */ /* 0x001e240000000a00 */
[----:B0-----:R-:W-:Y:S02]  /*20e60*/  @!P5 IADD3 R60, P3, P4, R24, R18, R3 ;  /* 0x00000012183cd210 */ /* 0x001fe40007c7e003 */
[----:B------:R-:W-:-:S06]  /*20e70*/  PRMT R18, RZ, 0x7610, R18 ;  /* 0x00007610ff127816 */ /* 0x000fcc0000000012 */
[----:B------:R-:W2:Y:S01]  /*20e80*/  @!P6 LDG.E.U8 R18, desc[UR48][R14.64+0x10] ;  /* 0x000010300e12e981 */ /* 0x000ea2000c1e1100 */
[----:B------:R-:W-:Y:S02]  /*20e90*/  @!P5 IADD3.X R61, R31, R19, R4, P3, P4 ;  /* 0x000000131f3dd210 */ /* 0x000fe40001fe8404 */
[----:B------:R-:W-:Y:S02]  /*20ea0*/  ISETP.LT.OR P5, PT, R29, 0x22, !P2 ;  /* 0x000000221d00780c */ /* 0x000fe400057a1670 */
[----:B------:R-:W-:Y:S02]  /*20eb0*/  LOP3.LUT P0, RZ, R0, 0x8, RZ, 0xc0, !PT ;  /* 0x0000000800ff7812 */ /* 0x000fe4000780c0ff */
[----:B--2---:R-:W-:-:S04]  /*20ec0*/  LOP3.LUT R18, R18, 0xff, RZ, 0xc0, !PT ;  /* 0x000000ff12127812 */ /* 0x004fc800078ec0ff */
[----:B------:R-:W-:-:S05]  /*20ed0*/  F2FP.F16.E4M3.UNPACK_B R18, R18 ;  /* 0x00000012ff12723e */ /* 0x000fca00020006ff */
[----:B------:R-:W-:-:S05]  /*20ee0*/  HADD2.F32 R18, -RZ, R18.H0_H0 ;  /* 0x20000012ff127230 */ /* 0x000fca0000004100 */
[----:B------:R-:W-:-:S04]  /*20ef0*/  FMUL R18, R18, UR40 ;  /* 0x0000002812127c20 */ /* 0x000fc80008400000 */
[----:B----4-:R-:W-:Y:S02]  /*20f00*/  FFMA R20, R59, UR41, R18 ;  /* 0x000000293b147c23 */ /* 0x010fe40008000012 */
[----:B------:R-:W0:Y:S02]  /*20f10*/  @!P5 LDC.64 R18, c[0x0][0x5c0] ;  /* 0x00017000ff12db82 */ /* 0x000e240000000a00 */
[----:B0-----:R-:W-:-:S04]  /*20f20*/  @!P5 IADD3 R58, P3, P4, R24, R18, R3 ;  /* 0x00000012183ad210 */ /* 0x001fc80007c7e003 */
[----:B------:R-:W-:Y:S02]  /*20f30*/  @!P5 IADD3.X R59, R31, R19, R4, P3, P4 ;  /* 0x000000131f3bd210 */ /* 0x000fe40001fe8404 */
[----:B------:R-:W-:-:S13]  /*20f40*/  ISETP.LT.OR P5, PT, R29, 0x29, !P2 ;  /* 0x000000291d00780c */ /* 0x000fda00057a1670 */
[----:B------:R-:W0:Y:S01]  /*20f50*/  @!P5 LDC.64 R18, c[0x0][0x5c0] ;  /* 0x00017000ff12db82 */ /* 0x000e220000000a00 */
[----:B------:R-:W-:-:S05]  /*20f60*/  F2FP.SATFINITE.E4M3.F32.PACK_AB_MERGE_C R20, RZ, R20, RZ ;  /* 0x00000014ff14723e */ /* 0x000fca00048070ff */
[----:B------:R1:W-:Y:S01]  /*20f70*/  @!P6 STG.E.U8 desc[UR48][R46.64+0x10], R20 ;  /* 0x000010142e00e986 */ /* 0x0003e2000c101130 */
[----:B0-----:R-:W-:Y:S02]  /*20f80*/  @!P5 IADD3 R66, P3, P4, R24, R18, R3 ;  /* 0x000000121842d210 */ /* 0x001fe40007c7e003 */
[----:B------:R-:W-:-:S06]  /*20f90*/  PRMT R18, RZ, 0x7610, R18 ;  /* 0x00007610ff127816 */ /* 0x000fcc0000000012 */
[----:B------:R-:W2:Y:S01]  /*20fa0*/  @!P0 LDG.E.U8 R18, desc[UR48][R14.64+0x11] ;  /* 0x000011300e128981 */ /* 0x000ea2000c1e1100 */
[----:B------:R-:W-:Y:S02]  /*20fb0*/  @!P5 IADD3.X R67, R31, R19, R4, P3, P4 ;  /* 0x000000131f43d210 */ /* 0x000fe40001fe8404 */
[----:B------:R-:W-:-:S13]  /*20fc0*/  ISETP.LT.OR P4, PT, R29, 0x11, !P1 ;  /* 0x000000111d00780c */ /* 0x000fda0004f81670 */
[----:B-1----:R-:W-:-:S04]  /*20fd0*/  @!P4 IADD3 R20, P3, P5, R3, R24, R7 ;  /* 0x000000180314c210 */ /* 0x002fc80007d7e007 */
[----:B------:R-:W-:Y:S02]  /*20fe0*/  @!P4 IADD3.X R21, R4, R31, R6, P3, P5 ;  /* 0x0000001f0415c210 */ /* 0x000fe40001fea406 */
[----:B--2---:R-:W-:-:S04]  /*20ff0*/  LOP3.LUT R18, R18, 0xff, RZ, 0xc0, !PT ;  /* 0x000000ff12127812 */ /* 0x004fc800078ec0ff */
[----:B------:R-:W-:-:S05]  /*21000*/  F2FP.F16.E4M3.UNPACK_B R18, R18 ;  /* 0x00000012ff12723e */ /* 0x000fca00020006ff */
[----:B------:R-:W-:-:S05]  /*21010*/  HADD2.F32 R18, -RZ, R18.H0_H0 ;  /* 0x20000012ff127230 */ /* 0x000fca0000004100 */
[----:B------:R-:W-:-:S04]  /*21020*/  FMUL R18, R18, UR40 ;  /* 0x0000002812127c20 */ /* 0x000fc80008400000 */
[----:B------:R-:W-:Y:S02]  /*21030*/  FFMA R18, R63, UR41, R18 ;  /* 0x000000293f127c23 */ /* 0x000fe40008000012 */
[----:B------:R-:W2:Y:S03]  /*21040*/  LDL.LU R63, [R1+0x228] ;  /* 0x00022800013f7983 */ /* 0x000ea60000300800 */
[----:B------:R-:W-:-:S05]  /*21050*/  F2FP.SATFINITE.E4M3.F32.PACK_AB_MERGE_C R18, RZ, R18, RZ ;  /* 0x00000012ff12723e */ /* 0x000fca00048070ff */
[----:B------:R0:W-:Y:S02]  /*21060*/  @!P0 STG.E.U8 desc[UR48][R42.64+0x11], R18 ;  /* 0x000011122a008986 */ /* 0x0001e4000c101130 */
[----:B0-----:R-:W0:Y:S02]  /*21070*/  @!P4 LDC.64 R18, c[0x0][0x5c0] ;  /* 0x00017000ff12cb82 */ /* 0x001e240000000a00 */
[----:B0-----:R-:W-:Y:S02]  /*21080*/  @!P4 IADD3 R18, P3, R20, R18, RZ ;  /* 0x000000121412c210 */ /* 0x001fe40007f7e0ff */
[----:B------:R-:W-:-:S06]  /*21090*/  PRMT R20, RZ, 0x7610, R20 ;  /* 0x00007610ff147816 */ /* 0x000fcc0000000014 */
[----:B------:R-:W3:Y:S01]  /*210a0*/  @!P4 LDG.E.U8 R20, desc[UR48][R16.64+0x10] ;  /* 0x000010301014c981 */ /* 0x000ee2000c1e1100 */
[----:B------:R-:W-:Y:S01]  /*210b0*/  ISETP.LT.OR P0, PT, R29, 0x2a, !P2 ;  /* 0x0000002a1d00780c */ /* 0x000fe20005701670 */
[----:B------:R-:W-:Y:S01]  /*210c0*/  @!P4 IMAD.X R19, R21, 0x1, R19, P3 ;  /* 0x000000011513c824 */ /* 0x000fe200018e0613 */
[----:B------:R-:W-:-:S13]  /*210d0*/  ISETP.LT.OR P3, PT, R29, 0x12, !P1 ;  /* 0x000000121d00780c */ /* 0x000fda0004f61670 */
[----:B------:R-:W-:-:S04]  /*210e0*/  @!P3 IADD3 R32, P5, P6, R3, R24, R7 ;  /* 0x000000180320b210 */ /* 0x000fc80007ebe007 */
[----:B------:R-:W-:Y:S02]  /*210f0*/  @!P3 IADD3.X R42, R4, R31, R6, P5, P6 ;  /* 0x0000001f042ab210 */ /* 0x000fe40002fec406 */
[----:B---3--:R-:W-:-:S04]  /*21100*/  LOP3.LUT R20, R20, 0xff, RZ, 0xc0, !PT ;  /* 0x000000ff14147812 */ /* 0x008fc800078ec0ff */
[----:B------:R-:W-:-:S05]  /*21110*/  F2FP.F16.E4M3.UNPACK_B R20, R20 ;  /* 0x00000014ff14723e */ /* 0x000fca00020006ff */
[----:B------:R-:W-:-:S05]  /*21120*/  HADD2.F32 R20, -RZ, R20.H0_H0 ;  /* 0x20000014ff147230 */ /* 0x000fca0000004100 */
[----:B------:R-:W-:-:S04]  /*21130*/  FMUL R20, R20, UR40 ;  /* 0x0000002814147c20 */ /* 0x000fc80008400000 */
[----:B------:R-:W-:Y:S01]  /*21140*/  FFMA R20, R62, UR41, R20 ;  /* 0x000000293e147c23 */ /* 0x000fe20008000014 */
[----:B------:R-:W-:Y:S01]  /*21150*/  LOP3.LUT R0, R0, 0xfffffff7, RZ, 0xc0, !PT ;  /* 0xfffffff700007812 */ /* 0x000fe200078ec0ff */
[----:B------:R-:W3:Y:S03]  /*21160*/  LDL.LU R62, [R1+0x22c] ;  /* 0x00022c00013e7983 */ /* 0x000ee60000300800 */
[----:B------:R-:W-:Y:S01]  /*21170*/  F2FP.SATFINITE.E4M3.F32.PACK_AB_MERGE_C R20, RZ, R20, RZ ;  /* 0x00000014ff14723e */ /* 0x000fe200048070ff */
[----:B------:R-:W4:Y:S04]  /*21180*/  LDL.LU R69, [R1+0x230] ;  /* 0x0002300001457983 */ /* 0x000f280000300800 */
[----:B------:R0:W-:Y:S01]  /*21190*/  @!P4 STG.E.U8 desc[UR48][R18.64+0x10], R20 ;  /* 0x000010141200c986 */ /* 0x0001e2000c101130 */
[----:B------:R-:W-:-:S03]  /*211a0*/  @P0 LOP3.LUT R0, R0, 0x8, RZ, 0xfc, !PT ;  /* 0x0000000800000812 */ /* 0x000fc600078efcff */
[----:B------:R-:W4:Y:S04]  /*211b0*/  LDL.LU R68, [R1+0x234] ;  /* 0x0002340001447983 */ /* 0x000f280000300800 */
[----:B------:R-:W4:Y:S01]  /*211c0*/  LDL.LU R72, [R1+0x238] ;  /* 0x0002380001487983 */ /* 0x000f220000300800 */
[----:B0-----:R-:W0:Y:S03]  /*211d0*/  @!P0 LDC.64 R18, c[0x0][0x5c0] ;  /* 0x00017000ff128b82 */ /* 0x001e260000000a00 */
[----:B------:R-:W4:Y:S05]  /*211e0*/  LDL.LU R73, [R1+0x23c] ;  /* 0x00023c0001497983 */ /* 0x000f2a0000300800 */
[----:B------:R-:W1:Y:S01]  /*211f0*/  @!P3 LDC.64 R20, c[0x0][0x5c0] ;  /* 0x00017000ff14bb82 */ /* 0x000e620000000a00 */
[----:B0-----:R-:W-:-:S02]  /*21200*/  @!P0 IADD3 R46, P5, P6, R24, R18, R3 ;  /* 0x00000012182e8210 */ /* 0x001fc40007ebe003 */
[----:B------:R-:W-:-:S06]  /*21210*/  PRMT R18, RZ, 0x7610, R18 ;  /* 0x00007610ff127816 */ /* 0x000fcc0000000012 */
[----:B------:R-:W2:Y:S01]  /*21220*/  @!P3 LDG.E.U8 R18, desc[UR48][R16.64+0x11] ;  /* 0x000011301012b981 */ /* 0x000ea2000c1e1100 */
[----:B------:R-:W-:Y:S02]  /*21230*/  @!P0 IADD3.X R47, R31, R19, R4, P5, P6 ;  /* 0x000000131f2f8210 */ /* 0x000fe40002fec404 */
[----:B------:R-:W-:Y:S02]  /*21240*/  ISETP.LT.OR P5, PT, R29, 0x31, !P2 ;  /* 0x000000311d00780c */ /* 0x000fe400057a1670 */
[----:B-1----:R-:W-:-:S05]  /*21250*/  @!P3 IADD3 R20, P4, R32, R20, RZ ;  /* 0x000000142014b210 */ /* 0x002fca0007f9e0ff */
[----:B------:R-:W-:Y:S01]  /*21260*/  @!P3 IMAD.X R21, R42, 0x1, R21, P4 ;  /* 0x000000012a15b824 */ /* 0x000fe200020e0615 */
[----:B------:R-:W-:Y:S02]  /*21270*/  LOP3.LUT P6, RZ, R0, 0x40, RZ, 0xc0, !PT ;  /* 0x0000004000ff7812 */ /* 0x000fe400078cc0ff */
        /* <DEDUP_REMOVED lines=23> */
[----:B------:R-:W0:Y:S02]  /*213f0*/  @!P5 LDC.64 R18, c[0x0][0x5c0] ;  /* 0x00017000ff12db82 */ /* 0x000e240000000a00 */
[----:B0-----:R-:W-:-:S04]  /*21400*/  @!P5 IADD3 R62, P3, P4, R24, R18, R3 ;  /* 0x00000012183ed210 */ /* 0x001fc80007c7e003 */
[----:B------:R-:W-:Y:S02]  /*21410*/  @!P5 IADD3.X R63, R31, R19, R4, P3, P4 ;  /* 0x000000131f3fd210 */ /* 0x000fe40001fe8404 */
[----:B------:R-:W-:-:S13]  /*21420*/  ISETP.LT.OR P5, PT, R29, 0x39, !P2 ;  /* 0x000000391d00780c */ /* 0x000fda00057a1670 */
[----:B------:R-:W0:Y:S01]  /*21430*/  @!P5 LDC.64 R18, c[0x0][0x5c0] ;  /* 0x00017000ff12db82 */ /* 0x000e220000000a00 */
[----:B------:R-:W-:-:S05]  /*21440*/  F2FP.SATFINITE.E4M3.F32.PACK_AB_MERGE_C R20, RZ, R20, RZ ;  /* 0x00000014ff14723e */ /* 0x000fca00048070ff */
[----:B------:R-:W-:Y:S01]  /*21450*/  @!P6 STG.E.U8 desc[UR48][R38.64+0x18], R20 ;  /* 0x000018142600e986 */ /* 0x000fe2000c101130 */
[----:B0-----:R-:W-:Y:S02]  /*21460*/  @!P5 IADD3 R70, P3, P4, R24, R18, R3 ;  /* 0x000000121846d210 */ /* 0x001fe40007c7e003 */
[----:B------:R-:W-:-:S06]  /*21470*/  PRMT R18, RZ, 0x7610, R18 ;  /* 0x00007610ff127816 */ /* 0x000fcc0000000012 */
[----:B------:R-:W2:Y:S01]  /*21480*/  @!P0 LDG.E.U8 R18, desc[UR48][R14.64+0x19] ;  /* 0x000019300e128981 */ /* 0x000ea2000c1e1100 */
[----:B------:R-:W-:Y:S02]  /*21490*/  @!P5 IADD3.X R71, R31, R19, R4, P3, P4 ;  /* 0x000000131f47d210 */ /* 0x000fe40001fe8404 */
[----:B------:R-:W-:Y:S02]  /*214a0*/  ISETP.LT.OR P3, PT, R29, 0x19, !P1 ;  /* 0x000000191d00780c */ /* 0x000fe40004f61670 */
[----:B--2---:R-:W-:-:S04]  /*214b0*/  LOP3.LUT R18, R18, 0xff, RZ, 0xc0, !PT ;  /* 0x000000ff12127812 */ /* 0x004fc800078ec0ff */
[----:B------:R-:W-:-:S05]  /*214c0*/  F2FP.F16.E4M3.UNPACK_B R18, R18 ;  /* 0x00000012ff12723e */ /* 0x000fca00020006ff */
[----:B------:R-:W-:-:S05]  /*214d0*/  HADD2.F32 R18, -RZ, R18.H0_H0 ;  /* 0x20000012ff127230 */ /* 0x000fca0000004100 */
[----:B------:R-:W-:-:S04]  /*214e0*/  FMUL R18, R18, UR40 ;  /* 0x0000002812127c20 */ /* 0x000fc80008400000 */
[----:B----4-:R-:W-:-:S05]  /*214f0*/  FFMA R18, R69, UR41, R18 ;  /* 0x0000002945127c23 */ /* 0x010fca0008000012 */
[----:B------:R-:W-:-:S05]  /*21500*/  F2FP.SATFINITE.E4M3.F32.PACK_AB_MERGE_C R18, RZ, R18, RZ ;  /* 0x00000012ff12723e */ /* 0x000fca00048070ff */
[----:B------:R0:W-:Y:S02]  /*21510*/  @!P0 STG.E.U8 desc[UR48][R22.64+0x19], R18 ;  /* 0x0000191216008986 */ /* 0x0001e4000c101130 */
[----:B0-----:R-:W0:Y:S01]  /*21520*/  @!P3 LDC.64 R18, c[0x0][0x5c0] ;  /* 0x00017000ff12bb82 */ /* 0x001e220000000a00 */
[----:B------:R-:W-:-:S04]  /*21530*/  @!P3 IADD3 R20, P0, P4, R3, R24, R7 ;  /* 0x000000180314b210 */ /* 0x000fc80007c1e007 */
[----:B------:R-:W-:Y:S02]  /*21540*/  @!P3 IADD3.X R21, R4, R31, R6, P0, P4 ;  /* 0x0000001f0415b210 */ /* 0x000fe400007e8406 */
[----:B0-----:R-:W-:Y:S02]  /*21550*/  @!P3 IADD3 R18, P0, R20, R18, RZ ;  /* 0x000000121412b210 */ /* 0x001fe40007f1e0ff */
[----:B------:R-:W-:-:S06]  /*21560*/  PRMT R20, RZ, 0x7610, R20 ;  /* 0x00007610ff147816 */ /* 0x000fcc0000000014 */
[----:B------:R-:W2:Y:S01]  /*21570*/  @!P3 LDG.E.U8 R20, desc[UR48][R16.64+0x18] ;  /* 0x000018301014b981 */ /* 0x000ea2000c1e1100 */
[----:B------:R-:W-:Y:S01]  /*21580*/  ISETP.LT.OR P6, PT, R29, 0x3a, !P2 ;  /* 0x0000003a1d00780c */ /* 0x000fe200057c1670 */
[----:B------:R-:W-:Y:S01]  /*21590*/  @!P3 IMAD.X R19, R21, 0x1, R19, P0 ;  /* 0x000000011513b824 */ /* 0x000fe200000e0613 */
[----:B------:R-:W-:Y:S02]  /*215a0*/  ISETP.LT.OR P0, PT, R29, 0x1a, !P1 ;  /* 0x0000001a1d00780c */ /* 0x000fe40004f01670 */
[----:B------:R-:W-:-:S04]  /*215b0*/  LOP3.LUT R0, R0, 0xfffdffff, RZ, 0xc0, !PT ;  /* 0xfffdffff00007812 */ /* 0x000fc800078ec0ff */
[----:B------:R-:W-:-:S07]  /*215c0*/  @P5 LOP3.LUT R0, R0, 0x20000, RZ, 0xfc, !PT ;  /* 0x0002000000005812 */ /* 0x000fce00078efcff */
[----:B------:R-:W-:-:S04]  /*215d0*/  @!P0 IADD3 R22, P4, P5, R3, R24, R7 ;  /* 0x0000001803168210 */ /* 0x000fc80007d9e007 */
[----:B------:R-:W-:Y:S02]  /*215e0*/  @!P0 IADD3.X R23, R4, R31, R6, P4, P5 ;  /* 0x0000001f04178210 */ /* 0x000fe400027ea406 */
[----:B--2---:R-:W-:-:S04]  /*215f0*/  LOP3.LUT R20, R20, 0xff, RZ, 0xc0, !PT ;  /* 0x000000ff14147812 */ /* 0x004fc800078ec0ff */
        /* <DEDUP_REMOVED lines=10> */
[----:B------:R-:W2:Y:S01]  /*216a0*/  @!P0 LDG.E.U8 R18, desc[UR48][R16.64+0x19] ;  /* 0x0000193010128981 */ /* 0x000ea2000c1e1100 */
[----:B-1----:R-:W-:-:S05]  /*216b0*/  @!P0 IADD3 R20, P3, R22, R20, RZ ;  /* 0x0000001416148210 */ /* 0x002fca0007f7e0ff */
[----:B------:R-:W-:Y:S01]  /*216c0*/  @!P0 IMAD.X R21, R23, 0x1, R21, P3 ;  /* 0x0000000117158824 */ /* 0x000fe200018e0615 */
[----:B------:R-:W-:-:S04]  /*216d0*/  LOP3.LUT R30, R30, 0xff7fffff, RZ, 0xc0, !PT ;  /* 0xff7fffff1e1e7812 */ /* 0x000fc800078ec0ff */
[----:B------:R-:W-:Y:S02]  /*216e0*/  @P1 LOP3.LUT R30, R30, 0x800000, RZ, 0xfc, !PT ;  /* 0x008000001e1e1812 */ /* 0x000fe400078efcff */
        /* <DEDUP_REMOVED lines=9> */
[----:B------:R-:W-:Y:S01]  /*21780*/  ISETP.GE.AND P1, PT, R28, 0x81, PT ;  /* 0x000000811c00780c */ /* 0x000fe20003f26270 */
[----:B------:R-:W2:Y:S03]  /*21790*/  LDL.LU R72, [R1+0x240] ;  /* 0x0002400001487983 */ /* 0x000ea60000300800 */
[----:B------:R-:W-:Y:S01]  /*217a0*/  F2FP.SATFINITE.E4M3.F32.PACK_AB_MERGE_C R18, RZ, R18, RZ ;  /* 0x00000012ff12723e */ /* 0x000fe200048070ff */
[----:B------:R-:W3:Y:S04]  /*217b0*/  LDL.LU R76, [R1+0x244] ;  /* 0x00024400014c7983 */ /* 0x000ee80000300800 */
[----:B------:R0:W-:Y:S01]  /*217c0*/  @!P0 STG.E.U8 desc[UR48][R20.64+0x19], R18 ;  /* 0x0000191214008986 */ /* 0x0001e2000c101130 */
[----:B------:R-:W-:-:S02]  /*217d0*/  ISETP.LT.OR P1, PT, R29, 0x21, !P1 ;  /* 0x000000211d00780c */ /* 0x000fc40004f21670 */
[----:B------:R-:W-:Y:S01]  /*217e0*/  LOP3.LUT R30, R30, 0xfeffffff, RZ, 0xc0, !PT ;  /* 0xfeffffff1e1e7812 */ /* 0x000fe200078ec0ff */
[----:B------:R-:W4:Y:S01]  /*217f0*/  LDL.LU R77, [R1+0x248] ;  /* 0x00024800014d7983 */ /* 0x000f220000300800 */
        /* <DEDUP_REMOVED lines=9> */
[----:B------:R-:W-:Y:S02]  /*21890*/  @P1 LOP3.LUT R30, R30, 0x1000000, RZ, 0xfc, !PT ;  /* 0x010000001e1e1812 */ /* 0x000fe400078efcff */
[----:B------:R-:W-:-:S04]  /*218a0*/  LOP3.LUT R0, R0, 0xffffdfff, RZ, 0xc0, !PT ;  /* 0xffffdfff00007812 */ /* 0x000fc800078ec0ff */
[----:B------:R-:W-:-:S04]  /*218b0*/  @P6 LOP3.LUT R0, R0, 0x2000, RZ, 0xfc, !PT ;  /* 0x0000200000006812 */ /* 0x000fc800078efcff */
        /* <DEDUP_REMOVED lines=13> */
[----:B------:R-:W1:Y:S02]  /*21990*/  @!P2 LDC.64 R20, c[0x0][0x5c0] ;  /* 0x00017000ff14ab82 */ /* 0x000e640000000a00 */
[----:B-1----:R-:W-:Y:S02]  /*219a0*/  @!P2 IADD3 R52, P0, P3, R24, R20, R7 ;  /* 0x000000141834a210 */ /* 0x002fe40007b1e007 */
        /* <DEDUP_REMOVED lines=16> */
[----:B0-----:R-:W-:-:S04]  /*21ab0*/  @!P2 IADD3 R48, P0, P3, R24, R20, R7 ;  /* 0x000000141830a210 */ /* 0x001fc80007b1e007 */
[----:B------:R-:W-:Y:S02]  /*21ac0*/  @!P2 IADD3.X R49, R31, R21, R6, P0, P3 ;  /* 0x000000151f31a210 */ /* 0x000fe400007e6406 */
[----:B------:R-:W-:-:S13]  /*21ad0*/  ISETP.LT.OR P2, PT, R29, 0x2a, !P1 ;  /* 0x0000002a1d00780c */ /* 0x000fda0004f41670 */
[----:B------:R-:W0:Y:S02]  /*21ae0*/  @!P2 LDC.64 R20, c[0x0][0x5c0] ;  /* 0x00017000ff14ab82 */ /* 0x000e240000000a00 */
[----:B0-----:R-:W-:-:S04]  /*21af0*/  @!P2 IADD3 R72, P0, P3, R24, R20, R7 ;  /* 0x000000141848a210 */ /* 0x001fc80007b1e007 */
[----:B------:R-:W-:Y:S02]  /*21b00*/  @!P2 IADD3.X R73, R31, R21, R6, P0, P3 ;  /* 0x000000151f49a210 */ /* 0x000fe400007e6406 */
[----:B------:R-:W-:-:S05]  /*21b10*/  IADD3 R33, P0, R33, 0x108, RZ ;  /* 0x0000010821217810 */ /* 0x000fca0007f1e0ff */
[----:B------:R-:W-:Y:S01]  /*21b20*/  IMAD.X R20, RZ, RZ, R75, P0 ;  /* 0x000000ffff147224 */ /* 0x000fe200000e064b */
[----:B------:R-:W-:-:S04]  /*21b30*/  ISETP.GE.AND P0, PT, R28, 0x109, PT ;  /* 0x000001091c00780c */ /* 0x000fc80003f06270 */
[----:B------:R-:W-:-:S13]  /*21b40*/  ISETP.LT.OR P4, PT, R29, 0x1, !P0 ;  /* 0x000000011d00780c */ /* 0x000fda0004781670 */
[----:B------:R-:W0:Y:S01]  /*21b50*/  @!P4 LDC.64 R22, c[0x0][0x5c0] ;  /* 0x00017000ff16cb82 */ /* 0x000e220000000a00 */
[----:B------:R-:W-:Y:S01]  /*21b60*/  @!P4 IADD3 R32, P3, P5, R3, R24, R9 ;  /* 0x000000180320c210 */ /* 0x000fe20007d7e009 */
[----:B------:R-:W-:Y:S02]  /*21b70*/  IMAD R20, R20, UR8, RZ ;  /* 0x0000000814147c24 */ /* 0x000fe4000f8e02ff */
[----:B------:R-:W-:Y:S01]  /*21b80*/  IMAD.WIDE.U32 R34, R33, UR8, R34 ;  /* 0x0000000821227c25 */ /* 0x000fe2000f8e0022 */
[----:B------:R-:W-:-:S03]  /*21b90*/  @!P4 IADD3.X R38, R4, R31, R8, P3, P5 ;  /* 0x0000001f0426c210 */ /* 0x000fc60001fea408 */
[----:B------:R-:W-:Y:S01]  /*21ba0*/  IMAD R33, R33, UR9, R20 ;  /* 0x0000000921217c24 */ /* 0x000fe2000f8e0214 */
[----:B------:R-:W-:-:S04]  /*21bb0*/  IADD3 R20, P3, R34, UR12, RZ ;  /* 0x0000000c22147c10 */ /* 0x000fc8000ff7e0ff */
[----:B------:R-:W-:Y:S02]  /*21bc0*/  IADD3.X R21, R35, UR13, R33, P3, !PT ;  /* 0x0000000d23157c10 */ /* 0x000fe40009ffe421 */
[----:B0-----:R-:W-:Y:S02]  /*21bd0*/  @!P4 IADD3 R22, P3, R32, R22, RZ ;  /* 0x000000162016c210 */ /* 0x001fe40007f7e0ff */
[----:B------:R-:W-:-:S06]  /*21be0*/  PRMT R32, RZ, 0x7610, R32 ;  /* 0x00007610ff207816 */ /* 0x000fcc0000000020 */
[----:B------:R-:W2:Y:S01]  /*21bf0*/  @!P4 LDG.E.U8 R32, desc[UR48][R20.64] ;  /* 0x000000301420c981 */ /* 0x000ea2000c1e1100 */
[----:B------:R-:W-:-:S04]  /*21c00*/  LOP3.LUT R0, R0, 0xfffffffb, RZ, 0xc0, !PT ;  /* 0xfffffffb00007812 */ /* 0x000fc800078ec0ff */
[----:B------:R-:W-:Y:S02]  /*21c10*/  @P2 LOP3.LUT R0, R0, 0x4, RZ, 0xfc, !PT ;  /* 0x0000000400002812 */ /* 0x000fe400078efcff */
[C---:B------:R-:W-:Y:S01]  /*21c20*/  ISETP.LT.OR P2, PT, R29.reuse, 0x31, !P1 ;  /* 0x000000311d00780c */ /* 0x040fe20004f41670 */
[----:B------:R-:W-:Y:S01]  /*21c30*/  @!P4 IMAD.X R23, R38, 0x1, R23, P3 ;  /* 0x000000012617c824 */ /* 0x000fe200018e0617 */
[----:B------:R-:W-:-:S13]  /*21c40*/  ISETP.LT.OR P3, PT, R29, 0x2, !P0 ;  /* 0x000000021d00780c */ /* 0x000fda0004761670 */
[----:B------:R-:W-:-:S04]  /*21c50*/  @!P3 IADD3 R34, P5, P6, R3, R24, R9 ;  /* 0x000000180322b210 */ /* 0x000fc80007ebe009 */
[----:B------:R-:W-:Y:S02]  /*21c60*/  @!P3 IADD3.X R35, R4, R31, R8, P5, P6 ;  /* 0x0000001f0423b210 */ /* 0x000fe40002fec408 */
[----:B--2---:R-:W-:-:S04]  /*21c70*/  LOP3.LUT R32, R32, 0xff, RZ, 0xc0, !PT ;  /* 0x000000ff20207812 */ /* 0x004fc800078ec0ff */
[----:B------:R-:W-:-:S05]  /*21c80*/  F2FP.F16.E4M3.UNPACK_B R32, R32 ;  /* 0x00000020ff20723e */ /* 0x000fca00020006ff */
[----:B------:R-:W-:-:S05]  /*21c90*/  HADD2.F32 R32, -RZ, R32.H0_H0 ;  /* 0x20000020ff207230 */ /* 0x000fca0000004100 */
[----:B------:R-:W-:-:S04]  /*21ca0*/  FMUL R32, R32, UR40 ;  /* 0x0000002820207c20 */ /* 0x000fc80008400000 */
[----:B---3--:R-:W-:Y:S01]  /*21cb0*/  FFMA R32, R76, UR41, R32 ;  /* 0x000000294c207c23 */ /* 0x008fe20008000020 */
[----:B------:R-:W-:Y:S01]  /*21cc0*/  LOP3.LUT R0, R0, 0xfff7ffff, RZ, 0xc0, !PT ;  /* 0xfff7ffff00007812 */ /* 0x000fe200078ec0ff */
[----:B------:R-:W2:Y:S03]  /*21cd0*/  LDL.LU R76, [R1+0x24c] ;  /* 0x00024c00014c7983 */ /* 0x000ea60000300800 */
[----:B------:R-:W-:Y:S01]  /*21ce0*/  F2FP.SATFINITE.E4M3.F32.PACK_AB_MERGE_C R32, RZ, R32, RZ ;  /* 0x00000020ff20723e */ /* 0x000fe200048070ff */
[----:B------:R-:W3:Y:S04]  /*21cf0*/  LDL.LU R79, [R1+0x250] ;  /* 0x00025000014f7983 */ /* 0x000ee80000300800 */
[----:B------:R0:W-:Y:S01]  /*21d00*/  @!P4 STG.E.U8 desc[UR48][R22.64], R32 ;  /* 0x000000201600c986 */ /* 0x0001e2000c101130 */
[----:B------:R-:W-:-:S03]  /*21d10*/  @P2 LOP3.LUT R0, R0, 0x80000, RZ, 0xfc, !PT ;  /* 0x0008000000002812 */ /* 0x000fc600078efcff */
[----:B------:R-:W3:Y:S04]  /*21d20*/  LDL.LU R78, [R1+0x254] ;  /* 0x00025400014e7983 */ /* 0x000ee80000300800 */
[----:B------:R-:W3:Y:S01]  /*21d30*/  LDL.LU R81, [R1+0x258] ;  /* 0x0002580001517983 */ /* 0x000ee20000300800 */
[----:B0-----:R-:W0:Y:S03]  /*21d40*/  @!P2 LDC.64 R22, c[0x0][0x5c0] ;  /* 0x00017000ff16ab82 */ /* 0x001e260000000a00 */
[----:B------:R-:W3:Y:S04]  /*21d50*/  LDL.LU R80, [R1+0x25c] ;  /* 0x00025c0001507983 */ /* 0x000ee80000300800 */
[----:B------:R-:W3:Y:S01]  /*21d60*/  LDL.LU R83, [R1+0x260] ;  /* 0x0002600001537983 */ /* 0x000ee20000300800 */
[----:B------:R-:W1:Y:S03]  /*21d70*/  @!P3 LDC.64 R32, c[0x0][0x5c0] ;  /* 0x00017000ff20bb82 */ /* 0x000e660000000a00 */
[----:B------:R-:W3:Y:S04]  /*21d80*/  LDL.LU R82, [R1+0x264] ;  /* 0x0002640001527983 */ /* 0x000ee80000300800 */
[----:B------:R-:W3:Y:S04]  /*21d90*/  LDL.LU R85, [R1+0x268] ;  /* 0x0002680001557983 */ /* 0x000ee80000300800 */
[----:B------:R-:W3:Y:S04]  /*21da0*/  LDL.LU R84, [R1+0x26c] ;  /* 0x00026c0001547983 */ /* 0x000ee80000300800 */
[----:B------:R-:W3:Y:S01]  /*21db0*/  LDL.LU R87, [R1+0x270] ;  /* 0x0002700001577983 */ /* 0x000ee20000300800 */
[----:B0-----:R-:W-:-:S03]  /*21dc0*/  @!P2 IADD3 R74, P5, P6, R24, R22, R7 ;  /* 0x00000016184aa210 */ /* 0x001fc60007ebe007 */
[----:B------:R-:W3:Y:S01]  /*21dd0*/  LDL.LU R86, [R1+0x274] ;  /* 0x0002740001567983 */ /* 0x000ee20000300800 */
[----:B------:R-:W-:Y:S02]  /*21de0*/  PRMT R22, RZ, 0x7610, R22 ;  /* 0x00007610ff167816 */ /* 0x000fe40000000016 */
[----:B------:R-:W-:Y:S01]  /*21df0*/  @!P2 IADD3.X R75, R31, R23, R6, P5, P6 ;  /* 0x000000171f4ba210 */ /* 0x000fe20002fec406 */
[----:B------:R-:W3:Y:S04]  /*21e00*/  LDL.LU R88, [R1+0x278] ;  /* 0x0002780001587983 */ /* 0x000ee80000300800 */
[----:B------:R-:W4:Y:S01]  /*21e10*/  @!P3 LDG.E.U8 R22, desc[UR48][R20.64+0x1] ;  /* 0x000001301416b981 */ /* 0x000f22000c1e1100 */
[----:B------:R-:W-:Y:S02]  /*21e20*/  ISETP.LT.OR P5, PT, R29, 0x32, !P1 ;  /* 0x000000321d00780c */ /* 0x000fe40004fa1670 */
[----:B-1----:R-:W-:Y:S01]  /*21e30*/  @!P3 IADD3 R32, P4, R34, R32, RZ ;  /* 0x000000202220b210 */ /* 0x002fe20007f9e0ff */
[----:B------:R-:W3:Y:S04]  /*21e40*/  LDL.LU R89, [R1+0x27c] ;  /* 0x00027c0001597983 */ /* 0x000ee80000300800 */
[----:B------:R-:W-:Y:S01]  /*21e50*/  @!P3 IMAD.X R33, R35, 0x1, R33, P4 ;  /* 0x000000012321b824 */ /* 0x000fe200020e0621 */
[----:B------:R-:W-:-:S02]  /*21e60*/  LOP3.LUT P6, RZ, R0, 0x200, RZ, 0xc0, !PT ;  /* 0x0000020000ff7812 */ /* 0x000fc400078cc0ff */
[----:B----4-:R-:W-:-:S04]  /*21e70*/  LOP3.LUT R22, R22, 0xff, RZ, 0xc0, !PT ;  /* 0x000000ff16167812 */ /* 0x010fc800078ec0ff */
        /* <DEDUP_REMOVED lines=9> */
[----:B------:R-:W4:Y:S01]  /*21f10*/  @!P6 LDG.E.U8 R22, desc[UR48][R18.64+0x8] ;  /* 0x000008301216e981 */ /* 0x000f22000c1e1100 */
[C---:B------:R-:W-:Y:S02]  /*21f20*/  LOP3.LUT P2, RZ, R0.reuse, 0x2, RZ, 0xc0, !PT ;  /* 0x0000000200ff7812 */ /* 0x040fe4000784c0ff */
[----:B------:R-:W-:Y:S02]  /*21f30*/  LOP3.LUT R0, R0, 0xfffbffff, RZ, 0xc0, !PT ;  /* 0xfffbffff00007812 */ /* 0x000fe400078ec0ff */
[----:B------:R-:W-:Y:S02]  /*21f40*/  @!P5 IADD3.X R39, R31, R23, R6, P3, P4 ;  /* 0x000000171f27d210 */ /* 0x000fe40001fe8406 */
[----:B------:R-:W-:Y:S02]  /*21f50*/  @P5 LOP3.LUT R0, R0, 0x40000, RZ, 0xfc, !PT ;  /* 0x0004000000005812 */ /* 0x000fe400078efcff */
[C---:B------:R-:W-:Y:S02]  /*21f60*/  ISETP.LT.OR P5, PT, R29.reuse, 0x39, !P1 ;  /* 0x000000391d00780c */ /* 0x040fe40004fa1670 */
[----:B------:R-:W-:-:S02]  /*21f70*/  ISETP.LT.OR P1, PT, R29, 0x3a, !P1 ;  /* 0x0000003a1d00780c */ /* 0x000fc40004f21670 */
[----:B----4-:R-:W-:-:S04]  /*21f80*/  LOP3.LUT R22, R22, 0xff, RZ, 0xc0, !PT ;  /* 0x000000ff16167812 */ /* 0x010fc800078ec0ff */
[----:B------:R-:W-:-:S05]  /*21f90*/  F2FP.F16.E4M3.UNPACK_B R22, R22 ;  /* 0x00000016ff16723e */ /* 0x000fca00020006ff */
[----:B------:R-:W-:-:S05]  /*21fa0*/  HADD2.F32 R22, -RZ, R22.H0_H0 ;  /* 0x20000016ff167230 */ /* 0x000fca0000004100 */
[----:B------:R-:W-:-:S04]  /*21fb0*/  FMUL R22, R22, UR40 ;  /* 0x0000002816167c20 */ /* 0x000fc80008400000 */
[----:B--2---:R-:W-:Y:S02]  /*21fc0*/  FFMA R32, R76, UR41, R22 ;  /* 0x000000294c207c23 */ /* 0x004fe40008000016 */
[----:B------:R-:W0:Y:S02]  /*21fd0*/  @!P5 LDC.64 R22, c[0x0][0x5c0] ;  /* 0x00017000ff16db82 */ /* 0x000e240000000a00 */
[----:B0-----:R-:W-:-:S04]  /*21fe0*/  @!P5 IADD3 R76, P3, P4, R24, R22, R7 ;  /* 0x00000016184cd210 */ /* 0x001fc80007c7e007 */
[----:B------:R-:W-:Y:S02]  /*21ff0*/  @!P5 IADD3.X R77, R31, R23, R6, P3, P4 ;  /* 0x000000171f4dd210 */ /* 0x000fe40001fe8406 */
[----:B------:R-:W0:Y:S01]  /*22000*/  @!P1 LDC.64 R22, c[0x0][0x5c0] ;  /* 0x00017000ff169b82 */ /* 0x000e220000000a00 */
[----:B------:R-:W-:-:S05]  /*22010*/  F2FP.SATFINITE.E4M3.F32.PACK_AB_MERGE_C R32, RZ, R32, RZ ;  /* 0x00000020ff20723e */ /* 0x000fca00048070ff */
[----:B------:R0:W-:Y:S02]  /*22020*/  @!P6 STG.E.U8 desc[UR48][R56.64+0x8], R32 ;  /* 0x000008203800e986 */ /* 0x0001e4000c101130 */
[----:B0-----:R-:W-:Y:S02]  /*22030*/  @!P1 IADD3 R56, P3, P4, R24, R22, R7 ;  /* 0x0000001618389210 */ /* 0x001fe40007c7e007 */
[----:B------:R-:W-:-:S06]  /*22040*/  PRMT R22, RZ, 0x7610, R22 ;  /* 0x00007610ff167816 */ /* 0x000fcc0000000016 */
[----:B------:R-:W2:Y:S01]  /*22050*/  @!P2 LDG.E.U8 R22, desc[UR48][R18.64+0x9] ;  /* 0x000009301216a981 */ /* 0x000ea2000c1e1100 */
[----:B------:R-:W-:Y:S02]  /*22060*/  @!P1 IADD3.X R57, R31, R23, R6, P3, P4 ;  /* 0x000000171f399210 */ /* 0x000fe40001fe8406 */
        /* <DEDUP_REMOVED lines=13> */
[----:B0-----:R-:W-:Y:S02]  /*22140*/  @!P4 IADD3 R22, P3, R32, R22, RZ ;  /* 0x000000162016c210 */ /* 0x001fe40007f7e0ff */
[----:B------:R-:W-:-:S06]  /*22150*/  PRMT R32, RZ, 0x7610, R32 ;  /* 0x00007610ff207816 */ /* 0x000fcc0000000020 */
[----:B------:R-:W2:Y:S01]  /*22160*/  @!P4 LDG.E.U8 R32, desc[UR48][R20.64+0x8] ;  /* 0x000008301420c981 */ /* 0x000ea2000c1e1100 */
[----:B------:R-:W-:Y:S02]  /*22170*/  LOP3.LUT R0, R0, 0xfffffdff, RZ, 0xc0, !PT ;  /* 0xfffffdff00007812 */ /* 0x000fe400078ec0ff */
[----:B------:R-:W-:Y:S02]  /*22180*/  ISETP.GE.AND P2, PT, R28, 0x101, PT ;  /* 0x000001011c00780c */ /* 0x000fe40003f46270 */
[----:B------:R-:W-:Y:S02]  /*22190*/  @P1 LOP3.LUT R0, R0, 0x200, RZ, 0xfc, !PT ;  /* 0x0000020000001812 */ /* 0x000fe400078efcff */
[----:B------:R-:W-:Y:S01]  /*221a0*/  ISETP.LT.OR P1, PT, R29, 0x21, !P2 ;  /* 0x000000211d00780c */ /* 0x000fe20005721670 */
        /* <DEDUP_REMOVED lines=34> */
[C---:B------:R-:W-:Y:S02]  /*223d0*/  LOP3.LUT P1, RZ, R0.reuse, 0x1, RZ, 0xc0, !PT ;  /* 0x0000000100ff7812 */ /* 0x040fe4000782c0ff */
        /* <DEDUP_REMOVED lines=11> */
[----:B------:R-:W0:Y:S02]  /*22490*/  @!P5 LDC.64 R22, c[0x0][0x5c0] ;  /* 0x00017000ff16db82 */ /* 0x000e240000000a00 */
[----:B0-----:R-:W-:-:S04]  /*224a0*/  @!P5 IADD3 R80, P3, P4, R24, R22, R9 ;  /* 0x000000161850d210 */ /* 0x001fc80007c7e009 */
[----:B------:R-:W-:Y:S02]  /*224b0*/  @!P5 IADD3.X R81, R31, R23, R8, P3, P4 ;  /* 0x000000171f51d210 */ /* 0x000fe40001fe8408 */
[----:B------:R-:W-:-:S13]  /*224c0*/  ISETP.LT.OR P5, PT, R29, 0x2a, !P2 ;  /* 0x0000002a1d00780c */ /* 0x000fda00057a1670 */
        /* <DEDUP_REMOVED lines=20> */
[----:B0-----:R-:W-:Y:S02]  /*22610*/  @!P4 IADD3 R22, P3, R32, R22, RZ ;  /* 0x000000162016c210 */ /* 0x001fe40007f7e0ff */
[----:B------:R-:W-:-:S06]  /*22620*/  PRMT R32, RZ, 0x7610, R32 ;  /* 0x00007610ff207816 */ /* 0x000fcc0000000020 */
[----:B------:R-:W2:Y:S01]  /*22630*/  @!P4 LDG.E.U8 R32, desc[UR48][R20.64+0x10] ;  /* 0x000010301420c981 */ /* 0x000ea2000c1e1100 */
        /* <DEDUP_REMOVED lines=18> */
[----:B------:R-:W-:Y:S02]  /*22760*/  ISETP.GE.AND P6, PT, R28, 0x101, PT ;  /* 0x000001011c00780c */ /* 0x000fe40003fc6270 */
[----:B-1----:R-:W-:Y:S02]  /*22770*/  @!P3 IADD3 R32, P4, R34, R32, RZ ;  /* 0x000000202220b210 */ /* 0x002fe40007f9e0ff */
[----:B------:R-:W-:-:S03]  /*22780*/  ISETP.LT.OR P2, PT, R29, 0x32, !P6 ;  /* 0x000000321d00780c */ /* 0x000fc60007741670 */
        /* <DEDUP_REMOVED lines=36> */
[----:B------:R-:W-:Y:S02]  /*229d0*/  ISETP.LT.OR P4, PT, R29, 0x19, !P0 ;  /* 0x000000191d00780c */ /* 0x000fe40004781670 */
[----:B------:R-:W-:-:S04]  /*229e0*/  LOP3.LUT R0, R0, 0xfeffffff, RZ, 0xc0, !PT ;  /* 0xfeffffff00007812 */ /* 0x000fc800078ec0ff */
[----:B------:R-:W-:-:S04]  /*229f0*/  @P2 LOP3.LUT R0, R0, 0x1000000, RZ, 0xfc, !PT ;  /* 0x0100000000002812 */ /* 0x000fc800078efcff */
[----:B------:R-:W-:-:S04]  /*22a00*/  LOP3.LUT R0, R0, 0xfffffbff, RZ, 0xc0, !PT ;  /* 0xfffffbff00007812 */ /* 0x000fc800078ec0ff */
[----:B------:R-:W-:Y:S02]  /*22a10*/  @P5 LOP3.LUT R0, R0, 0x400, RZ, 0xfc, !PT ;  /* 0x0000040000005812 */ /* 0x000fe400078efcff */
        /* <DEDUP_REMOVED lines=13> */
[----:B------:R-:W-:-:S04]  /*22af0*/  LOP3.LUT P2, RZ, R30, 0x4000000, RZ, 0xc0, !PT ;  /* 0x040000001eff7812 */ /* 0x000fc8000784c0ff */
        /* <DEDUP_REMOVED lines=17> */
[----:B------:R-:W-:-:S04]  /*22c10*/  LOP3.LUT R30, R30, 0xffdfffff, RZ, 0xc0, !PT ;  /* 0xffdfffff1e1e7812 */ /* 0x000fc800078ec0ff */
[----:B------:R-:W-:Y:S02]  /*22c20*/  @P0 LOP3.LUT R30, R30, 0x200000, RZ, 0xfc, !PT ;  /* 0x002000001e1e0812 */ /* 0x000fe400078efcff */
[----:B------:R-:W-:Y:S02]  /*22c30*/  ISETP.LT.OR P0, PT, R29, 0x42, !P2 ;  /* 0x000000421d00780c */ /* 0x000fe40005701670 */
[----:B-1----:R-:W-:-:S05]  /*22c40*/  @!P3 IADD3 R32, P4, R34, R32, RZ ;  /* 0x000000202220b210 */ /* 0x002fca0007f9e0ff */
[----:B------:R-:W-:Y:S01]  /*22c50*/  @!P3 IMAD.X R33, R35, 0x1, R33, P4 ;  /* 0x000000012321b824 */ /* 0x000fe200020e0621 */
[----:B------:R-:W-:Y:S02]  /*22c60*/  @!P1 IADD3.X R87, R31, R23, R4, P5, P6 ;  /* 0x000000171f579210 */ /* 0x000fe40002fec404 */
[----:B------:R-:W-:Y:S02]  /*22c70*/  ISETP.GE.AND P5, PT, R28, 0x1, PT ;  /* 0x000000011c00780c */ /* 0x000fe40003fa6270 */
[----:B--2---:R-:W-:-:S04]  /*22c80*/  LOP3.LUT R22, R22, 0xff, RZ, 0xc0, !PT ;  /* 0x000000ff16167812 */ /* 0x004fc800078ec0ff */
[----:B------:R-:W-:-:S05]  /*22c90*/  F2FP.F16.E4M3.UNPACK_B R22, R22 ;  /* 0x00000016ff16723e */ /* 0x000fca00020006ff */
[----:B------:R-:W-:-:S05]  /*22ca0*/  HADD2.F32 R22, -RZ, R22.H0_H0 ;  /* 0x20000016ff167230 */ /* 0x000fca0000004100 */
[----:B------:R-:W-:-:S04]  /*22cb0*/  FMUL R22, R22, UR40 ;  /* 0x0000002816167c20 */ /* 0x000fc80008400000 */
[----:B------:R-:W-:Y:S02]  /*22cc0*/  FFMA R22, R88, UR41, R22 ;  /* 0x0000002958167c23 */ /* 0x000fe40008000016 */
[----:B------:R-:W2:Y:S03]  /*22cd0*/  LDL.LU R88, [R1+0x280] ;  /* 0x0002800001587983 */ /* 0x000ea60000300800 */
[----:B------:R-:W-:Y:S01]  /*22ce0*/  F2FP.SATFINITE.E4M3.F32.PACK_AB_MERGE_C R22, RZ, R22, RZ ;  /* 0x00000016ff16723e */ /* 0x000fe200048070ff */
[----:B------:R-:W3:Y:S04]  /*22cf0*/  LDL.LU R90, [R1+0x284] ;  /* 0x00028400015a7983 */ /* 0x000ee80000300800 */
[----:B------:R0:W-:Y:S01]  /*22d00*/  @!P3 STG.E.U8 desc[UR48][R32.64+0x19], R22 ;  /* 0x000019162000b986 */ /* 0x0001e2000c101130 */
[----:B------:R-:W-:-:S02]  /*22d10*/  ISETP.LT.OR P1, PT, R29, 0x21, !P2 ;  /* 0x000000211d00780c */ /* 0x000fc40005721670 */
[----:B------:R-:W-:Y:S01]  /*22d20*/  LOP3.LUT R0, R0, 0xf7ffffff, RZ, 0xc0, !PT ;  /* 0xf7ffffff00007812 */ /* 0x000fe200078ec0ff */
[----:B------:R-:W4:Y:S04]  /*22d30*/  LDL.LU R92, [R1+0x288] ;  /* 0x00028800015c7983 */ /* 0x000f280000300800 */
[----:B------:R-:W4:Y:S01]  /*22d40*/  LDL.LU R93, [R1+0x28c] ;  /* 0x00028c00015d7983 */ /* 0x000f220000300800 */
[----:B0-----:R-:W0:Y:S02]  /*22d50*/  @!P0 LDC.64 R22, c[0x0][0x5c0] ;  /* 0x00017000ff168b82 */ /* 0x001e240000000a00 */
[----:B0-----:R-:W-:-:S04]  /*22d60*/  @!P0 IADD3 R44, P3, P4, R24, R22, R3 ;  /* 0x00000016182c8210 */ /* 0x001fc80007c7e003 */
[----:B------:R-:W-:Y:S02]  /*22d70*/  @!P0 IADD3.X R45, R31, R23, R4, P3, P4 ;  /* 0x000000171f2d8210 */ /* 0x000fe40001fe8404 */
        /* <DEDUP_REMOVED lines=31> */
[----:B------:R-:W-:Y:S02]  /*22f70*/  @!P0 IADD3.X R89, R31, R23, R4, P3, P4 ;  /* 0x000000171f598210 */ /* 0x000fe40001fe8404 */
[----:B------:R-:W-:-:S13]  /*22f80*/  ISETP.LT.OR P0, PT, R29, 0x4a, !P2 ;  /* 0x0000004a1d00780c */ /* 0x000fda0005701670 */
[----:B------:R-:W-:Y:S02]  /*22f90*/  @P0 LOP3.LUT R0, R0, 0x8000000, RZ, 0xfc, !PT ;  /* 0x0800000000000812 */ /* 0x000fe400078efcff */
        /* <DEDUP_REMOVED lines=11> */
[----:B------:R0:W-:Y:S01]  /*23050*/  @!P1 STG.E.U8 desc[UR48][R60.64+0x20], R32 ;  /* 0x000020203c009986 */ /* 0x0001e2000c101130 */
[----:B------:R-:W-:Y:S02]  /*23060*/  ISETP.LT.OR P1, PT, R29, 0x22, !P2 ;  /* 0x000000221d00780c */ /* 0x000fe40005721670 */
[----:B0-----:R-:W-:Y:S02]  /*23070*/  @!P0 IADD3 R60, P3, P4, R24, R22, R3 ;  /* 0x00000016183c8210 */ /* 0x001fe40007c7e003 */
        /* <DEDUP_REMOVED lines=10> */
[----:B----4-:R-:W-:Y:S02]  /*23120*/  FFMA R22, R92, UR41, R22 ;  /* 0x000000295c167c23 */ /* 0x010fe40008000016 */
[----:B------:R-:W2:Y:S03]  /*23130*/  LDL.LU R92, [R1+0x290] ;  /* 0x00029000015c7983 */ /* 0x000ea60000300800 */
[----:B------:R-:W-:Y:S01]  /*23140*/  F2FP.SATFINITE.E4M3.F32.PACK_AB_MERGE_C R22, RZ, R22, RZ ;  /* 0x00000016ff16723e */ /* 0x000fe200048070ff */
[----:B------:R-:W3:Y:S04]  /*23150*/  LDL.LU R94, [R1+0x294] ;  /* 0x00029400015e7983 */ /* 0x000ee80000300800 */
[----:B------:R0:W-:Y:S01]  /*23160*/  @!P1 STG.E.U8 desc[UR48][R58.64+0x21], R22 ;  /* 0x000021163a009986 */ /* 0x0001e2000c101130 */
[----:B------:R-:W-:-:S02]  /*23170*/  LOP3.LUT R0, R0, 0xfffff7ff, RZ, 0xc0, !PT ;  /* 0xfffff7ff00007812 */ /* 0x000fc400078ec0ff */
[----:B------:R-:W-:Y:S01]  /*23180*/  ISETP.LT.OR P6, PT, R29, 0x29, !P2 ;  /* 0x000000291d00780c */ /* 0x000fe200057c1670 */
[----:B------:R-:W4:Y:S01]  /*23190*/  LDL.LU R96, [R1+0x298] ;  /* 0x0002980001607983 */ /* 0x000f220000300800 */
[----:B0-----:R-:W0:Y:S01]  /*231a0*/  @!P0 LDC.64 R22, c[0x0][0x5c0] ;  /* 0x00017000ff168b82 */ /* 0x001e220000000a00 */
[----:B------:R-:W-:Y:S02]  /*231b0*/  @P0 LOP3.LUT R0, R0, 0x800, RZ, 0xfc, !PT ;  /* 0x0000080000000812 */ /* 0x000fe400078efcff */
[----:B------:R-:W4:Y:S01]  /*231c0*/  LDL.LU R97, [R1+0x29c] ;  /* 0x00029c0001617983 */ /* 0x000f220000300800 */
        /* <DEDUP_REMOVED lines=33> */
[----:B------:R-:W-:-:S04]  /*233e0*/  LOP3.LUT R30, R30, 0xfdffffff, RZ, 0xc0, !PT ;  /* 0xfdffffff1e1e7812 */ /* 0x000fc800078ec0ff */
[----:B------:R-:W-:Y:S02]  /*233f0*/  @P5 LOP3.LUT R30, R30, 0x2000000, RZ, 0xfc, !PT ;  /* 0x020000001e1e5812 */ /* 0x000fe400078efcff */
[----:B------:R-:W-:Y:S02]  /*23400*/  ISETP.LT.OR P5, PT, R29, 0x5a, !P2 ;  /* 0x0000005a1d00780c */ /* 0x000fe400057a1670 */
[----:B------:R-:W-:Y:S02]  /*23410*/  @!P0 IADD3.X R93, R31, R23, R4, P3, P4 ;  /* 0x000000171f5d8210 */ /* 0x000fe40001fe8404 */
[C---:B------:R-:W-:Y:S02]  /*23420*/  LOP3.LUT P1, RZ, R0.reuse, 0x8, RZ, 0xc0, !PT ;  /* 0x0000000800ff7812 */ /* 0x040fe4000782c0ff */
[----:B------:R-:W-:Y:S02]  /*23430*/  LOP3.LUT R0, R0, 0xbfffffff, RZ, 0xc0, !PT ;  /* 0xbfffffff00007812 */ /* 0x000fe400078ec0ff */
[----:B------:R-:W-:-:S02]  /*23440*/  LOP3.LUT R30, R30, 0xffbfffff, RZ, 0xc0, !PT ;  /* 0xffbfffff1e1e7812 */ /* 0x000fc400078ec0ff */
[----:B------:R-:W-:Y:S02]  /*23450*/  @P0 LOP3.LUT R0, R0, 0x40000000, RZ, 0xfc, !PT ;  /* 0x4000000000000812 */ /* 0x000fe400078efcff */
[----:B------:R-:W-:Y:S02]  /*23460*/  ISETP.GE.AND P0, PT, R28, 0x81, PT ;  /* 0x000000811c00780c */ /* 0x000fe40003f06270 */
[----:B------:R-:W-:Y:S02]  /*23470*/  @P2 LOP3.LUT R30, R30, 0x400000, RZ, 0xfc, !PT ;  /* 0x004000001e1e2812 */ /* 0x000fe400078efcff */
[----:B------:R-:W-:Y:S02]  /*23480*/  ISETP.LT.OR P2, PT, R29, 0x41, !P0 ;  /* 0x000000411d00780c */ /* 0x000fe40004741670 */
        /* <DEDUP_REMOVED lines=27> */
[----:B------:R-:W-:-:S02]  /*23640*/  ISETP.LT.OR P1, PT, R29, 0x42, !P0 ;  /* 0x000000421d00780c */ /* 0x000fc40004721670 */
[----:B------:R-:W-:Y:S01]  /*23650*/  LOP3.LUT R0, R0, 0xfffeffff, RZ, 0xc0, !PT ;  /* 0xfffeffff00007812 */ /* 0x000fe200078ec0ff */
[----:B------:R-:W4:Y:S10]  /*23660*/  LDL.LU R100, [R1+0x2a8] ;  /* 0x0002a80001647983 */ /* 0x000f340000300800 */
[----:B0-----:R-:W0:Y:S01]  /*23670*/  @!P1 LDC.64 R22, c[0x0][0x5c0] ;  /* 0x00017000ff169b82 */ /* 0x001e220000000a00 */
[----:B------:R-:W-:Y:S01]  /*23680*/  @P2 LOP3.LUT R0, R0, 0x10000, RZ, 0xfc, !PT ;  /* 0x0001000000002812 */ /* 0x000fe200078efcff */
        /* <DEDUP_REMOVED lines=20> */
[----:B------:R-:W-:-:S04]  /*237d0*/  LOP3.LUT R0, R0, 0xfffffff7, RZ, 0xc0, !PT ;  /* 0xfffffff700007812 */ /* 0x000fc800078ec0ff */
[----:B------:R-:W-:Y:S02]  /*237e0*/  @P1 LOP3.LUT R0, R0, 0x8, RZ, 0xfc, !PT ;  /* 0x0000000800001812 */ /* 0x000fe400078efcff */
[----:B------:R-:W-:Y:S02]  /*237f0*/  ISETP.LT.OR P1, PT, R29, 0x49, !P0 ;  /* 0x000000491d00780c */ /* 0x000fe40004721670 */
[----:B0-----:R-:W-:-:S05]  /*23800*/  @!P3 IADD3 R22, P4, R24, R22, RZ ;  /* 0x000000161816b210 */ /* 0x001fca0007f9e0ff */
        /* <DEDUP_REMOVED lines=17> */
[----:B------:R-:W-:Y:S02]  /*23920*/  LOP3.LUT P6, RZ, R0, 0x4000, RZ, 0xc0, !PT ;  /* 0x0000400000ff7812 */ /* 0x000fe400078cc0ff */
[----:B--2---:R-:W-:-:S04]  /*23930*/  LOP3.LUT R22, R22, 0xff, RZ, 0xc0, !PT ;  /* 0x000000ff16167812 */ /* 0x004fc800078ec0ff */
[----:B------:R-:W-:-:S05]  /*23940*/  F2FP.F16.E4M3.UNPACK_B R22, R22 ;  /* 0x00000016ff16723e */ /* 0x000fca00020006ff */
[----:B------:R-:W-:-:S05]  /*23950*/  HADD2.F32 R22, -RZ, R22.H0_H0 ;  /* 0x20000016ff167230 */ /* 0x000fca0000004100 */
[----:B------:R-:W-:-:S04]  /*23960*/  FMUL R22, R22, UR40 ;  /* 0x0000002816167c20 */ /* 0x000fc80008400000 */
[----:B---3--:R-:W-:Y:S02]  /*23970*/  FFMA R32, R98, UR41, R22 ;  /* 0x0000002962207c23 */ /* 0x008fe40008000016 */
        /* <DEDUP_REMOVED lines=10> */
[----:B------:R-:W-:-:S04]  /*23a20*/  LOP3.LUT R0, R0, 0x7fffffff, RZ, 0xc0, !PT ;  /* 0x7fffffff00007812 */ /* 0x000fc800078ec0ff */
[----:B------:R-:W-:-:S04]  /*23a30*/  @P1 LOP3.LUT R0, R0, 0x80000000, RZ, 0xfc, !PT ;  /* 0x8000000000001812 */ /* 0x000fc800078efcff */
        /* <DEDUP_REMOVED lines=14> */
[----:B------:R-:W-:Y:S01]  /*23b20*/  LOP3.LUT R2, R2, 0xfffffffb, RZ, 0xc0, !PT ;  /* 0xfffffffb02027812 */ /* 0x000fe200078ec0ff */
[----:B------:R-:W4:Y:S01]  /*23b30*/  LDL.LU R105, [R1+0x2b8] ;  /* 0x0002b80001697983 */ /* 0x000f220000300800 */
[----:B0-----:R-:W0:Y:S01]  /*23b40*/  @!P2 LDC.64 R22, c[0x0][0x5c0] ;  /* 0x00017000ff16ab82 */ /* 0x001e220000000a00 */
[----:B------:R-:W-:Y:S02]  /*23b50*/  @P2 LOP3.LUT R0, R0, 0x4000, RZ, 0xfc, !PT ;  /* 0x0000400000002812 */ /* 0x000fe400078efcff */
[----:B------:R-:W4:Y:S01]  /*23b60*/  LDL.LU R104, [R1+0x2bc] ;  /* 0x0002bc0001687983 */ /* 0x000f220000300800 */
[----:B0-----:R-:W-:-:S03]  /*23b70*/  @!P2 IADD3 R62, P3, P4, R24, R22, R7 ;  /* 0x00000016183ea210 */ /* 0x001fc60007c7e007 */
[----:B------:R-:W4:Y:S01]  /*23b80*/  LDL.LU R109, [R1+0x2c0] ;  /* 0x0002c000016d7983 */ /* 0x000f220000300800 */
[----:B------:R-:W-:-:S03]  /*23b90*/  @!P2 IADD3.X R63, R31, R23, R6, P3, P4 ;  /* 0x000000171f3fa210 */ /* 0x000fc60001fe8406 */
[----:B------:R-:W4:Y:S01]  /*23ba0*/  LDL.LU R108, [R1+0x2c4] ;  /* 0x0002c400016c7983 */ /* 0x000f220000300800 */
[C---:B------:R-:W-:Y:S02]  /*23bb0*/  ISETP.LT.OR P3, PT, R29.reuse, 0x39, !P5 ;  /* 0x000000391d00780c */ /* 0x040fe40006f61670 */
[----:B------:R-:W-:Y:S01]  /*23bc0*/  PRMT R22, RZ, 0x7610, R22 ;  /* 0x00007610ff167816 */ /* 0x000fe20000000016 */
[----:B------:R-:W4:Y:S01]  /*23bd0*/  LDL.LU R110, [R1+0x2c8] ;  /* 0x0002c800016e7983 */ /* 0x000f220000300800 */
[----:B------:R-:W-:Y:S02]  /*23be0*/  ISETP.LT.OR P2, PT, R29, 0x59, !P0 ;  /* 0x000000591d00780c */ /* 0x000fe40004741670 */
[----:B------:R-:W-:Y:S01]  /*23bf0*/  LOP3.LUT P6, RZ, R0, 0x20000, RZ, 0xc0, !PT ;  /* 0x0002000000ff7812 */ /* 0x000fe200078cc0ff */
[----:B------:R-:W4:Y:S06]  /*23c00*/  LDL.LU R111, [R1+0x2cc] ;  /* 0x0002cc00016f7983 */ /* 0x000f2c0000300800 */
        /* <DEDUP_REMOVED lines=28> */
[----:B------:R-:W-:Y:S02]  /*23dd0*/  @P2 LOP3.LUT R2, R2, 0x4, RZ, 0xfc, !PT ;  /* 0x0000000402022812 */ /* 0x000fe400078efcff */
[----:B------:R-:W-:Y:S02]  /*23de0*/  @!P2 IADD3.X R101, R31, R23, R6, P3, P4 ;  /* 0x000000171f65a210 */ /* 0x000fe40001fe8406 */
[----:B------:R-:W-:Y:S02]  /*23df0*/  ISETP.LT.OR P2, PT, R29, 0x5a, !P0 ;  /* 0x0000005a1d00780c */ /* 0x000fe40004741670 */
[----:B------:R-:W-:Y:S02]  /*23e00*/  LOP3.LUT R2, R2, 0xfffffffd, RZ, 0xc0, !PT ;  /* 0xfffffffd02027812 */ /* 0x000fe400078ec0ff */
[----:B------:R-:W-:-:S09]  /*23e10*/  ISETP.GE.AND P0, PT, R28, 0x101, PT ;  /* 0x000001011c00780c */ /* 0x000fd20003f06270 */
        /* <DEDUP_REMOVED lines=26> */
[----:B----4-:R-:W-:-:S05]  /*23fc0*/  FFMA R22, R105, UR41, R22 ;  /* 0x0000002969167c23 */ /* 0x010fca0008000016 */
        /* <DEDUP_REMOVED lines=28> */
[----:B------:R-:W-:Y:S02]  /*24190*/  LOP3.LUT P1, RZ, R30, 0x800000, RZ, 0xc0, !PT ;  /* 0x008000001eff7812 */ /* 0x000fe4000782c0ff */
        /* <DEDUP_REMOVED lines=32> */
[----:B------:R-:W-:Y:S02]  /*243a0*/  LOP3.LUT R0, R0, 0xffffffbf, RZ, 0xc0, !PT ;  /* 0xffffffbf00007812 */ /* 0x000fe400078ec0ff */
[----:B------:R-:W-:Y:S02]  /*243b0*/  @!P0 IADD3.X R109, R31, R23, R8, P5, P6 ;  /* 0x000000171f6d8210 */ /* 0x000fe40002fec408 */
[----:B------:R-:W-:Y:S02]  /*243c0*/  ISETP.GE.AND P6, PT, R28, 0x101, PT ;  /* 0x000001011c00780c */ /* 0x000fe40003fc6270 */
[----:B------:R-:W-:Y:S02]  /*243d0*/  @P2 LOP3.LUT R0, R0, 0x40, RZ, 0xfc, !PT ;  /* 0x0000004000002812 */ /* 0x000fe400078efcff */
        /* <DEDUP_REMOVED lines=8> */
[----:B------:R-:W-:Y:S01]  /*24460*/  FFMA R22, R110, UR41, R22 ;  /* 0x000000296e167c23 */ /* 0x000fe20008000016 */
[----:B------:R-:W-:Y:S01]  /*24470*/  LOP3.LUT R2, R2, 0xffffffbf, RZ, 0xc0, !PT ;  /* 0xffffffbf02027812 */ /* 0x000fe200078ec0ff */
[----:B------:R-:W2:Y:S03]  /*24480*/  LDL.LU R110, [R1+0x2d0] ;  /* 0x0002d000016e7983 */ /* 0x000ea60000300800 */
[----:B------:R-:W-:-:S05]  /*24490*/  F2FP.SATFINITE.E4M3.F32.PACK_AB_MERGE_C R22, RZ, R22, RZ ;  /* 0x00000016ff16723e */ /* 0x000fca00048070ff */
[----:B------:R0:W-:Y:S02]  /*244a0*/  @!P3 STG.E.U8 desc[UR48][R32.64+0x21], R22 ;  /* 0x000021162000b986 */ /* 0x0001e4000c101130 */
[----:B0-----:R-:W0:Y:S02]  /*244b0*/  @!P2 LDC.64 R22, c[0x0][0x5c0] ;  /* 0x00017000ff16ab82 */ /* 0x001e240000000a00 */
[----:B0-----:R-:W-:Y:S02]  /*244c0*/  @!P2 IADD3 R42, P3, P4, R24, R22, R9 ;  /* 0x00000016182aa210 */ /* 0x001fe40007c7e009 */
[----:B------:R-:W-:-:S06]  /*244d0*/  PRMT R22, RZ, 0x7610, R22 ;  /* 0x00007610ff167816 */ /* 0x000fcc0000000016 */
[----:B------:R-:W3:Y:S01]  /*244e0*/  @!P5 LDG.E.U8 R22, desc[UR48][R14.64+0x28] ;  /* 0x000028300e16d981 */ /* 0x000ee2000c1e1100 */
[----:B------:R-:W-:Y:S02]  /*244f0*/  @P0 LOP3.LUT R2, R2, 0x40, RZ, 0xfc, !PT ;  /* 0x0000004002020812 */ /* 0x000fe400078efcff */
[C---:B------:R-:W-:Y:S02]  /*24500*/  LOP3.LUT P0, RZ, R0.reuse, 0x4, RZ, 0xc0, !PT ;  /* 0x0000000400ff7812 */ /* 0x040fe4000780c0ff */
[----:B------:R-:W-:Y:S02]  /*24510*/  LOP3.LUT R0, R0, 0xffffffdf, RZ, 0xc0, !PT ;  /* 0xffffffdf00007812 */ /* 0x000fe400078ec0ff */
[----:B------:R-:W-:Y:S02]  /*24520*/  @!P2 IADD3.X R43, R31, R23, R8, P3, P4 ;  /* 0x000000171f2ba210 */ /* 0x000fe40001fe8408 */
[----:B------:R-:W-:Y:S02]  /*24530*/  @P2 LOP3.LUT R0, R0, 0x20, RZ, 0xfc, !PT ;  /* 0x0000002000002812 */ /* 0x000fe400078efcff */
[----:B------:R-:W-:-:S02]  /*24540*/  ISETP.LT.OR P2, PT, R29, 0x59, !P6 ;  /* 0x000000591d00780c */ /* 0x000fc40007741670 */
[----:B---3--:R-:W-:-:S04]  /*24550*/  LOP3.LUT R22, R22, 0xff, RZ, 0xc0, !PT ;  /* 0x000000ff16167812 */ /* 0x008fc800078ec0ff */
[----:B------:R-:W-:-:S05]  /*24560*/  F2FP.F16.E4M3.UNPACK_B R22, R22 ;  /* 0x00000016ff16723e */ /* 0x000fca00020006ff */
[----:B------:R-:W-:-:S05]  /*24570*/  HADD2.F32 R22, -RZ, R22.H0_H0 ;  /* 0x20000016ff167230 */ /* 0x000fca0000004100 */
[----:B------:R-:W-:-:S04]  /*24580*/  FMUL R22, R22, UR40 ;  /* 0x0000002816167c20 */ /* 0x000fc80008400000 */
[----:B------:R-:W-:Y:S02]  /*24590*/  FFMA R32, R111, UR41, R22 ;  /* 0x000000296f207c23 */ /* 0x000fe40008000016 */
[----:B------:R-:W0:Y:S01]  /*245a0*/  @!P2 LDC.64 R22, c[0x0][0x5c0] ;  /* 0x00017000ff16ab82 */ /* 0x000e220000000a00 */
[----:B------:R-:W-:Y:S01]  /*245b0*/  LOP3.LUT R0, R0, 0xffffff7f, RZ, 0xc0, !PT ;  /* 0xffffff7f00007812 */ /* 0x000fe200078ec0ff */
[----:B------:R-:W3:Y:S01]  /*245c0*/  LDL.LU R111, [R1+0x2d4] ;  /* 0x0002d400016f7983 */ /* 0x000ee20000300800 */
        /* <DEDUP_REMOVED lines=8> */
[----:B------:R-:W4:Y:S01]  /*24650*/  @!P0 LDG.E.U8 R22, desc[UR48][R14.64+0x29] ;  /* 0x000029300e168981 */ /* 0x000f22000c1e1100 */
[----:B------:R-:W-:Y:S02]  /*24660*/  @!P5 IADD3.X R49, R31, R23, R8, P3, P4 ;  /* 0x000000171f31d210 */ /* 0x000fe40001fe8408 */
[----:B------:R-:W-:Y:S02]  /*24670*/  ISETP.LT.OR P4, PT, R29, 0x29, !P1 ;  /* 0x000000291d00780c */ /* 0x000fe40004f81670 */
[----:B------:R-:W-:-:S11]  /*24680*/  @P5 LOP3.LUT R0, R0, 0x80, RZ, 0xfc, !PT ;  /* 0x0000008000005812 */ /* 0x000fd600078efcff */
[----:B------:R-:W-:-:S04]  /*24690*/  @!P4 IADD3 R32, P3, P5, R3, R24, R7 ;  /* 0x000000180320c210 */ /* 0x000fc80007d7e007 */
[----:B------:R-:W-:Y:S02]  /*246a0*/  @!P4 IADD3.X R33, R4, R31, R6, P3, P5 ;  /* 0x0000001f0421c210 */ /* 0x000fe40001fea406 */
[----:B----4-:R-:W-:-:S04]  /*246b0*/  LOP3.LUT R22, R22, 0xff, RZ, 0xc0, !PT ;  /* 0x000000ff16167812 */ /* 0x010fc800078ec0ff */
[----:B------:R-:W-:-:S05]  /*246c0*/  F2FP.F16.E4M3.UNPACK_B R22, R22 ;  /* 0x00000016ff16723e */ /* 0x000fca00020006ff */
[----:B------:R-:W-:-:S05]  /*246d0*/  HADD2.F32 R22, -RZ, R22.H0_H0 ;  /* 0x20000016ff167230 */ /* 0x000fca0000004100 */
[----:B------:R-:W-:-:S04]  /*246e0*/  FMUL R22, R22, UR40 ;  /* 0x0000002816167c20 */ /* 0x000fc80008400000 */
[----:B--2---:R-:W-:Y:S01]  /*246f0*/  FFMA R22, R110, UR41, R22 ;  /* 0x000000296e167c23 */ /* 0x004fe20008000016 */
[----:B------:R-:W-:Y:S01]  /*24700*/  LOP3.LUT R2, R2, 0xffffff7f, RZ, 0xc0, !PT ;  /* 0xffffff7f02027812 */ /* 0x000fe200078ec0ff */
[----:B------:R-:W2:Y:S03]  /*24710*/  LDL.LU R110, [R1+0x2d8] ;  /* 0x0002d800016e7983 */ /* 0x000ea60000300800 */
[----:B------:R-:W-:Y:S01]  /*24720*/  F2FP.SATFINITE.E4M3.F32.PACK_AB_MERGE_C R22, RZ, R22, RZ ;  /* 0x00000016ff16723e */ /* 0x000fe200048070ff */
[----:B------:R-:W4:Y:S04]  /*24730*/  LDL.LU R114, [R1+0x2dc] ;  /* 0x0002dc0001727983 */ /* 0x000f280000300800 */
[----:B------:R0:W-:Y:S01]  /*24740*/  @!P0 STG.E.U8 desc[UR48][R72.64+0x29], R22 ;  /* 0x0000291648008986 */ /* 0x0001e2000c101130 */
[----:B------:R-:W-:-:S03]  /*24750*/  @P2 LOP3.LUT R2, R2, 0x80, RZ, 0xfc, !PT ;  /* 0x0000008002022812 */ /* 0x000fc600078efcff */
[----:B------:R-:W4:Y:S01]  /*24760*/  LDL.LU R116, [R1+0x2e0] ;  /* 0x0002e00001747983 */ /* 0x000f220000300800 */
[----:B0-----:R-:W0:Y:S01]  /*24770*/  @!P4 LDC.64 R22, c[0x0][0x5c0] ;  /* 0x00017000ff16cb82 */ /* 0x001e220000000a00 */
[----:B------:R-:W-:Y:S02]  /*24780*/  LOP3.LUT P2, RZ, R30, 0x400000, RZ, 0xc0, !PT ;  /* 0x004000001eff7812 */ /* 0x000fe4000784c0ff */
[----:B------:R-:W4:Y:S01]  /*24790*/  LDL.LU R117, [R1+0x2e4] ;  /* 0x0002e40001757983 */ /* 0x000f220000300800 */
        /* <DEDUP_REMOVED lines=19> */
[----:B------:R-:W3:Y:S01]  /*248d0*/  @!P3 LDG.E.U8 R22, desc[UR48][R16.64+0x29] ;  /* 0x000029301016b981 */ /* 0x000ee2000c1e1100 */
[----:B------:R-:W-:Y:S02]  /*248e0*/  @!P0 IADD3.X R113, R31, R23, R4, P5, P6 ;  /* 0x000000171f718210 */ /* 0x000fe40002fec404 */
[----:B------:R-:W-:Y:S02]  /*248f0*/  ISETP.LT.OR P5, PT, R29, 0x62, !P2 ;  /* 0x000000621d00780c */ /* 0x000fe400057a1670 */
[----:B-1----:R-:W-:-:S05]  /*24900*/  @!P3 IADD3 R32, P4, R34, R32, RZ ;  /* 0x000000202220b210 */ /* 0x002fca0007f9e0ff */
[----:B------:R-:W-:Y:S01]  /*24910*/  @!P3 IMAD.X R33, R35, 0x1, R33, P4 ;  /* 0x000000012321b824 */ /* 0x000fe200020e0621 */
[----:B------:R-:W-:Y:S02]  /*24920*/  LOP3.LUT P6, RZ, R0, 0x80000, RZ, 0xc0, !PT ;  /* 0x0008000000ff7812 */ /* 0x000fe400078cc0ff */
[----:B---3--:R-:W-:-:S04]  /*24930*/  LOP3.LUT R22, R22, 0xff, RZ, 0xc0, !PT ;  /* 0x000000ff16167812 */ /* 0x008fc800078ec0ff */
        /* <DEDUP_REMOVED lines=43> */
[----:B------:R-:W-:-:S03]  /*24bf0*/  LOP3.LUT R2, R2, 0xbfffffff, RZ, 0xc0, !PT ;  /* 0xbfffffff02027812 */ /* 0x000fc600078ec0ff */
[----:B------:R-:W4:Y:S01]  /*24c00*/  LDL.LU R120, [R1+0x2f0] ;  /* 0x0002f00001787983 */ /* 0x000f220000300800 */
        /* <DEDUP_REMOVED lines=21> */
[----:B------:R-:W-:Y:S02]  /*24d60*/  @P0 LOP3.LUT R2, R2, 0x40000000, RZ, 0xfc, !PT ;  /* 0x4000000002020812 */ /* 0x000fe400078efcff */
        /* <DEDUP_REMOVED lines=25> */
[----:B---3--:R-:W-:Y:S02]  /*24f00*/  FFMA R32, R121, UR41, R22 ;  /* 0x0000002979207c23 */ /* 0x008fe40008000016 */
[----:B------:R-:W0:Y:S01]  /*24f10*/  @!P0 LDC.64 R22, c[0x0][0x5c0] ;  /* 0x00017000ff168b82 */ /* 0x000e220000000a00 */
[----:B------:R-:W-:Y:S01]  /*24f20*/  LOP3.LUT R5, R5, 0xfffffff7, RZ, 0xc0, !PT ;  /* 0xfffffff705057812 */ /* 0x000fe200078ec0ff */
[----:B------:R-:W2:Y:S01]  /*24f30*/  LDL.LU R121, [R1+0x2f4] ;  /* 0x0002f40001797983 */ /* 0x000ea20000300800 */
[----:B------:R-:W-:-:S05]  /*24f40*/  F2FP.SATFINITE.E4M3.F32.PACK_AB_MERGE_C R32, RZ, R32, RZ ;  /* 0x00000020ff20723e */ /* 0x000fca00048070ff */
[----:B------:R1:W-:Y:S01]  /*24f50*/  @!P5 STG.E.U8 desc[UR48][R76.64+0x38], R32 ;  /* 0x000038204c00d986 */ /* 0x0003e2000c101130 */
[----:B------:R-:W-:Y:S02]  /*24f60*/  ISETP.LT.OR P5, PT, R29, 0x7a, !P2 ;  /* 0x0000007a1d00780c */ /* 0x000fe400057a1670 */
[----:B0-----:R-:W-:-:S04]  /*24f70*/  @!P0 IADD3 R122, P3, P4, R24, R22, R3 ;  /* 0x00000016187a8210 */ /* 0x001fc80007c7e003 */
[----:B------:R-:W-:-:S07]  /*24f80*/  @!P0 IADD3.X R123, R31, R23, R4, P3, P4 ;  /* 0x000000171f7b8210 */ /* 0x000fce0001fe8404 */
[----:B------:R-:W0:Y:S02]  /*24f90*/  @!P5 LDC.64 R22, c[0x0][0x5c0] ;  /* 0x00017000ff16db82 */ /* 0x000e240000000a00 */
[----:B0-----:R-:W-:Y:S02]  /*24fa0*/  @!P5 IADD3 R124, P3, P4, R24, R22, R3 ;  /* 0x00000016187cd210 */ /* 0x001fe40007c7e003 */
[----:B------:R-:W-:-:S06]  /*24fb0*/  PRMT R22, RZ, 0x7610, R22 ;  /* 0x00007610ff167816 */ /* 0x000fcc0000000016 */
[----:B------:R-:W3:Y:S01]  /*24fc0*/  @!P6 LDG.E.U8 R22, desc[UR48][R14.64+0x39] ;  /* 0x000039300e16e981 */ /* 0x000ee2000c1e1100 */
[----:B------:R-:W-:Y:S02]  /*24fd0*/  @!P5 IADD3.X R125, R31, R23, R4, P3, P4 ;  /* 0x000000171f7dd210 */ /* 0x000fe40001fe8404 */
[----:B------:R-:W-:Y:S02]  /*24fe0*/  ISETP.LT.OR P4, PT, R29, 0x39, !P1 ;  /* 0x000000391d00780c */ /* 0x000fe40004f81670 */
[----:B------:R-:W-:-:S04]  /*24ff0*/  @P0 LOP3.LUT R5, R5, 0x8, RZ, 0xfc, !PT ;  /* 0x0000000805050812 */ /* 0x000fc800078efcff */
[----:B------:R-:W-:-:S04]  /*25000*/  LOP3.LUT R5, R5, 0xfffffffb, RZ, 0xc0, !PT ;  /* 0xfffffffb05057812 */ /* 0x000fc800078ec0ff */
[----:B------:R-:W-:-:S03]  /*25010*/  @P5 LOP3.LUT R5, R5, 0x4, RZ, 0xfc, !PT ;  /* 0x0000000405055812 */ /* 0x000fc600078efcff */
[----:B-1----:R-:W-:-:S04]  /*25020*/  @!P4 IADD3 R32, P3, P5, R3, R24, R7 ;  /* 0x000000180320c210 */ /* 0x002fc80007d7e007 */
[----:B------:R-:W-:Y:S02]  /*25030*/  @!P4 IADD3.X R33, R4, R31, R6, P3, P5 ;  /* 0x0000001f0421c210 */ /* 0x000fe40001fea406 */
[----:B---3--:R-:W-:-:S04]  /*25040*/  LOP3.LUT R22, R22, 0xff, RZ, 0xc0, !PT ;  /* 0x000000ff16167812 */ /* 0x008fc800078ec0ff */
[----:B------:R-:W-:-:S05]  /*25050*/  F2FP.F16.E4M3.UNPACK_B R22, R22 ;  /* 0x00000016ff16723e */ /* 0x000fca00020006ff */
[----:B------:R-:W-:-:S05]  /*25060*/  HADD2.F32 R22, -RZ, R22.H0_H0 ;  /* 0x20000016ff167230 */ /* 0x000fca0000004100 */
[----:B------:R-:W-:-:S04]  /*25070*/  FMUL R22, R22, UR40 ;  /* 0x0000002816167c20 */ /* 0x000fc80008400000 */
[----:B----4-:R-:W-:Y:S01]  /*25080*/  FFMA R22, R120, UR41, R22 ;  /* 0x0000002978167c23 */ /* 0x010fe20008000016 */
[C---:B------:R-:W-:Y:S01]  /*25090*/  LOP3.LUT P0, RZ, R30.reuse, 0x200000, RZ, 0xc0, !PT ;  /* 0x002000001eff7812 */ /* 0x040fe2000780c0ff */
[----:B------:R-:W3:Y:S03]  /*250a0*/  LDL.LU R120, [R1+0x2f8] ;  /* 0x0002f80001787983 */ /* 0x000ee60000300800 */
[----:B------:R-:W-:Y:S01]  /*250b0*/  F2FP.SATFINITE.E4M3.F32.PACK_AB_MERGE_C R22, RZ, R22, RZ ;  /* 0x00000016ff16723e */ /* 0x000fe200048070ff */
[----:B------:R-:W4:Y:S04]  /*250c0*/  LDL.LU R126, [R1+0x2fc] ;  /* 0x0002fc00017e7983 */ /* 0x000f280000300800 */
[----:B------:R0:W-:Y:S01]  /*250d0*/  @!P6 STG.E.U8 desc[UR48][R56.64+0x39], R22 ;  /* 0x000039163800e986 */ /* 0x0001e2000c101130 */
[----:B------:R-:W-:-:S02]  /*250e0*/  LOP3.LUT R30, R30, 0xfff7ffff, RZ, 0xc0, !PT ;  /* 0xfff7ffff1e1e7812 */ /* 0x000fc400078ec0ff */
[----:B------:R-:W-:Y:S01]  /*250f0*/  LOP3.LUT R0, R0, 0xffefffff, RZ, 0xc0, !PT ;  /* 0xffefffff00007812 */ /* 0x000fe200078ec0ff */
[----:B------:R-:W4:Y:S01]  /*25100*/  LDL.LU R131, [R1+0x300] ;  /* 0x0003000001837983 */ /* 0x000f220000300800 */
[----:B0-----:R-:W0:Y:S01]  /*25110*/  @!P4 LDC.64 R22, c[0x0][0x5c0] ;  /* 0x00017000ff16cb82 */ /* 0x001e220000000a00 */
[----:B------:R-:W-:Y:S02]  /*25120*/  @P2 LOP3.LUT R30, R30, 0x80000, RZ, 0xfc, !PT ;  /* 0x000800001e1e2812 */ /* 0x000fe400078efcff */
[----:B------:R-:W4:Y:S01]  /*25130*/  LDL.LU R130, [R1+0x304] ;  /* 0x0003040001827983 */ /* 0x000f220000300800 */
[----:B0-----:R-:W-:Y:S02]  /*25140*/  @!P4 IADD3 R22, P3, R32, R22, RZ ;  /* 0x000000162016c210 */ /* 0x001fe40007f7e0ff */
[----:B------:R-:W-:-:S06]  /*25150*/  PRMT R32, RZ, 0x7610, R32 ;  /* 0x00007610ff207816 */ /* 0x000fcc0000000020 */
[----:B------:R-:W2:Y:S01]  /*25160*/  @!P4 LDG.E.U8 R32, desc[UR48][R16.64+0x38] ;  /* 0x000038301020c981 */ /* 0x000ea2000c1e1100 */
[----:B------:R-:W-:Y:S01]  /*25170*/  LOP3.LUT R30, R30, 0xfffdffff, RZ, 0xc0, !PT ;  /* 0xfffdffff1e1e7812 */ /* 0x000fe200078ec0ff */
[----:B------:R-:W-:Y:S01]  /*25180*/  @!P4 IMAD.X R23, R33, 0x1, R23, P3 ;  /* 0x000000012117c824 */ /* 0x000fe200018e0617 */
[----:B------:R-:W-:Y:S02]  /*25190*/  ISETP.LT.OR P3, PT, R29, 0x3a, !P1 ;  /* 0x0000003a1d00780c */ /* 0x000fe40004f61670 */
[----:B------:R-:W-:Y:S02]  /*251a0*/  @P1 LOP3.LUT R30, R30, 0x20000, RZ, 0xfc, !PT ;  /* 0x000200001e1e1812 */ /* 0x000fe400078efcff */
[----:B------:R-:W-:-:S04]  /*251b0*/  ISETP.GE.AND P1, PT, R28, 0x81, PT ;  /* 0x000000811c00780c */ /* 0x000fc80003f26270 */
[----:B------:R-:W-:-:S05]  /*251c0*/  ISETP.LT.OR P2, PT, R29, 0x61, !P1 ;  /* 0x000000611d00780c */ /* 0x000fca0004f41670 */
        /* <DEDUP_REMOVED lines=54> */
[----:B------:R-:W-:Y:S02]  /*25530*/  ISETP.LT.OR P4, PT, R29, 0x21, !P0 ;  /* 0x000000211d00780c */ /* 0x000fe40004781670 */
[----:B------:R-:W-:-:S04]  /*25540*/  LOP3.LUT R0, R0, 0xffdfffff, RZ, 0xc0, !PT ;  /* 0xffdfffff00007812 */ /* 0x000fc800078ec0ff */
[----:B------:R-:W-:-:S07]  /*25550*/  @P5 LOP3.LUT R0, R0, 0x200000, RZ, 0xfc, !PT ;  /* 0x0020000000005812 */ /* 0x000fce00078efcff */
        /* <DEDUP_REMOVED lines=23> */
[----:B------:R-:W-:Y:S02]  /*256d0*/  FFMA R32, R130, UR41, R32 ;  /* 0x0000002982207c23 */ /* 0x000fe40008000020 */
[----:B------:R-:W3:Y:S03]  /*256e0*/  LDL.LU R130, [R1+0x30c] ;  /* 0x00030c0001827983 */ /* 0x000ee60000300800 */
        /* <DEDUP_REMOVED lines=16> */
[----:B--2---:R-:W-:Y:S01]  /*257f0*/  FFMA R22, R131, UR41, R22 ;  /* 0x0000002983167c23 */ /* 0x004fe20008000016 */
[----:B------:R-:W-:Y:S01]  /*25800*/  LOP3.LUT R5, R5, 0xfffffbff, RZ, 0xc0, !PT ;  /* 0xfffffbff05057812 */ /* 0x000fe200078ec0ff */
[----:B------:R-:W2:Y:S03]  /*25810*/  LDL.LU R131, [R1+0x310] ;  /* 0x0003100001837983 */ /* 0x000ea60000300800 */
[----:B------:R-:W-:-:S05]  /*25820*/  F2FP.SATFINITE.E4M3.F32.PACK_AB_MERGE_C R22, RZ, R22, RZ ;  /* 0x00000016ff16723e */ /* 0x000fca00048070ff */
[----:B------:R0:W-:Y:S02]  /*25830*/  @!P3 STG.E.U8 desc[UR48][R32.64+0x21], R22 ;  /* 0x000021162000b986 */ /* 0x0001e4000c101130 */
[----:B0-----:R-:W0:Y:S02]  /*25840*/  @!P5 LDC.64 R22, c[0x0][0x5c0] ;  /* 0x00017000ff16db82 */ /* 0x001e240000000a00 */
[----:B0-----:R-:W-:Y:S02]  /*25850*/  @!P5 IADD3 R134, P3, P4, R24, R22, R7 ;  /* 0x000000161886d210 */ /* 0x001fe40007c7e007 */
[----:B------:R-:W-:-:S06]  /*25860*/  PRMT R22, RZ, 0x7610, R22 ;  /* 0x00007610ff167816 */ /* 0x000fcc0000000016 */
[----:B------:R-:W4:Y:S01]  /*25870*/  @!P6 LDG.E.U8 R22, desc[UR48][R18.64+0x28] ;  /* 0x000028301216e981 */ /* 0x000f22000c1e1100 */
        /* <DEDUP_REMOVED lines=8> */
[----:B----4-:R-:W-:-:S04]  /*25900*/  LOP3.LUT R22, R22, 0xff, RZ, 0xc0, !PT ;  /* 0x000000ff16167812 */ /* 0x010fc800078ec0ff */
[----:B------:R-:W-:-:S05]  /*25910*/  F2FP.F16.E4M3.UNPACK_B R22, R22 ;  /* 0x00000016ff16723e */ /* 0x000fca00020006ff */
[----:B------:R-:W-:-:S05]  /*25920*/  HADD2.F32 R22, -RZ, R22.H0_H0 ;  /* 0x20000016ff167230 */ /* 0x000fca0000004100 */
[----:B------:R-:W-:-:S04]  /*25930*/  FMUL R22, R22, UR40 ;  /* 0x0000002816167c20 */ /* 0x000fc80008400000 */
[----:B---3--:R-:W-:Y:S02]  /*25940*/  FFMA R32, R130, UR41, R22 ;  /* 0x0000002982207c23 */ /* 0x008fe40008000016 */
[----:B------:R-:W0:Y:S01]  /*25950*/  @!P5 LDC.64 R22, c[0x0][0x5c0] ;  /* 0x00017000ff16db82 */ /* 0x000e220000000a00 */
[----:B------:R-:W-:Y:S01]  /*25960*/  LOP3.LUT R0, R0, 0xffbfffff, RZ, 0xc0, !PT ;  /* 0xffbfffff00007812 */ /* 0x000fe200078ec0ff */
[----:B------:R-:W3:Y:S01]  /*25970*/  LDL.LU R130, [R1+0x314] ;  /* 0x0003140001827983 */ /* 0x000ee20000300800 */
        /* <DEDUP_REMOVED lines=8> */
[----:B------:R-:W4:Y:S01]  /*25a00*/  @!P2 LDG.E.U8 R22, desc[UR48][R18.64+0x29] ;  /* 0x000029301216a981 */ /* 0x000f22000c1e1100 */
[----:B------:R-:W-:Y:S02]  /*25a10*/  @!P5 IADD3.X R143, R31, R23, R6, P3, P4 ;  /* 0x000000171f8fd210 */ /* 0x000fe40001fe8406 */
[----:B------:R-:W-:Y:S02]  /*25a20*/  ISETP.LT.OR P4, PT, R29, 0x29, !P0 ;  /* 0x000000291d00780c */ /* 0x000fe40004781670 */
[----:B------:R-:W-:-:S11]  /*25a30*/  @P5 LOP3.LUT R0, R0, 0x400000, RZ, 0xfc, !PT ;  /* 0x0040000000005812 */ /* 0x000fd600078efcff */
[----:B-1----:R-:W-:-:S04]  /*25a40*/  @!P4 IADD3 R32, P3, P5, R3, R24, R9 ;  /* 0x000000180320c210 */ /* 0x002fc80007d7e009 */
        /* <DEDUP_REMOVED lines=11> */
[----:B0-----:R-:W-:Y:S02]  /*25b00*/  @!P4 IADD3 R22, P3, R32, R22, RZ ;  /* 0x000000162016c210 */ /* 0x001fe40007f7e0ff */
[----:B------:R-:W-:-:S06]  /*25b10*/  PRMT R32, RZ, 0x7610, R32 ;  /* 0x00007610ff207816 */ /* 0x000fcc0000000020 */
[----:B------:R-:W4:Y:S01]  /*25b20*/  @!P4 LDG.E.U8 R32, desc[UR48][R20.64+0x28] ;  /* 0x000028301420c981 */ /* 0x000f22000c1e1100 */
[----:B------:R-:W-:Y:S02]  /*25b30*/  @P1 LOP3.LUT R30, R30, 0x100000, RZ, 0xfc, !PT ;  /* 0x001000001e1e1812 */ /* 0x000fe400078efcff */
[----:B------:R-:W-:-:S04]  /*25b40*/  ISETP.GE.AND P1, PT, R28, 0x101, PT ;  /* 0x000001011c00780c */ /* 0x000fc80003f26270 */
[----:B------:R-:W-:Y:S01]  /*25b50*/  ISETP.LT.OR P2, PT, R29, 0x61, !P1 ;  /* 0x000000611d00780c */ /* 0x000fe20004f41670 */
        /* <DEDUP_REMOVED lines=8> */
[----:B---3--:R-:W-:Y:S02]  /*25be0*/  FFMA R32, R130, UR41, R32 ;  /* 0x0000002982207c23 */ /* 0x008fe40008000020 */
        /* <DEDUP_REMOVED lines=61> */
[----:B------:R-:W-:Y:S01]  /*25fc0*/  ISETP.LT.OR P1, PT, R29, 0x71, !P1 ;  /* 0x000000711d00780c */ /* 0x000fe20004f21670 */
[----:B------:R-:W2:Y:S03]  /*25fd0*/  LDL.LU R131, [R1+0x328] ;  /* 0x0003280001837983 */ /* 0x000ea60000300800 */
[----:B------:R-:W-:-:S05]  /*25fe0*/  F2FP.SATFINITE.E4M3.F32.PACK_AB_MERGE_C R22, RZ, R22, RZ ;  /* 0x00000016ff16723e */ /* 0x000fca00048070ff */
[----:B------:R0:W-:Y:S02]  /*25ff0*/  @!P2 STG.E.U8 desc[UR48][R40.64+0x31], R22 ;  /* 0x000031162800a986 */ /* 0x0001e4000c101130 */
[----:B0-----:R-:W0:Y:S02]  /*26000*/  @!P4 LDC.64 R22, c[0x0][0x5c0] ;  /* 0x00017000ff16cb82 */ /* 0x001e240000000a00 */
        /* <DEDUP_REMOVED lines=11> */
[----:B---3--:R-:W-:Y:S01]  /*260c0*/  FFMA R32, R130, UR41, R32 ;  /* 0x0000002982207c23 */ /* 0x008fe20008000020 */
[----:B------:R-:W-:Y:S01]  /*260d0*/  LOP3.LUT R10, R10, 0xfffffffb, RZ, 0xc0, !PT ;  /* 0xfffffffb0a0a7812 */ /* 0x000fe200078ec0ff */
        /* <DEDUP_REMOVED lines=9> */
[----:B------:R-:W-:Y:S02]  /*26170*/  ISETP.GE.AND P5, PT, R28, 0x101, PT ;  /* 0x000001011c00780c */ /* 0x000fe40003fa6270 */
[----:B------:R-:W-:Y:S02]  /*26180*/  @P1 LOP3.LUT R10, R10, 0x4, RZ, 0xfc, !PT ;  /* 0x000000040a0a1812 */ /* 0x000fe400078efcff */
        /* <DEDUP_REMOVED lines=17> */
[----:B------:R-:W-:Y:S02]  /*262a0*/  @P1 LOP3.LUT R10, R10, 0x2, RZ, 0xfc, !PT ;  /* 0x000000020a0a1812 */ /* 0x000fe400078efcff */
[----:B------:R-:W-:Y:S02]  /*262b0*/  @!P1 IADD3.X R165, R31, R23, R8, P3, P4 ;  /* 0x000000171fa59210 */ /* 0x000fe40001fe8408 */
[C---:B------:R-:W-:Y:S02]  /*262c0*/  ISETP.LT.OR P1, PT, R29.reuse, 0x79, !P5 ;  /* 0x000000791d00780c */ /* 0x040fe40006f21670 */
[----:B------:R-:W-:Y:S02]  /*262d0*/  ISETP.LT.OR P5, PT, R29, 0x7a, !P5 ;  /* 0x0000007a1d00780c */ /* 0x000fe40006fa1670 */
        /* <DEDUP_REMOVED lines=19> */
[----:B------:R-:W-:-:S04]  /*26410*/  @P1 LOP3.LUT R10, R10, 0x200, RZ, 0xfc, !PT ;  /* 0x000002000a0a1812 */ /* 0x000fc800078efcff */
[----:B------:R-:W-:-:S04]  /*26420*/  LOP3.LUT R10, R10, 0xfffffeff, RZ, 0xc0, !PT ;  /* 0xfffffeff0a0a7812 */ /* 0x000fc800078ec0ff */
[----:B------:R-:W-:-:S03]  /*26430*/  @P5 LOP3.LUT R10, R10, 0x100, RZ, 0xfc, !PT ;  /* 0x000001000a0a5812 */ /* 0x000fc600078efcff */
[----:B-1----:R-:W-:-:S04]  /*26440*/  @!P4 IADD3 R32, P3, P5, R3, R24, R9 ;  /* 0x000000180320c210 */ /* 0x002fc80007d7e009 */
[----:B------:R-:W-:Y:S02]  /*26450*/  @!P4 IADD3.X R33, R4, R31, R8, P3, P5 ;  /* 0x0000001f0421c210 */ /* 0x000fe40001fea408 */
[----:B----4-:R-:W-:-:S04]  /*26460*/  LOP3.LUT R22, R22, 0xff, RZ, 0xc0, !PT ;  /* 0x000000ff16167812 */ /* 0x010fc800078ec0ff */
[----:B------:R-:W-:-:S05]  /*26470*/  F2FP.F16.E4M3.UNPACK_B R22, R22 ;  /* 0x00000016ff16723e */ /* 0x000fca00020006ff */
[----:B------:R-:W-:-:S05]  /*26480*/  HADD2.F32 R22, -RZ, R22.H0_H0 ;  /* 0x20000016ff167230 */ /* 0x000fca0000004100 */
[----:B------:R-:W-:-:S04]  /*26490*/  FMUL R22, R22, UR40 ;  /* 0x0000002816167c20 */ /* 0x000fc80008400000 */
[----:B--2---:R-:W-:Y:S01]  /*264a0*/  FFMA R22, R131, UR41, R22 ;  /* 0x0000002983167c23 */ /* 0x004fe20008000016 */
[----:B------:R-:W-:Y:S01]  /*264b0*/  LOP3.LUT P1, RZ, R30, 0x100000, RZ, 0xc0, !PT ;  /* 0x001000001eff7812 */ /* 0x000fe2000782c0ff */
[----:B------:R-:W2:Y:S03]  /*264c0*/  LDL.LU R131, [R1+0x338] ;  /* 0x0003380001837983 */ /* 0x000ea60000300800 */
[----:B------:R-:W-:-:S05]  /*264d0*/  F2FP.SATFINITE.E4M3.F32.PACK_AB_MERGE_C R22, RZ, R22, RZ ;  /* 0x00000016ff16723e */ /* 0x000fca00048070ff */
[----:B------:R0:W-:Y:S02]  /*264e0*/  @!P6 STG.E.U8 desc[UR48][R50.64+0x39], R22 ;  /* 0x000039163200e986 */ /* 0x0001e4000c101130 */
[----:B0-----:R-:W0:Y:S02]  /*264f0*/  @!P4 LDC.64 R22, c[0x0][0x5c0] ;  /* 0x00017000ff16cb82 */ /* 0x001e240000000a00 */
[----:B0-----:R-:W-:Y:S02]  /*26500*/  @!P4 IADD3 R22, P3, R32, R22, RZ ;  /* 0x000000162016c210 */ /* 0x001fe40007f7e0ff */
[----:B------:R-:W-:-:S06]  /*26510*/  PRMT R32, RZ, 0x7610, R32 ;  /* 0x00007610ff207816 */ /* 0x000fcc0000000020 */
[----:B------:R-:W4:Y:S01]  /*26520*/  @!P4 LDG.E.U8 R32, desc[UR48][R20.64+0x38] ;  /* 0x000038301420c981 */ /* 0x000f22000c1e1100 */
[C---:B------:R-:W-:Y:S02]  /*26530*/  LOP3.LUT P2, RZ, R30.reuse, 0x80000, RZ, 0xc0, !PT ;  /* 0x000800001eff7812 */ /* 0x040fe4000784c0ff */
[----:B------:R-:W-:Y:S01]  /*26540*/  LOP3.LUT R30, R30, 0xffff7fff, RZ, 0xc0, !PT ;  /* 0xffff7fff1e1e7812 */ /* 0x000fe200078ec0ff */
[----:B------:R-:W-:Y:S01]  /*26550*/  @!P4 IMAD.X R23, R33, 0x1, R23, P3 ;  /* 0x000000012117c824 */ /* 0x000fe200018e0617 */
[C---:B------:R-:W-:Y:S02]  /*26560*/  ISETP.LT.OR P3, PT, R29.reuse, 0x3a, !P0 ;  /* 0x0000003a1d00780c */ /* 0x040fe40004761670 */
[----:B------:R-:W-:Y:S02]  /*26570*/  @P0 LOP3.LUT R30, R30, 0x8000, RZ, 0xfc, !PT ;  /* 0x000080001e1e0812 */ /* 0x000fe400078efcff */
[----:B------:R-:W-:-:S09]  /*26580*/  ISETP.LT.OR P0, PT, R29, 0x81, !P2 ;  /* 0x000000811d00780c */ /* 0x000fd20005701670 */
        /* <DEDUP_REMOVED lines=20> */
[----:B------:R-:W-:Y:S02]  /*266d0*/  @P0 LOP3.LUT R10, R10, 0x40000, RZ, 0xfc, !PT ;  /* 0x000400000a0a0812 */ /* 0x000fe400078efcff */
[----:B------:R-:W-:Y:S02]  /*266e0*/  ISETP.GE.AND P0, PT, R28, 0x1, PT ;  /* 0x000000011c00780c */ /* 0x000fe40003f06270 */
[----:B----4-:R-:W-:-:S04]  /*266f0*/  LOP3.LUT R22, R22, 0xff, RZ, 0xc0, !PT ;  /* 0x000000ff16167812 */ /* 0x010fc800078ec0ff */
[----:B------:R-:W-:-:S05]  /*26700*/  F2FP.F16.E4M3.UNPACK_B R22, R22 ;  /* 0x00000016ff16723e */ /* 0x000fca00020006ff */
[----:B------:R-:W-:-:S05]  /*26710*/  HADD2.F32 R22, -RZ, R22.H0_H0 ;  /* 0x20000016ff167230 */ /* 0x000fca0000004100 */
[----:B------:R-:W-:-:S04]  /*26720*/  FMUL R22, R22, UR40 ;  /* 0x0000002816167c20 */ /* 0x000fc80008400000 */
[----:B--2---:R-:W-:Y:S02]  /*26730*/  FFMA R22, R131, UR41, R22 ;  /* 0x0000002983167c23 */ /* 0x004fe40008000016 */
[----:B------:R-:W2:Y:S03]  /*26740*/  LDL.LU R131, [R1+0x340] ;  /* 0x0003400001837983 */ /* 0x000ea60000300800 */
[----:B------:R-:W-:-:S05]  /*26750*/  F2FP.SATFINITE.E4M3.F32.PACK_AB_MERGE_C R22, RZ, R22, RZ ;  /* 0x00000016ff16723e */ /* 0x000fca00048070ff */
[----:B------:R0:W-:Y:S02]  /*26760*/  @!P3 STG.E.U8 desc[UR48][R32.64+0x39], R22 ;  /* 0x000039162000b986 */ /* 0x0001e4000c101130 */
[----:B0-----:R-:W0:Y:S02]  /*26770*/  @!P6 LDC.64 R22, c[0x0][0x5c0] ;  /* 0x00017000ff16eb82 */ /* 0x001e240000000a00 */
[----:B0-----:R-:W-:-:S04]  /*26780*/  @!P6 IADD3 R180, P3, P4, R24, R22, R3 ;  /* 0x0000001618b4e210 */ /* 0x001fc80007c7e003 */
[----:B------:R-:W-:Y:S02]  /*26790*/  @!P6 IADD3.X R181, R31, R23, R4, P3, P4 ;  /* 0x000000171fb5e210 */ /* 0x000fe40001fe8404 */
[----:B------:R-:W-:Y:S02]  /*267a0*/  ISETP.LT.OR P3, PT, R29, 0x41, !P0 ;  /* 0x000000411d00780c */ /* 0x000fe40004761670 */
[----:B------:R-:W-:-:S11]  /*267b0*/  PRMT R22, RZ, 0x7610, R22 ;  /* 0x00007610ff167816 */ /* 0x000fd60000000016 */
[----:B------:R-:W4:Y:S02]  /*267c0*/  @!P3 LDG.E.U8 R22, desc[UR48][R26.64+0x40] ;  /* 0x000040301a16b981 */ /* 0x000f24000c1e1100 */
[----:B----4-:R-:W-:-:S04]  /*267d0*/  LOP3.LUT R22, R22, 0xff, RZ, 0xc0, !PT ;  /* 0x000000ff16167812 */ /* 0x010fc800078ec0ff */
[----:B------:R-:W-:-:S05]  /*267e0*/  F2FP.F16.E4M3.UNPACK_B R22, R22 ;  /* 0x00000016ff16723e */ /* 0x000fca00020006ff */
[----:B------:R-:W-:-:S05]  /*267f0*/  HADD2.F32 R22, -RZ, R22.H0_H0 ;  /* 0x20000016ff167230 */ /* 0x000fca0000004100 */
[----:B------:R-:W-:-:S04]  /*26800*/  FMUL R22, R22, UR40 ;  /* 0x0000002816167c20 */ /* 0x000fc80008400000 */
[----:B---3--:R-:W-:Y:S02]  /*26810*/  FFMA R32, R130, UR41, R22 ;  /* 0x0000002982207c23 */ /* 0x008fe40008000016 */
[----:B------:R-:W0:Y:S01]  /*26820*/  @!P3 LDC.64 R22, c[0x0][0x5c0] ;  /* 0x00017000ff16bb82 */ /* 0x000e220000000a00 */
[----:B------:R-:W-:Y:S01]  /*26830*/  ISETP.LT.OR P5, PT, R29, 0x89, !P2 ;  /* 0x000000891d00780c */ /* 0x000fe200057a1670 */
[----:B------:R-:W3:Y:S01]  /*26840*/  LDL.LU R130, [R1+0x344] ;  /* 0x0003440001827983 */ /* 0x000ee20000300800 */
[----:B------:R-:W-:Y:S02]  /*26850*/  F2FP.SATFINITE.E4M3.F32.PACK_AB_MERGE_C R32, RZ, R32, RZ ;  /* 0x00000020ff20723e */ /* 0x000fe400048070ff */
[----:B0-----:R-:W-:-:S05]  /*26860*/  @!P3 IADD3 R22, P4, R24, R22, RZ ;  /* 0x000000161816b210 */ /* 0x001fca0007f9e0ff */
[----:B------:R-:W-:-:S05]  /*26870*/  @!P3 IMAD.X R23, R31, 0x1, R23, P4 ;  /* 0x000000011f17b824 */ /* 0x000fca00020e0617 */
[----:B------:R0:W-:Y:S01]  /*26880*/  @!P3 STG.E.U8 desc[UR48][R22.64+0x40], R32 ;  /* 0x000040201600b986 */ /* 0x0001e2000c101130 */
[----:B------:R-:W-:Y:S02]  /*26890*/  ISETP.LT.OR P3, PT, R29, 0x42, !P0 ;  /* 0x000000421d00780c */ /* 0x000fe40004761670 */
[----:B0-----:R-:W-:-:S11]  /*268a0*/  PRMT R32, RZ, 0x7610, R32 ;  /* 0x00007610ff207816 */ /* 0x001fd60000000020 */
[----:B------:R-:W0:Y:S01]  /*268b0*/  @!P3 LDC.64 R22, c[0x0][0x5c0] ;  /* 0x00017000ff16bb82 */ /* 0x000e220000000a00 */
[----:B------:R-:W4:Y:S01]  /*268c0*/  @!P3 LDG.E.U8 R32, desc[UR48][R26.64+0x41] ;  /* 0x000041301a20b981 */ /* 0x000f22000c1e1100 */
[----:B0-----:R-:W-:-:S05]  /*268d0*/  @!P3 IADD3 R22, P4, R24, R22, RZ ;  /* 0x000000161816b210 */ /* 0x001fca0007f9e0ff */
[----:B------:R-:W-:Y:S01]  /*268e0*/  @!P3 IMAD.X R23, R31, 0x1, R23, P4 ;  /* 0x000000011f17b824 */ /* 0x000fe200020e0617 */
[----:B------:R-:W-:-:S04]  /*268f0*/  LOP3.LUT R10, R10, 0xfffdffff, RZ, 0xc0, !PT ;  /* 0xfffdffff0a0a7812 */ /* 0x000fc800078ec0ff */
[----:B------:R-:W-:Y:S02]  /*26900*/  @P6 LOP3.LUT R10, R10, 0x20000, RZ, 0xfc, !PT ;  /* 0x000200000a0a6812 */ /* 0x000fe400078efcff */
[----:B------:R-:W-:Y:S02]  /*26910*/  ISETP.LT.OR P6, PT, R29, 0x41, !P2 ;  /* 0x000000411d00780c */ /* 0x000fe400057c1670 */
        /* <DEDUP_REMOVED lines=15> */
[----:B------:R-:W-:Y:S02]  /*26a10*/  ISETP.LT.OR P5, PT, R29, 0x8a, !P2 ;  /* 0x0000008a1d00780c */ /* 0x000fe400057a1670 */
[----:B------:R-:W-:-:S11]  /*26a20*/  LOP3.LUT R10, R10, 0xffffbfff, RZ, 0xc0, !PT ;  /* 0xffffbfff0a0a7812 */ /* 0x000fd600078ec0ff */
[----:B------:R-:W-:Y:S02]  /*26a30*/  @P5 LOP3.LUT R10, R10, 0x4000, RZ, 0xfc, !PT ;  /* 0x000040000a0a5812 */ /* 0x000fe400078efcff */
        /* <DEDUP_REMOVED lines=13> */
[----:B------:R-:W-:Y:S01]  /*26b10*/  @!P6 STG.E.U8 desc[UR48][R86.64+0x40], R32 ;  /* 0x000040205600e986 */ /* 0x000fe2000c101130 */
[----:B------:R-:W-:Y:S02]  /*26b20*/  ISETP.LT.OR P6, PT, R29, 0x42, !P2 ;  /* 0x000000421d00780c */ /* 0x000fe400057c1670 */
[----:B0-----:R-:W-:Y:S02]  /*26b30*/  @!P5 IADD3 R192, P3, P4, R24, R22, R3 ;  /* 0x0000001618c0d210 */ /* 0x001fe40007c7e003 */
[----:B------:R-:W-:-:S09]  /*26b40*/  PRMT R22, RZ, 0x7610, R22 ;  /* 0x00007610ff167816 */ /* 0x000fd20000000016 */
[----:B------:R-:W4:Y:S01]  /*26b50*/  @!P6 LDG.E.U8 R22, desc[UR48][R12.64+0x41] ;  /* 0x000041300c16e981 */ /* 0x000f22000c1e1100 */
[----:B------:R-:W-:Y:S02]  /*26b60*/  @P5 LOP3.LUT R10, R10, 0x8000, RZ, 0xfc, !PT ;  /* 0x000080000a0a5812 */ /* 0x000fe400078efcff */
[----:B------:R-:W-:Y:S02]  /*26b70*/  @!P5 IADD3.X R193, R31, R23, R4, P3, P4 ;  /* 0x000000171fc1d210 */ /* 0x000fe40001fe8404 */
[----:B------:R-:W-:Y:S02]  /*26b80*/  ISETP.LT.OR P5, PT, R29, 0x92, !P2 ;  /* 0x000000921d00780c */ /* 0x000fe400057a1670 */
        /* <DEDUP_REMOVED lines=30> */
[----:B------:R-:W-:Y:S02]  /*26d70*/  @P0 LOP3.LUT R30, R30, 0x40000, RZ, 0xfc, !PT ;  /* 0x000400001e1e0812 */ /* 0x000fe400078efcff */
[----:B------:R-:W-:Y:S02]  /*26d80*/  ISETP.LT.OR P0, PT, R29, 0x99, !P2 ;  /* 0x000000991d00780c */ /* 0x000fe40005701670 */
        /* <DEDUP_REMOVED lines=21> */
[----:B------:R-:W-:-:S04]  /*26ee0*/  LOP3.LUT R30, R30, 0xfffeffff, RZ, 0xc0, !PT ;  /* 0xfffeffff1e1e7812 */ /* 0x000fc800078ec0ff */
[----:B------:R-:W-:Y:S02]  /*26ef0*/  @P2 LOP3.LUT R30, R30, 0x10000, RZ, 0xfc, !PT ;  /* 0x000100001e1e2812 */ /* 0x000fe400078efcff */
        /* <DEDUP_REMOVED lines=14> */
[----:B------:R-:W-:Y:S01]  /*26fe0*/  @!P5 STG.E.U8 desc[UR48][R88.64+0x48], R32 ;  /* 0x000048205800d986 */ /* 0x000fe2000c101130 */
        /* <DEDUP_REMOVED lines=8> */
[----:B------:R-:W-:Y:S02]  /*27070*/  LOP3.LUT P0, RZ, R30, 0x40000, RZ, 0xc0, !PT ;  /* 0x000400001eff7812 */ /* 0x000fe4000780c0ff */
        /* <DEDUP_REMOVED lines=94> */
[----:B------:R-:W-:Y:S01]  /*27660*/  LOP3.LUT P6, RZ, R0, 0x40000000, RZ, 0xc0, !PT ;  /* 0x4000000000ff7812 */ /* 0x000fe200078cc0ff */
        /* <DEDUP_REMOVED lines=9> */
[----:B------:R-:W-:Y:S02]  /*27700*/  ISETP.LT.OR P0, PT, R29, 0x99, !P1 ;  /* 0x000000991d00780c */ /* 0x000fe40004f01670 */
[----:B0-----:R-:W-:-:S05]  /*27710*/  @!P3 IADD3 R22, P4, R24, R22, RZ ;  /* 0x000000161816b210 */ /* 0x001fca0007f9e0ff */
[----:B------:R-:W-:Y:S01]  /*27720*/  @!P3 IMAD.X R23, R31, 0x1, R23, P4 ;  /* 0x000000011f17b824 */ /* 0x000fe200020e0617 */
        /* <DEDUP_REMOVED lines=10> */
[----:B0-----:R-:W-:Y:S02]  /*277d0*/  @!P0 IADD3 R216, P3, P4, R24, R22, R7 ;  /* 0x0000001618d88210 */ /* 0x001fe40007c7e007 */
[----:B------:R-:W-:-:S06]  /*277e0*/  PRMT R22, RZ, 0x7610, R22 ;  /* 0x00007610ff167816 */ /* 0x000fcc0000000016 */
[----:B------:R-:W4:Y:S01]  /*277f0*/  @!P6 LDG.E.U8 R22, desc[UR48][R12.64+0x58] ;  /* 0x000058300c16e981 */ /* 0x000f22000c1e1100 */
[----:B------:R-:W-:Y:S02]  /*27800*/  LOP3.LUT R10, R10, 0xfffffff7, RZ, 0xc0, !PT ;  /* 0xfffffff70a0a7812 */ /* 0x000fe400078ec0ff */
[----:B------:R-:W-:Y:S02]  /*27810*/  @!P0 IADD3.X R217, R31, R23, R6, P3, P4 ;  /* 0x000000171fd98210 */ /* 0x000fe40001fe8406 */
[----:B------:R-:W-:-:S04]  /*27820*/  @P2 LOP3.LUT R10, R10, 0x8, RZ, 0xfc, !PT ;  /* 0x000000080a0a2812 */ /* 0x000fc800078efcff */
[----:B------:R-:W-:-:S04]  /*27830*/  LOP3.LUT R10, R10, 0xfffffffe, RZ, 0xc0, !PT ;  /* 0xfffffffe0a0a7812 */ /* 0x000fc800078ec0ff */
[----:B------:R-:W-:Y:S02]  /*27840*/  @P0 LOP3.LUT R10, R10, 0x1, RZ, 0xfc, !PT ;  /* 0x000000010a0a0812 */ /* 0x000fe400078efcff */
[----:B------:R-:W-:Y:S02]  /*27850*/  ISETP.GE.AND P0, PT, R28, 0x101, PT ;  /* 0x000001011c00780c */ /* 0x000fe40003f06270 */
[----:B------:R-:W-:Y:S02]  /*27860*/  LOP3.LUT P2, RZ, R0, 0x20000000, RZ, 0xc0, !PT ;  /* 0x2000000000ff7812 */ /* 0x000fe4000784c0ff */
        /* <DEDUP_REMOVED lines=8> */
[----:B------:R-:W-:-:S05]  /*278f0*/  F2FP.SATFINITE.E4M3.F32.PACK_AB_MERGE_C R32, RZ, R32, RZ ;  /* 0x00000020ff20723e */ /* 0x000fca00048070ff */
[----:B------:R-:W-:Y:S01]  /*27900*/  @!P6 STG.E.U8 desc[UR48][R92.64+0x58], R32 ;  /* 0x000058205c00e986 */ /* 0x000fe2000c101130 */
[----:B------:R-:W-:Y:S02]  /*27910*/  ISETP.LT.OR P6, PT, R29, 0x81, !P0 ;  /* 0x000000811d00780c */ /* 0x000fe400047c1670 */
[----:B0-----:R-:W-:-:S04]  /*27920*/  @!P1 IADD3 R214, P3, P4, R24, R22, R7 ;  /* 0x0000001618d69210 */ /* 0x001fc80007c7e007 */
[----:B------:R-:W-:-:S07]  /*27930*/  @!P1 IADD3.X R215, R31, R23, R6, P3, P4 ;  /* 0x000000171fd79210 */ /* 0x000fce0001fe8406 */
[----:B------:R-:W0:Y:S02]  /*27940*/  @!P6 LDC.64 R22, c[0x0][0x5c0] ;  /* 0x00017000ff16eb82 */ /* 0x000e240000000a00 */
[----:B0-----:R-:W-:Y:S02]  /*27950*/  @!P6 IADD3 R222, P3, P4, R24, R22, R9 ;  /* 0x0000001618dee210 */ /* 0x001fe40007c7e009 */
[----:B------:R-:W-:-:S06]  /*27960*/  PRMT R22, RZ, 0x7610, R22 ;  /* 0x00007610ff167816 */ /* 0x000fcc0000000016 */
[----:B------:R-:W4:Y:S01]  /*27970*/  @!P2 LDG.E.U8 R22, desc[UR48][R12.64+0x59] ;  /* 0x000059300c16a981 */ /* 0x000f22000c1e1100 */
        /* <DEDUP_REMOVED lines=9> */
[----:B------:R0:W-:Y:S01]  /*27a10*/  @!P2 STG.E.U8 desc[UR48][R94.64+0x59], R22 ;  /* 0x000059165e00a986 */ /* 0x0001e2000c101130 */
[----:B------:R-:W-:-:S13]  /*27a20*/  ISETP.LT.OR P2, PT, R29, 0x82, !P0 ;  /* 0x000000821d00780c */ /* 0x000fda0004741670 */
[----:B0-----:R-:W0:Y:S02]  /*27a30*/  @!P2 LDC.64 R22, c[0x0][0x5c0] ;  /* 0x00017000ff16ab82 */ /* 0x001e240000000a00 */
[----:B0-----:R-:W-:Y:S02]  /*27a40*/  @!P2 IADD3 R220, P3, P4, R24, R22, R9 ;  /* 0x0000001618dca210 */ /* 0x001fe40007c7e009 */
[----:B------:R-:W-:-:S06]  /*27a50*/  PRMT R22, RZ, 0x7610, R22 ;  /* 0x00007610ff167816 */ /* 0x000fcc0000000016 */
[----:B------:R-:W4:Y:S01]  /*27a60*/  @!P5 LDG.E.U8 R22, desc[UR48][R14.64+0x40] ;  /* 0x000040300e16d981 */ /* 0x000f22000c1e1100 */
[----:B------:R-:W-:-:S04]  /*27a70*/  @P1 LOP3.LUT R5, R5, 0x80000000, RZ, 0xfc, !PT ;  /* 0x8000000005051812 */ /* 0x000fc800078efcff */
[----:B------:R-:W-:-:S04]  /*27a80*/  LOP3.LUT R5, R5, 0xbfffffff, RZ, 0xc0, !PT ;  /* 0xbfffffff05057812 */ /* 0x000fc800078ec0ff */
        /* <DEDUP_REMOVED lines=26> */
[----:B------:R-:W-:-:S13]  /*27c30*/  ISETP.LT.OR P4, PT, R29, 0x41, !P1 ;  /* 0x000000411d00780c */ /* 0x000fda0004f81670 */
        /* <DEDUP_REMOVED lines=77> */
[----:B------:R-:W-:Y:S02]  /*28110*/  ISETP.LT.OR P4, PT, R29, 0x49, !P1 ;  /* 0x000000491d00780c */ /* 0x000fe40004f81670 */
[----:B------:R-:W-:-:S04]  /*28120*/  @P2 LOP3.LUT R5, R5, 0x400000, RZ, 0xfc, !PT ;  /* 0x0040000005052812 */ /* 0x000fc800078efcff */
[----:B------:R-:W-:Y:S01]  /*28130*/  LOP3.LUT R5, R5, 0xffefffff, RZ, 0xc0, !PT ;  /* 0xffefffff05057812 */ /* 0x000fe200078ec0ff */
[----:B------:R-:W-:Y:S03]  /*28140*/  @!P5 STL.64 [R1], R34 ;  /* 0x000000220100d387 */ /* 0x000fe60000100a00 */
        /* <DEDUP_REMOVED lines=52> */
[----:B------:R-:W-:Y:S02]  /*28490*/  @!P5 IADD3.X R35, R31, R23, R4, P3, P4 ;  /* 0x000000171f23d210 */ /* 0x000fe40001fe8404 */
[----:B------:R-:W-:Y:S01]  /*284a0*/  LOP3.LUT R5, R5, 0xfffeffff, RZ, 0xc0, !PT ;  /* 0xfffeffff05057812 */ /* 0x000fe200078ec0ff */
[----:B------:R-:W-:Y:S03]  /*284b0*/  @!P0 STL.64 [R1+0x10], R36 ;  /* 0x0000102401008387 */ /* 0x000fe60000100a00 */
[----:B------:R-:W-:Y:S01]  /*284c0*/  @P5 LOP3.LUT R5, R5, 0x10000, RZ, 0xfc, !PT ;  /* 0x0001000005055812 */ /* 0x000fe200078efcff */
[----:B------:R-:W4:Y:S04]  /*284d0*/  LDL.LU R131, [R1+0x3a0] ;  /* 0x0003a00001837983 */ /* 0x000f280000300800 */
[----:B------:R-:W-:Y:S01]  /*284e0*/  @!P5 STL.64 [R1+0x8], R34 ;  /* 0x000008220100d387 */ /* 0x000fe20000100a00 */
[----:B------:R-:W-:-:S02]  /*284f0*/  ISETP.LT.OR P5, PT, R29, 0xa9, !P2 ;  /* 0x000000a91d00780c */ /* 0x000fc400057a1670 */
        /* <DEDUP_REMOVED lines=19> */
[----:B------:R-:W3:Y:S01]  /*28630*/  @!P0 LDG.E.U8 R22, desc[UR48][R14.64+0x51] ;  /* 0x000051300e168981 */ /* 0x000ee2000c1e1100 */
[----:B------:R-:W-:Y:S02]  /*28640*/  @!P5 IADD3.X R225, R31, R23, R4, P3, P4 ;  /* 0x000000171fe1d210 */ /* 0x000fe40001fe8404 */
[----:B------:R-:W-:Y:S02]  /*28650*/  ISETP.LT.OR P4, PT, R29, 0x51, !P1 ;  /* 0x000000511d00780c */ /* 0x000fe40004f81670 */
[----:B------:R-:W-:-:S11]  /*28660*/  @P5 LOP3.LUT R5, R5, 0x8000, RZ, 0xfc, !PT ;  /* 0x0000800005055812 */ /* 0x000fd600078efcff */
[----:B-1----:R-:W-:-:S04]  /*28670*/  @!P4 IADD3 R32, P3, P5, R3, R24, R7 ;  /* 0x000000180320c210 */ /* 0x002fc80007d7e007 */
[----:B------:R-:W-:Y:S02]  /*28680*/  @!P4 IADD3.X R33, R4, R31, R6, P3, P5 ;  /* 0x0000001f0421c210 */ /* 0x000fe40001fea406 */
[----:B---3--:R-:W-:-:S04]  /*28690*/  LOP3.LUT R22, R22, 0xff, RZ, 0xc0, !PT ;  /* 0x000000ff16167812 */ /* 0x008fc800078ec0ff */
[----:B------:R-:W-:-:S05]  /*286a0*/  F2FP.F16.E4M3.UNPACK_B R22, R22 ;  /* 0x00000016ff16723e */ /* 0x000fca00020006ff */
[----:B------:R-:W-:-:S05]  /*286b0*/  HADD2.F32 R22, -RZ, R22.H0_H0 ;  /* 0x20000016ff167230 */ /* 0x000fca0000004100 */
[----:B------:R-:W-:-:S04]  /*286c0*/  FMUL R22, R22, UR40 ;  /* 0x0000002816167c20 */ /* 0x000fc80008400000 */
[----:B----4-:R-:W-:Y:S02]  /*286d0*/  FFMA R22, R131, UR41, R22 ;  /* 0x0000002983167c23 */ /* 0x010fe40008000016 */
[----:B------:R-:W3:Y:S03]  /*286e0*/  LDL.LU R131, [R1+0x3a8] ;  /* 0x0003a80001837983 */ /* 0x000ee60000300800 */
        /* <DEDUP_REMOVED lines=20> */
[----:B0-----:R-:W0:Y:S08]  /*28830*/  @!P0 LDC.64 R22, c[0x0][0x5c0] ;  /* 0x00017000ff168b82 */ /* 0x001e300000000a00 */
[----:B------:R-:W1:Y:S01]  /*28840*/  @!P3 LDC.64 R32, c[0x0][0x5c0] ;  /* 0x00017000ff20bb82 */ /* 0x000e620000000a00 */
[----:B0-----:R-:W-:-:S02]  /*28850*/  @!P0 IADD3 R218, P5, P6, R24, R22, R3 ;  /* 0x0000001618da8210 */ /* 0x001fc40007ebe003 */
[----:B------:R-:W-:-:S06]  /*28860*/  PRMT R22, RZ, 0x7610, R22 ;  /* 0x00007610ff167816 */ /* 0x000fcc0000000016 */
[----:B------:R-:W4:Y:S01]  /*28870*/  @!P3 LDG.E.U8 R22, desc[UR48][R16.64+0x51] ;  /* 0x000051301016b981 */ /* 0x000f22000c1e1100 */
[----:B------:R-:W-:Y:S02]  /*28880*/  @P0 LOP3.LUT R5, R5, 0x4000, RZ, 0xfc, !PT ;  /* 0x0000400005050812 */ /* 0x000fe400078efcff */
        /* <DEDUP_REMOVED lines=21> */
[----:B------:R-:W-:Y:S02]  /*289e0*/  LOP3.LUT P6, RZ, R2, 0x2, RZ, 0xc0, !PT ;  /* 0x0000000202ff7812 */ /* 0x000fe400078cc0ff */
[----:B----4-:R-:W-:-:S04]  /*289f0*/  LOP3.LUT R22, R22, 0xff, RZ, 0xc0, !PT ;  /* 0x000000ff16167812 */ /* 0x010fc800078ec0ff */
[----:B------:R-:W-:-:S05]  /*28a00*/  F2FP.F16.E4M3.UNPACK_B R22, R22 ;  /* 0x00000016ff16723e */ /* 0x000fca00020006ff */
[----:B------:R-:W-:-:S05]  /*28a10*/  HADD2.F32 R22, -RZ, R22.H0_H0 ;  /* 0x20000016ff167230 */ /* 0x000fca0000004100 */
[----:B------:R-:W-:-:S04]  /*28a20*/  FMUL R22, R22, UR40 ;  /* 0x0000002816167c20 */ /* 0x000fc80008400000 */
[----:B--2---:R-:W-:Y:S02]  /*28a30*/  FFMA R32, R130, UR41, R22 ;  /* 0x0000002982207c23 */ /* 0x004fe40008000016 */
        /* <DEDUP_REMOVED lines=23> */
[----:B---3--:R-:W-:Y:S01]  /*28bb0*/  FFMA R22, R131, UR41, R22 ;  /* 0x0000002983167c23 */ /* 0x008fe20008000016 */
[----:B------:R-:W-:Y:S01]  /*28bc0*/  LOP3.LUT P0, RZ, R30, 0x8000, RZ, 0xc0, !PT ;  /* 0x000080001eff7812 */ /* 0x000fe2000780c0ff */
[----:B------:R-:W3:Y:S03]  /*28bd0*/  LDL.LU R131, [R1+0x3b8] ;  /* 0x0003b80001837983 */ /* 0x000ee60000300800 */
[----:B------:R-:W-:-:S05]  /*28be0*/  F2FP.SATFINITE.E4M3.F32.PACK_AB_MERGE_C R22, RZ, R22, RZ ;  /* 0x00000016ff16723e */ /* 0x000fca00048070ff */
[----:B------:R0:W-:Y:S02]  /*28bf0*/  @!P6 STG.E.U8 desc[UR48][R102.64+0x59], R22 ;  /* 0x000059166600e986 */ /* 0x0001e4000c101130 */
[----:B0-----:R-:W0:Y:S02]  /*28c00*/  @!P4 LDC.64 R22, c[0x0][0x5c0] ;  /* 0x00017000ff16cb82 */ /* 0x001e240000000a00 */
[----:B0-----:R-:W-:Y:S02]  /*28c10*/  @!P4 IADD3 R22, P3, R32, R22, RZ ;  /* 0x000000162016c210 */ /* 0x001fe40007f7e0ff */
[----:B------:R-:W-:-:S06]  /*28c20*/  PRMT R32, RZ, 0x7610, R32 ;  /* 0x00007610ff207816 */ /* 0x000fcc0000000020 */
[----:B------:R-:W4:Y:S01]  /*28c30*/  @!P4 LDG.E.U8 R32, desc[UR48][R16.64+0x58] ;  /* 0x000058301020c981 */ /* 0x000f22000c1e1100 */
[----:B------:R-:W-:-:S04]  /*28c40*/  LOP3.LUT R30, R30, 0xffffbfff, RZ, 0xc0, !PT ;  /* 0xffffbfff1e1e7812 */ /* 0x000fc800078ec0ff */
[----:B------:R-:W-:Y:S01]  /*28c50*/  @P2 LOP3.LUT R30, R30, 0x4000, RZ, 0xfc, !PT ;  /* 0x000040001e1e2812 */ /* 0x000fe200078efcff */
[----:B------:R-:W-:-:S03]  /*28c60*/  @!P4 IMAD.X R23, R33, 0x1, R23, P3 ;  /* 0x000000012117c824 */ /* 0x000fc600018e0617 */
[----:B------:R-:W-:Y:S02]  /*28c70*/  LOP3.LUT R30, R30, 0xffffdfff, RZ, 0xc0, !PT ;  /* 0xffffdfff1e1e7812 */ /* 0x000fe400078ec0ff */
[----:B------:R-:W-:Y:S02]  /*28c80*/  ISETP.LT.OR P3, PT, R29, 0x5a, !P1 ;  /* 0x0000005a1d00780c */ /* 0x000fe40004f61670 */
[----:B------:R-:W-:Y:S02]  /*28c90*/  @P1 LOP3.LUT R30, R30, 0x2000, RZ, 0xfc, !PT ;  /* 0x000020001e1e1812 */ /* 0x000fe400078efcff */
[----:B------:R-:W-:-:S04]  /*28ca0*/  ISETP.GE.AND P1, PT, R28, 0x81, PT ;  /* 0x000000811c00780c */ /* 0x000fc80003f26270 */
[----:B------:R-:W-:-:S05]  /*28cb0*/  ISETP.LT.OR P2, PT, R29, 0xa1, !P1 ;  /* 0x000000a11d00780c */ /* 0x000fca0004f41670 */
[----:B------:R-:W-:-:S04]  /*28cc0*/  @!P3 IADD3 R34, P5, P6, R3, R24, R7 ;  /* 0x000000180322b210 */ /* 0x000fc80007ebe007 */
[----:B------:R-:W-:Y:S02]  /*28cd0*/  @!P3 IADD3.X R35, R4, R31, R6, P5, P6 ;  /* 0x0000001f0423b210 */ /* 0x000fe40002fec406 */
        /* <DEDUP_REMOVED lines=76> */
[----:B------:R-:W-:Y:S01]  /*291a0*/  @!P3 IADD3.X R35, R4, R31, R8, P5, P6 ;  /* 0x0000001f0423b210 */ /* 0x000fe20002fec408 */
[----:B------:R-:W-:Y:S04]  /*291b0*/  STL [R1+0x714], R170 ;  /* 0x000714aa01007387 */ /* 0x000fe80000100800 */
[----:B------:R-:W-:Y:S04]  /*291c0*/  STL [R1+0x710], R171 ;  /* 0x000710ab01007387 */ /* 0x000fe80000100800 */
[----:B------:R-:W4:Y:S01]  /*291d0*/  LDL.LU R131, [R1+0x3c8] ;  /* 0x0003c80001837983 */ /* 0x000f220000300800 */
[----:B---3--:R-:W-:-:S04]  /*291e0*/  LOP3.LUT R32, R32, 0xff, RZ, 0xc0, !PT ;  /* 0x000000ff20207812 */ /* 0x008fc800078ec0ff */
        /* <DEDUP_REMOVED lines=21> */
[----:B----4-:R-:W-:Y:S01]  /*29340*/  FFMA R22, R131, UR41, R22 ;  /* 0x0000002983167c23 */ /* 0x010fe20008000016 */
        /* <DEDUP_REMOVED lines=12> */
[C---:B------:R-:W-:Y:S02]  /*29410*/  ISETP.LT.OR P5, PT, R29.reuse, 0xb9, !P1 ;  /* 0x000000b91d00780c */ /* 0x040fe40004fa1670 */
[----:B------:R-:W-:Y:S02]  /*29420*/  ISETP.LT.OR P1, PT, R29, 0xba, !P1 ;  /* 0x000000ba1d00780c */ /* 0x000fe40004f21670 */
[----:B------:R-:W-:-:S02]  /*29430*/  LOP3.LUT P2, RZ, R0, 0x40, RZ, 0xc0, !PT ;  /* 0x0000004000ff7812 */ /* 0x000fc4000784c0ff */
        /* <DEDUP_REMOVED lines=19> */
[----:B------:R-:W-:-:S04]  /*29570*/  @!P4 IADD3 R33, P3, P5, R3, R24, R9 ;  /* 0x000000180321c210 */ /* 0x000fc80007d7e009 */
[----:B-1----:R-:W-:Y:S02]  /*29580*/  @!P4 IADD3.X R32, R4, R31, R8, P3, P5 ;  /* 0x0000001f0420c210 */ /* 0x002fe40001fea408 */
        /* <DEDUP_REMOVED lines=10> */
[----:B0-----:R-:W-:-:S05]  /*29630*/  @!P4 IADD3 R22, P3, R33, R22, RZ ;  /* 0x000000162116c210 */ /* 0x001fca0007f7e0ff */
[----:B------:R-:W-:Y:S01]  /*29640*/  @!P4 IMAD.X R23, R32, 0x1, R23, P3 ;  /* 0x000000012017c824 */ /* 0x000fe200018e0617 */
[----:B------:R-:W-:-:S06]  /*29650*/  PRMT R32, RZ, 0x7610, R32 ;  /* 0x00007610ff207816 */ /* 0x000fcc0000000020 */
[----:B------:R-:W4:Y:S01]  /*29660*/  @!P4 LDG.E.U8 R32, desc[UR48][R20.64+0x48] ;  /* 0x000048301420c981 */ /* 0x000f22000c1e1100 */
[----:B------:R-:W-:Y:S02]  /*29670*/  ISETP.GE.AND P2, PT, R28, 0x101, PT ;  /* 0x000001011c00780c */ /* 0x000fe40003f46270 */
[----:B------:R-:W-:Y:S02]  /*29680*/  @P1 LOP3.LUT R2, R2, 0x20000000, RZ, 0xfc, !PT ;  /* 0x2000000002021812 */ /* 0x000fe400078efcff */
[C---:B------:R-:W-:Y:S02]  /*29690*/  ISETP.LT.OR P1, PT, R29.reuse, 0xa1, !P2 ;  /* 0x000000a11d00780c */ /* 0x040fe40005721670 */
        /* <DEDUP_REMOVED lines=35> */
[----:B------:R-:W3:Y:S01]  /*298d0*/  @!P6 LDG.E.U8 R22, desc[UR48][R18.64+0x50] ;  /* 0x000050301216e981 */ /* 0x000ee2000c1e1100 */
[----:B------:R-:W-:Y:S02]  /*298e0*/  LOP3.LUT R2, R2, 0xf7ffffff, RZ, 0xc0, !PT ;  /* 0xf7ffffff02027812 */ /* 0x000fe400078ec0ff */
[----:B------:R-:W-:Y:S02]  /*298f0*/  @!P5 IADD3.X R133, R31, R23, R8, P3, P4 ;  /* 0x000000171f85d210 */ /* 0x000fe40001fe8408 */
[----:B------:R-:W-:Y:S02]  /*29900*/  @P5 LOP3.LUT R2, R2, 0x8000000, RZ, 0xfc, !PT ;  /* 0x0800000002025812 */ /* 0x000fe400078efcff */
[----:B------:R-:W-:Y:S02]  /*29910*/  ISETP.LT.OR P5, PT, R29, 0xa9, !P2 ;  /* 0x000000a91d00780c */ /* 0x000fe400057a1670 */
[----:B------:R-:W-:-:S11]  /*29920*/  LOP3.LUT R2, R2, 0xfbffffff, RZ, 0xc0, !PT ;  /* 0xfbffffff02027812 */ /* 0x000fd600078ec0ff */
[----:B------:R-:W-:Y:S02]  /*29930*/  @P5 LOP3.LUT R2, R2, 0x4000000, RZ, 0xfc, !PT ;  /* 0x0400000002025812 */ /* 0x000fe400078efcff */
[----:B------:R-:W-:Y:S02]  /*29940*/  LOP3.LUT P1, RZ, R0, 0x20, RZ, 0xc0, !PT ;  /* 0x0000002000ff7812 */ /* 0x000fe4000782c0ff */
[----:B---3--:R-:W-:-:S04]  /*29950*/  LOP3.LUT R22, R22, 0xff, RZ, 0xc0, !PT ;  /* 0x000000ff16167812 */ /* 0x008fc800078ec0ff */
[----:B------:R-:W-:-:S05]  /*29960*/  F2FP.F16.E4M3.UNPACK_B R22, R22 ;  /* 0x00000016ff16723e */ /* 0x000fca00020006ff */
[----:B------:R-:W-:-:S05]  /*29970*/  HADD2.F32 R22, -RZ, R22.H0_H0 ;  /* 0x20000016ff167230 */ /* 0x000fca0000004100 */
[----:B------:R-:W-:-:S04]  /*29980*/  FMUL R22, R22, UR40 ;  /* 0x0000002816167c20 */ /* 0x000fc80008400000 */
[----:B--2---:R-:W-:Y:S02]  /*29990*/  FFMA R32, R130, UR41, R22 ;  /* 0x0000002982207c23 */ /* 0x004fe40008000016 */
        /* <DEDUP_REMOVED lines=15> */
[----:B-1----:R-:W-:Y:S02]  /*29a90*/  @!P4 IADD3.X R32, R4, R31, R8, P3, P5 ;  /* 0x0000001f0420c210 */ /* 0x002fe40001fea408 */
[----:B--2---:R-:W-:-:S04]  /*29aa0*/  LOP3.LUT R22, R22, 0xff, RZ, 0xc0, !PT ;  /* 0x000000ff16167812 */ /* 0x004fc800078ec0ff */
[----:B------:R-:W-:-:S05]  /*29ab0*/  F2FP.F16.E4M3.UNPACK_B R22, R22 ;  /* 0x00000016ff16723e */ /* 0x000fca00020006ff */
[----:B------:R-:W-:-:S05]  /*29ac0*/  HADD2.F32 R22, -RZ, R22.H0_H0 ;  /* 0x20000016ff167230 */ /* 0x000fca0000004100 */
[----:B------:R-:W-:-:S04]  /*29ad0*/  FMUL R22, R22, UR40 ;  /* 0x0000002816167c20 */ /* 0x000fc80008400000 */
[----:B----4-:R-:W-:Y:S02]  /*29ae0*/  FFMA R22, R145, UR41, R22 ;  /* 0x0000002991167c23 */ /* 0x010fe40008000016 */
[----:B------:R-:W2:Y:S03]  /*29af0*/  LDL.LU R145, [R1+0x3e8] ;  /* 0x0003e80001917983 */ /* 0x000ea60000300800 */
[----:B------:R-:W-:-:S05]  /*29b00*/  F2FP.SATFINITE.E4M3.F32.PACK_AB_MERGE_C R22, RZ, R22, RZ ;  /* 0x00000016ff16723e */ /* 0x000fca00048070ff */
[----:B------:R0:W-:Y:S02]  /*29b10*/  @!P1 STG.E.U8 desc[UR48][R42.64+0x51], R22 ;  /* 0x000051162a009986 */ /* 0x0001e4000c101130 */
[----:B0-----:R-:W0:Y:S02]  /*29b20*/  @!P4 LDC.64 R22, c[0x0][0x5c0] ;  /* 0x00017000ff16cb82 */ /* 0x001e240000000a00 */
[----:B0-----:R-:W-:-:S05]  /*29b30*/  @!P4 IADD3 R22, P3, R33, R22, RZ ;  /* 0x000000162116c210 */ /* 0x001fca0007f7e0ff */
[----:B------:R-:W-:Y:S01]  /*29b40*/  @!P4 IMAD.X R23, R32, 0x1, R23, P3 ;  /* 0x000000012017c824 */ /* 0x000fe200018e0617 */
[----:B------:R-:W-:-:S06]  /*29b50*/  PRMT R32, RZ, 0x7610, R32 ;  /* 0x00007610ff207816 */ /* 0x000fcc0000000020 */
[----:B------:R-:W3:Y:S01]  /*29b60*/  @!P4 LDG.E.U8 R32, desc[UR48][R20.64+0x50] ;  /* 0x000050301420c981 */ /* 0x000ee2000c1e1100 */
[C---:B------:R-:W-:Y:S02]  /*29b70*/  ISETP.LT.OR P1, PT, R29.reuse, 0xb1, !P2 ;  /* 0x000000b11d00780c */ /* 0x040fe40005721670 */
        /* <DEDUP_REMOVED lines=19> */
[----:B-1----:R-:W-:Y:S02]  /*29cb0*/  @!P3 IADD3 R32, P4, R35, R32, RZ ;  /* 0x000000202320b210 */ /* 0x002fe40007f9e0ff */
[----:B------:R-:W-:-:S03]  /*29cc0*/  ISETP.LT.OR P2, PT, R29, 0xb2, !P6 ;  /* 0x000000b21d00780c */ /* 0x000fc60007741670 */
[----:B------:R-:W-:Y:S01]  /*29cd0*/  @!P3 IMAD.X R33, R34, 0x1, R33, P4 ;  /* 0x000000012221b824 */ /* 0x000fe200020e0621 */
[----:B------:R-:W-:-:S04]  /*29ce0*/  @P1 LOP3.LUT R2, R2, 0x1000000, RZ, 0xfc, !PT ;  /* 0x0100000002021812 */ /* 0x000fc800078efcff */
        /* <DEDUP_REMOVED lines=40> */
[----:B------:R-:W-:-:S04]  /*29f70*/  @!P4 IADD3 R33, P3, P5, R3, R24, R9 ;  /* 0x000000180321c210 */ /* 0x000fc80007d7e009 */
[----:B-1----:R-:W-:Y:S02]  /*29f80*/  @!P4 IADD3.X R32, R4, R31, R8, P3, P5 ;  /* 0x0000001f0420c210 */ /* 0x002fe40001fea408 */
        /* <DEDUP_REMOVED lines=10> */
[----:B0-----:R-:W-:-:S05]  /*2a030*/  @!P4 IADD3 R22, P3, R33, R22, RZ ;  /* 0x000000162116c210 */ /* 0x001fca0007f7e0ff */
[----:B------:R-:W-:Y:S01]  /*2a040*/  @!P4 IMAD.X R23, R32, 0x1, R23, P3 ;  /* 0x000000012017c824 */ /* 0x000fe200018e0617 */
[----:B------:R-:W-:-:S06]  /*2a050*/  PRMT R32, RZ, 0x7610, R32 ;  /* 0x00007610ff207816 */ /* 0x000fcc0000000020 */
[----:B------:R-:W4:Y:S01]  /*2a060*/  @!P4 LDG.E.U8 R32, desc[UR48][R20.64+0x58] ;  /* 0x000058301420c981 */ /* 0x000f22000c1e1100 */
        /* <DEDUP_REMOVED lines=19> */
[----:B------:R-:W-:Y:S02]  /*2a1a0*/  ISETP.LT.OR P0, PT, R29, 0xc2, !P2 ;  /* 0x000000c21d00780c */ /* 0x000fe40005701670 */
[----:B-1----:R-:W-:-:S05]  /*2a1b0*/  @!P3 IADD3 R32, P4, R35, R32, RZ ;  /* 0x000000202320b210 */ /* 0x002fca0007f9e0ff */
[----:B------:R-:W-:Y:S01]  /*2a1c0*/  @!P3 IMAD.X R33, R34, 0x1, R33, P4 ;  /* 0x000000012221b824 */ /* 0x000fe200020e0621 */
[----:B------:R-:W-:Y:S02]  /*2a1d0*/  @!P1 IADD3.X R65, R31, R23, R4, P5, P6 ;  /* 0x000000171f419210 */ /* 0x000fe40002fec404 */
        /* <DEDUP_REMOVED lines=31> */
[----:B------:R-:W-:-:S04]  /*2a3d0*/  @P1 LOP3.LUT R2, R2, 0x100000, RZ, 0xfc, !PT ;  /* 0x0010000002021812 */ /* 0x000fc800078efcff */
[----:B------:R-:W-:-:S04]  /*2a3e0*/  LOP3.LUT R2, R2, 0xfff7ffff, RZ, 0xc0, !PT ;  /* 0xfff7ffff02027812 */ /* 0x000fc800078ec0ff */
[----:B------:R-:W-:Y:S02]  /*2a3f0*/  @P0 LOP3.LUT R2, R2, 0x80000, RZ, 0xfc, !PT ;  /* 0x0008000002020812 */ /* 0x000fe400078efcff */
[----:B------:R-:W-:Y:S02]  /*2a400*/  ISETP.LT.OR P0, PT, R29, 0xc9, !P2 ;  /* 0x000000c91d00780c */ /* 0x000fe40005701670 */
[----:B0-----:R-:W-:-:S05]  /*2a410*/  @!P3 IADD3 R22, P4, R24, R22, RZ ;  /* 0x000000161816b210 */ /* 0x001fca0007f9e0ff */
[----:B------:R-:W-:Y:S01]  /*2a420*/  @!P3 IMAD.X R23, R31, 0x1, R23, P4 ;  /* 0x000000011f17b824 */ /* 0x000fe200020e0617 */
        /* <DEDUP_REMOVED lines=88> */
[----:B------:R-:W-:Y:S02]  /*2a9b0*/  @!P5 IADD3.X R49, R31, R23, R4, P3, P4 ;  /* 0x000000171f31d210 */ /* 0x000fe40001fe8404 */
[----:B------:R-:W-:Y:S02]  /*2a9c0*/  ISETP.LT.OR P4, PT, R29, 0xda, !P2 ;  /* 0x000000da1d00780c */ /* 0x000fe40005781670 */
        /* <DEDUP_REMOVED lines=42> */
[----:B------:R-:W-:Y:S02]  /*2ac70*/  FMUL R32, R22, UR40 ;  /* 0x0000002816207c20 */ /* 0x000fe40008400000 */
[----:B------:R-:W0:Y:S02]  /*2ac80*/  @!P2 LDC.64 R22, c[0x0][0x5c0] ;  /* 0x00017000ff16ab82 */ /* 0x000e240000000a00 */
[----:B---3--:R-:W-:Y:S01]  /*2ac90*/  FFMA R32, R144, UR41, R32 ;  /* 0x0000002990207c23 */ /* 0x008fe20008000020 */
[----:B------:R-:W-:Y:S01]  /*2aca0*/  ISETP.LT.OR P1, PT, R29, 0xc9, !P5 ;  /* 0x000000c91d00780c */ /* 0x000fe20006f21670 */
[----:B------:R-:W3:Y:S03]  /*2acb0*/  LDL.LU R144, [R1+0x424] ;  /* 0x0004240001907983 */ /* 0x000ee60000300800 */
        /* <DEDUP_REMOVED lines=33> */
[----:B------:R-:W-:Y:S02]  /*2aed0*/  FMUL R32, R22, UR40 ;  /* 0x0000002816207c20 */ /* 0x000fe40008400000 */
[----:B------:R-:W0:Y:S02]  /*2aee0*/  @!P1 LDC.64 R22, c[0x0][0x5c0] ;  /* 0x00017000ff169b82 */ /* 0x000e240000000a00 */
[----:B---3--:R-:W-:Y:S02]  /*2aef0*/  FFMA R32, R144, UR41, R32 ;  /* 0x0000002990207c23 */ /* 0x008fe40008000020 */
[----:B------:R-:W3:Y:S03]  /*2af00*/  LDL.LU R144, [R1+0x42c] ;  /* 0x00042c0001907983 */ /* 0x000ee60000300800 */
        /* <DEDUP_REMOVED lines=17> */
[----:B------:R0:W-:Y:S01]  /*2b020*/  @!P0 STG.E.U8 desc[UR48][R116.64+0x71], R22 ;  /* 0x0000711674008986 */ /* 0x0001e2000c101130 */
[----:B------:R-:W-:-:S13]  /*2b030*/  ISETP.LT.OR P0, PT, R29, 0xd2, !P5 ;  /* 0x000000d21d00780c */ /* 0x000fda0006f01670 */
        /* <DEDUP_REMOVED lines=12> */
[----:B------:R-:W-:Y:S01]  /*2b100*/  LOP3.LUT R2, R2, 0xfffffdff, RZ, 0xc0, !PT ;  /* 0xfffffdff02027812 */ /* 0x000fe200078ec0ff */
        /* <DEDUP_REMOVED lines=15> */
[----:B------:R-:W-:-:S04]  /*2b200*/  LOP3.LUT R2, R2, 0xffffff7f, RZ, 0xc0, !PT ;  /* 0xffffff7f02027812 */ /* 0x000fc800078ec0ff */
[----:B------:R-:W-:Y:S02]  /*2b210*/  @P0 LOP3.LUT R2, R2, 0x80, RZ, 0xfc, !PT ;  /* 0x0000008002020812 */ /* 0x000fe400078efcff */
[----:B------:R-:W-:Y:S02]  /*2b220*/  LOP3.LUT P0, RZ, R5, 0x8, RZ, 0xc0, !PT ;  /* 0x0000000805ff7812 */ /* 0x000fe4000780c0ff */
        /* <DEDUP_REMOVED lines=10> */
[----:B0-----:R-:W-:Y:S02]  /*2b2d0*/  @!P4 IADD3 R32, P2, P3, R24, R22, R7 ;  /* 0x000000161820c210 */ /* 0x001fe40007b5e007 */
[----:B------:R-:W-:-:S06]  /*2b2e0*/  PRMT R22, RZ, 0x7610, R22 ;  /* 0x00007610ff167816 */ /* 0x000fcc0000000016 */
[----:B------:R-:W4:Y:S02]  /*2b2f0*/  @!P0 LDG.E.U8 R22, desc[UR48][R12.64+0x78] ;  /* 0x000078300c168981 */ /* 0x000f24000c1e1100 */
        /* <DEDUP_REMOVED lines=9> */
[----:B0-----:R-:W-:-:S06]  /*2b390*/  PRMT R22, RZ, 0x7610, R22 ;  /* 0x00007610ff167816 */ /* 0x001fcc0000000016 */
[----:B------:R-:W4:Y:S01]  /*2b3a0*/  @!P6 LDG.E.U8 R22, desc[UR48][R12.64+0x79] ;  /* 0x000079300c16e981 */ /* 0x000f22000c1e1100 */
[----:B------:R-:W-:Y:S02]  /*2b3b0*/  @!P4 IADD3.X R33, R31, R23, R6, P2, P3 ;  /* 0x000000171f21c210 */ /* 0x000fe400017e6406 */
[----:B------:R-:W-:Y:S02]  /*2b3c0*/  ISETP.LT.OR P3, PT, R29, 0x61, !P1 ;  /* 0x000000611d00780c */ /* 0x000fe40004f61670 */
[----:B------:R-:W-:Y:S02]  /*2b3d0*/  LOP3.LUT R2, R2, 0xffffffbf, RZ, 0xc0, !PT ;  /* 0xffffffbf02027812 */ /* 0x000fe400078ec0ff */
[----:B------:R-:W-:Y:S02]  /*2b3e0*/  LOP3.LUT R30, R30, 0xffffefff, RZ, 0xc0, !PT ;  /* 0xffffefff1e1e7812 */ /* 0x000fe400078ec0ff */
[----:B------:R-:W-:-:S07]  /*2b3f0*/  @P4 LOP3.LUT R2, R2, 0x40, RZ, 0xfc, !PT ;  /* 0x0000004002024812 */ /* 0x000fce00078efcff */
[----:B------:R-:W-:Y:S02]  /*2b400*/  @!P3 IADD3 R60, P2, P4, R3, R24, R7 ;  /* 0x00000018033cb210 */ /* 0x000fe40007c5e007 */
[----:B------:R-:W-:Y:S02]  /*2b410*/  @P3 LOP3.LUT R30, R30, 0x1000, RZ, 0xfc, !PT ;  /* 0x000010001e1e3812 */ /* 0x000fe400078efcff */
[----:B------:R-:W-:Y:S02]  /*2b420*/  @!P3 IADD3.X R61, R4, R31, R6, P2, P4 ;  /* 0x0000001f043db210 */ /* 0x000fe400017e8406 */
        /* <DEDUP_REMOVED lines=10> */
[----:B0-----:R-:W-:-:S06]  /*2b4d0*/  PRMT R22, RZ, 0x7610, R22 ;  /* 0x00007610ff167816 */ /* 0x001fcc0000000016 */
[----:B------:R-:W4:Y:S01]  /*2b4e0*/  @!P3 LDG.E.U8 R22, desc[UR48][R14.64+0x60] ;  /* 0x000060300e16b981 */ /* 0x000f22000c1e1100 */
[----:B------:R-:W-:Y:S02]  /*2b4f0*/  ISETP.LT.OR P2, PT, R29, 0x62, !P1 ;  /* 0x000000621d00780c */ /* 0x000fe40004f41670 */
[----:B----4-:R-:W-:-:S04]  /*2b500*/  LOP3.LUT R22, R22, 0xff, RZ, 0xc0, !PT ;  /* 0x000000ff16167812 */ /* 0x010fc800078ec0ff */
[----:B------:R-:W-:-:S05]  /*2b510*/  F2FP.F16.E4M3.UNPACK_B R22, R22 ;  /* 0x00000016ff16723e */ /* 0x000fca00020006ff */
[----:B------:R-:W-:-:S05]  /*2b520*/  HADD2.F32 R22, -RZ, R22.H0_H0 ;  /* 0x20000016ff167230 */ /* 0x000fca0000004100 */
[----:B------:R-:W-:-:S04]  /*2b530*/  FMUL R22, R22, UR40 ;  /* 0x0000002816167c20 */ /* 0x000fc80008400000 */
[----:B---3--:R-:W-:Y:S01]  /*2b540*/  FFMA R22, R144, UR41, R22 ;  /* 0x0000002990167c23 */ /* 0x008fe20008000016 */
[----:B------:R-:W-:Y:S01]  /*2b550*/  @!P2 IADD3 R66, P4, P5, R3, R24, R7 ;  /* 0x000000180342a210 */ /* 0x000fe20007d9e007 */
[----:B------:R-:W3:Y:S03]  /*2b560*/  LDL.LU R144, [R1+0x444] ;  /* 0x0004440001907983 */ /* 0x000ee60000300800 */
[----:B------:R-:W-:-:S05]  /*2b570*/  F2FP.SATFINITE.E4M3.F32.PACK_AB_MERGE_C R22, RZ, R22, RZ ;  /* 0x00000016ff16723e */ /* 0x000fca00048070ff */
[----:B------:R0:W-:Y:S02]  /*2b580*/  @!P3 STG.E.U8 desc[UR48][R76.64+0x60], R22 ;  /* 0x000060164c00b986 */ /* 0x0001e4000c101130 */
[----:B0-----:R-:W-:-:S06]  /*2b590*/  PRMT R22, RZ, 0x7610, R22 ;  /* 0x00007610ff167816 */ /* 0x001fcc0000000016 */
[----:B------:R-:W4:Y:S01]  /*2b5a0*/  @!P0 LDG.E.U8 R22, desc[UR48][R14.64+0x61] ;  /* 0x000061300e168981 */ /* 0x000f22000c1e1100 */
[----:B------:R-:W-:Y:S02]  /*2b5b0*/  @!P2 IADD3.X R67, R4, R31, R6, P4, P5 ;  /* 0x0000001f0443a210 */ /* 0x000fe400027ea406 */
[C---:B------:R-:W-:Y:S02]  /*2b5c0*/  ISETP.LT.OR P4, PT, R29.reuse, 0x69, !P1 ;  /* 0x000000691d00780c */ /* 0x040fe40004f81670 */
[----:B------:R-:W-:-:S11]  /*2b5d0*/  ISETP.LT.OR P3, PT, R29, 0x71, !P1 ;  /* 0x000000711d00780c */ /* 0x000fd60004f61670 */
[----:B------:R-:W-:-:S04]  /*2b5e0*/  @!P4 IADD3 R62, P5, P6, R3, R24, R7 ;  /* 0x00000018033ec210 */ /* 0x000fc80007ebe007 */
[----:B------:R-:W-:Y:S02]  /*2b5f0*/  @!P4 IADD3.X R68, R4, R31, R6, P5, P6 ;  /* 0x0000001f0444c210 */ /* 0x000fe40002fec406 */
[----:B------:R-:W-:Y:S02]  /*2b600*/  ISETP.LT.OR P5, PT, R29, 0x6a, !P1 ;  /* 0x0000006a1d00780c */ /* 0x000fe40004fa1670 */
[----:B------:R-:W-:-:S04]  /*2b610*/  LOP3.LUT R30, R30, 0xfffffbff, RZ, 0xc0, !PT ;  /* 0xfffffbff1e1e7812 */ /* 0x000fc800078ec0ff */
[----:B------:R-:W-:-:S07]  /*2b620*/  @P4 LOP3.LUT R30, R30, 0x400, RZ, 0xfc, !PT ;  /* 0x000004001e1e4812 */ /* 0x000fce00078efcff */
[----:B------:R-:W-:-:S04]  /*2b630*/  @!P5 IADD3 R63, P4, P6, R3, R24, R7 ;  /* 0x00000018033fd210 */ /* 0x000fc80007e9e007 */
[----:B------:R-:W-:Y:S02]  /*2b640*/  @!P5 IADD3.X R69, R4, R31, R6, P4, P6 ;  /* 0x0000001f0445d210 */ /* 0x000fe400027ec406 */
[----:B------:R-:W-:-:S04]  /*2b650*/  @!P3 IADD3 R71, P4, P6, R3, R24, R7 ;  /* 0x000000180347b210 */ /* 0x000fc80007e9e007 */
[----:B------:R-:W-:Y:S02]  /*2b660*/  @!P3 IADD3.X R76, R4, R31, R6, P4, P6 ;  /* 0x0000001f044cb210 */ /* 0x000fe400027ec406 */
[----:B------:R-:W-:Y:S02]  /*2b670*/  LOP3.LUT P3, RZ, R30, 0x1000, RZ, 0xc0, !PT ;  /* 0x000010001eff7812 */ /* 0x000fe4000786c0ff */
        /* <DEDUP_REMOVED lines=9> */
[----:B0-----:R-:W0:Y:S01]  /*2b710*/  @!P3 LDC.64 R22, c[0x0][0x5c0] ;  /* 0x00017000ff16bb82 */ /* 0x001e220000000a00 */
[----:B------:R-:W-:-:S04]  /*2b720*/  @!P4 IADD3 R77, P0, P6, R3, R24, R7 ;  /* 0x00000018034dc210 */ /* 0x000fc80007e1e007 */
[----:B------:R-:W-:Y:S02]  /*2b730*/  @!P4 IADD3.X R79, R4, R31, R6, P0, P6 ;  /* 0x0000001f044fc210 */ /* 0x000fe400007ec406 */
[----:B0-----:R-:W-:Y:S02]  /*2b740*/  @!P3 IADD3 R22, P6, R60, R22, RZ ;  /* 0x000000163c16b210 */ /* 0x001fe40007fde0ff */
[----:B------:R-:W-:-:S06]  /*2b750*/  PRMT R60, RZ, 0x7610, R60 ;  /* 0x00007610ff3c7816 */ /* 0x000fcc000000003c */
[----:B------:R-:W4:Y:S01]  /*2b760*/  @!P3 LDG.E.U8 R60, desc[UR48][R16.64+0x60] ;  /* 0x00006030103cb981 */ /* 0x000f22000c1e1100 */
[----:B------:R-:W-:Y:S01]  /*2b770*/  @!P3 IMAD.X R23, R61, 0x1, R23, P6 ;  /* 0x000000013d17b824 */ /* 0x000fe200030e0617 */
[----:B----4-:R-:W-:-:S04]  /*2b780*/  LOP3.LUT R60, R60, 0xff, RZ, 0xc0, !PT ;  /* 0x000000ff3c3c7812 */ /* 0x010fc800078ec0ff */
[----:B------:R-:W-:-:S05]  /*2b790*/  F2FP.F16.E4M3.UNPACK_B R60, R60 ;  /* 0x0000003cff3c723e */ /* 0x000fca00020006ff */
[----:B------:R-:W-:-:S05]  /*2b7a0*/  HADD2.F32 R60, -RZ, R60.H0_H0 ;  /* 0x2000003cff3c7230 */ /* 0x000fca0000004100 */
[----:B------:R-:W-:-:S04]  /*2b7b0*/  FMUL R60, R60, UR40 ;  /* 0x000000283c3c7c20 */ /* 0x000fc80008400000 */
[----:B---3--:R-:W-:Y:S01]  /*2b7c0*/  FFMA R60, R144, UR41, R60 ;  /* 0x00000029903c7c23 */ /* 0x008fe2000800003c */
[----:B------:R-:W-:Y:S01]  /*2b7d0*/  ISETP.LT.OR P4, PT, R29, 0x79, !P1 ;  /* 0x000000791d00780c */ /* 0x000fe20004f81670 */
[----:B------:R-:W3:Y:S03]  /*2b7e0*/  LDL.LU R144, [R1+0x44c] ;  /* 0x00044c0001907983 */ /* 0x000ee60000300800 */
[----:B------:R-:W-:-:S05]  /*2b7f0*/  F2FP.SATFINITE.E4M3.F32.PACK_AB_MERGE_C R60, RZ, R60, RZ ;  /* 0x0000003cff3c723e */ /* 0x000fca00048070ff */
[----:B------:R0:W-:Y:S02]  /*2b800*/  @!P3 STG.E.U8 desc[UR48][R22.64+0x60], R60 ;  /* 0x0000603c1600b986 */ /* 0x0001e4000c101130 */
[----:B0-----:R-:W-:Y:S01]  /*2b810*/  PRMT R60, RZ, 0x7610, R60 ;  /* 0x00007610ff3c7816 */ /* 0x001fe2000000003c */
[----:B------:R-:W0:Y:S05]  /*2b820*/  @!P2 LDC.64 R22, c[0x0][0x5c0] ;  /* 0x00017000ff16ab82 */ /* 0x000e2a0000000a00 */
[----:B------:R-:W4:Y:S01]  /*2b830*/  @!P2 LDG.E.U8 R60, desc[UR48][R16.64+0x61] ;  /* 0x00006130103ca981 */ /* 0x000f22000c1e1100 */
[----:B------:R-:W-:-:S04]  /*2b840*/  @!P4 IADD3 R80, P0, P6, R3, R24, R7 ;  /* 0x000000180350c210 */ /* 0x000fc80007e1e007 */
[----:B------:R-:W-:Y:S02]  /*2b850*/  @!P4 IADD3.X R81, R4, R31, R6, P0, P6 ;  /* 0x0000001f0451c210 */ /* 0x000fe400007ec406 */
[----:B------:R-:W-:Y:S02]  /*2b860*/  ISETP.LT.OR P0, PT, R29, 0x7a, !P1 ;  /* 0x0000007a1d00780c */ /* 0x000fe40004f01670 */
[----:B------:R-:W-:-:S04]  /*2b870*/  LOP3.LUT R0, R0, 0xffffffef, RZ, 0xc0, !PT ;  /* 0xffffffef00007812 */ /* 0x000fc800078ec0ff */
[----:B------:R-:W-:Y:S02]  /*2b880*/  @P4 LOP3.LUT R0, R0, 0x10, RZ, 0xfc, !PT ;  /* 0x0000001000004812 */ /* 0x000fe400078efcff */
[----:B0-----:R-:W-:-:S05]  /*2b890*/  @!P2 IADD3 R22, P4, R66, R22, RZ ;  /* 0x000000164216a210 */ /* 0x001fca0007f9e0ff */
[----:B------:R-:W-:-:S04]  /*2b8a0*/  @!P0 IADD3 R83, P6, P3, R3, R24, R7 ;  /* 0x0000001803538210 */ /* 0x000fc80007bde007 */
[----:B------:R-:W-:Y:S01]  /*2b8b0*/  @!P0 IADD3.X R86, R4, R31, R6, P6, P3 ;  /* 0x0000001f04568210 */ /* 0x000fe200037e6406 */
        /* <DEDUP_REMOVED lines=11> */
[----:B0-----:R-:W-:-:S06]  /*2b970*/  PRMT R22, RZ, 0x7610, R22 ;  /* 0x00007610ff167816 */ /* 0x001fcc0000000016 */
[----:B------:R-:W4:Y:S01]  /*2b980*/  @!P6 LDG.E.U8 R22, desc[UR48][R14.64+0x68] ;  /* 0x000068300e16e981 */ /* 0x000f22000c1e1100 */
[----:B------:R-:W-:Y:S02]  /*2b990*/  @P1 LOP3.LUT R30, R30, 0x200, RZ, 0xfc, !PT ;  /* 0x000002001e1e1812 */ /* 0x000fe400078efcff */
        /* <DEDUP_REMOVED lines=10> */
[----:B0-----:R-:W-:-:S06]  /*2ba40*/  PRMT R22, RZ, 0x7610, R22 ;  /* 0x00007610ff167816 */ /* 0x001fcc0000000016 */
[----:B------:R-:W4:Y:S01]  /*2ba50*/  @!P1 LDG.E.U8 R22, desc[UR48][R14.64+0x69] ;  /* 0x000069300e169981 */ /* 0x000f22000c1e1100 */
[----:B------:R-:W-:Y:S02]  /*2ba60*/  @P0 LOP3.LUT R0, R0, 0x8, RZ, 0xfc, !PT ;  /* 0x0000000800000812 */ /* 0x000fe400078efcff */
[----:B------:R-:W-:-:S04]  /*2ba70*/  LOP3.LUT P0, RZ, R30, 0x800, RZ, 0xc0, !PT ;  /* 0x000008001eff7812 */ /* 0x000fc8000780c0ff */
[----:B------:R-:W-:-:S13]  /*2ba80*/  ISETP.LT.OR P4, PT, R29, 0x61, !P0 ;  /* 0x000000611d00780c */ /* 0x000fda0004781670 */
[----:B------:R-:W-:-:S04]  /*2ba90*/  @!P4 IADD3 R75, P3, P2, R3, R24, R9 ;  /* 0x00000018034bc210 */ /* 0x000fc80007a7e009 */
[----:B------:R-:W-:Y:S02]  /*2baa0*/  @!P4 IADD3.X R85, R4, R31, R8, P3, P2 ;  /* 0x0000001f0455c210 */ /* 0x000fe40001fe4408 */
[----:B------:R-:W-:-:S13]  /*2bab0*/  ISETP.LT.OR P4, PT, R29, 0x62, !P0 ;  /* 0x000000621d00780c */ /* 0x000fda0004781670 */
[----:B------:R-:W-:-:S04]  /*2bac0*/  @!P4 IADD3 R60, P3, P2, R3, R24, R9 ;  /* 0x00000018033cc210 */ /* 0x000fc80007a7e009 */
[----:B------:R-:W-:Y:S02]  /*2bad0*/  @!P4 IADD3.X R78, R4, R31, R8, P3, P2 ;  /* 0x0000001f044ec210 */ /* 0x000fe40001fe4408 */
[----:B------:R-:W-:Y:S02]  /*2bae0*/  LOP3.LUT P4, RZ, R30, 0x400, RZ, 0xc0, !PT ;  /* 0x000004001eff7812 */ /* 0x000fe4000788c0ff */
[----:B------:R-:W-:Y:S02]  /*2baf0*/  PRMT R61, RZ, 0x7610, R61 ;  /* 0x00007610ff3d7816 */ /* 0x000fe4000000003d */
        /* <DEDUP_REMOVED lines=8> */
[----:B------:R0:W-:Y:S04]  /*2bb80*/  @!P1 STG.E.U8 desc[UR48][R128.64+0x69], R22 ;  /* 0x0000691680009986 */ /* 0x0001e8000c101130 */
[----:B------:R-:W4:Y:S01]  /*2bb90*/  @!P4 LDG.E.U8 R61, desc[UR48][R16.64+0x68] ;  /* 0x00006830103dc981 */ /* 0x000f22000c1e1100 */
[----:B------:R-:W-:Y:S01]  /*2bba0*/  @!P6 IADD3 R84, P3, P2, R3, R24, R9 ;  /* 0x000000180354e210 */ /* 0x000fe20007a7e009 */
[----:B0-----:R-:W0:Y:S03]  /*2bbb0*/  @!P4 LDC.64 R22, c[0x0][0x5c0] ;  /* 0x00017000ff16cb82 */ /* 0x001e260000000a00 */
[----:B------:R-:W-:Y:S02]  /*2bbc0*/  @!P6 IADD3.X R87, R4, R31, R8, P3, P2 ;  /* 0x0000001f0457e210 */ /* 0x000fe40001fe4408 */
[----:B------:R-:W-:-:S02]  /*2bbd0*/  ISETP.LT.OR P2, PT, R29, 0x6a, !P0 ;  /* 0x0000006a1d00780c */ /* 0x000fc40004741670 */
[----:B------:R-:W-:-:S04]  /*2bbe0*/  LOP3.LUT R0, R0, 0xfffffffe, RZ, 0xc0, !PT ;  /* 0xfffffffe00007812 */ /* 0x000fc800078ec0ff */
[----:B------:R-:W-:-:S07]  /*2bbf0*/  @P6 LOP3.LUT R0, R0, 0x1, RZ, 0xfc, !PT ;  /* 0x0000000100006812 */ /* 0x000fce00078efcff */
[----:B------:R-:W-:-:S04]  /*2bc00*/  @!P2 IADD3 R74, P6, P3, R3, R24, R9 ;  /* 0x00000018034aa210 */ /* 0x000fc80007bde009 */
[----:B------:R-:W-:Y:S02]  /*2bc10*/  @!P2 IADD3.X R82, R4, R31, R8, P6, P3 ;  /* 0x0000001f0452a210 */ /* 0x000fe400037e6408 */
[----:B0-----:R-:W-:-:S05]  /*2bc20*/  @!P4 IADD3 R22, P3, R62, R22, RZ ;  /* 0x000000163e16c210 */ /* 0x001fca0007f7e0ff */
        /* <DEDUP_REMOVED lines=13> */
[----:B------:R-:W-:-:S04]  /*2bd00*/  LOP3.LUT R30, R30, 0xffffffdf, RZ, 0xc0, !PT ;  /* 0xffffffdf1e1e7812 */ /* 0x000fc800078ec0ff */
[----:B------:R-:W-:Y:S02]  /*2bd10*/  @P2 LOP3.LUT R30, R30, 0x20, RZ, 0xfc, !PT ;  /* 0x000000201e1e2812 */ /* 0x000fe400078efcff */
[----:B------:R-:W-:Y:S02]  /*2bd20*/  @!P3 IADD3 R66, P1, P6, R3, R24, R9 ;  /* 0x000000180342b210 */ /* 0x000fe40007e3e009 */
[----:B------:R-:W-:Y:S02]  /*2bd30*/  LOP3.LUT R30, R30, 0xfffffffb, RZ, 0xc0, !PT ;  /* 0xfffffffb1e1e7812 */ /* 0x000fe400078ec0ff */
[----:B------:R-:W-:Y:S02]  /*2bd40*/  @!P3 IADD3.X R70, R4, R31, R8, P1, P6 ;  /* 0x0000001f0446b210 */ /* 0x000fe40000fec408 */
[----:B------:R-:W-:Y:S02]  /*2bd50*/  @P3 LOP3.LUT R30, R30, 0x4, RZ, 0xfc, !PT ;  /* 0x000000041e1e3812 */ /* 0x000fe400078efcff */
[----:B------:R-:W-:-:S02]  /*2bd60*/  LOP3.LUT P3, RZ, R5, 0x400, RZ, 0xc0, !PT ;  /* 0x0000040005ff7812 */ /* 0x000fc4000786c0ff */
[----:B0-----:R-:W-:-:S05]  /*2bd70*/  @!P5 IADD3 R22, P2, R63, R22, RZ ;  /* 0x000000163f16d210 */ /* 0x001fca0007f5e0ff */
[----:B------:R-:W-:Y:S01]  /*2bd80*/  @!P5 IMAD.X R23, R69, 0x1, R23, P2 ;  /* 0x000000014517d824 */ /* 0x000fe200010e0617 */
        /* <DEDUP_REMOVED lines=11> */
[C---:B------:R-:W-:Y:S02]  /*2be40*/  ISETP.LT.OR P4, PT, R29.reuse, 0x72, !P0 ;  /* 0x000000721d00780c */ /* 0x040fe40004781670 */
        /* <DEDUP_REMOVED lines=13> */
[C---:B------:R-:W-:Y:S02]  /*2bf20*/  LOP3.LUT P1, RZ, R30.reuse, 0x200, RZ, 0xc0, !PT ;  /* 0x000002001eff7812 */ /* 0x040fe4000782c0ff */
[----:B------:R-:W-:-:S04]  /*2bf30*/  LOP3.LUT R30, R30, 0xfffffff7, RZ, 0xc0, !PT ;  /* 0xfffffff71e1e7812 */ /* 0x000fc800078ec0ff */
[----:B------:R-:W-:Y:S02]  /*2bf40*/  @P4 LOP3.LUT R30, R30, 0x8, RZ, 0xfc, !PT ;  /* 0x000000081e1e4812 */ /* 0x000fe400078efcff */
[----:B------:R-:W-:-:S04]  /*2bf50*/  @!P5 IADD3 R61, P4, P6, R3, R24, R9 ;  /* 0x00000018033dd210 */ /* 0x000fc80007e9e009 */
[----:B------:R-:W-:Y:S02]  /*2bf60*/  @!P5 IADD3.X R63, R4, R31, R8, P4, P6 ;  /* 0x0000001f043fd210 */ /* 0x000fe400027ec408 */
[----:B------:R-:W-:Y:S02]  /*2bf70*/  ISETP.LT.OR P6, PT, R29, 0x7a, !P0 ;  /* 0x0000007a1d00780c */ /* 0x000fe400047c1670 */
[----:B------:R-:W-:-:S04]  /*2bf80*/  LOP3.LUT R11, R11, 0xbfffffff, RZ, 0xc0, !PT ;  /* 0xbfffffff0b0b7812 */ /* 0x000fc800078ec0ff */
[----:B------:R-:W-:-:S07]  /*2bf90*/  @P5 LOP3.LUT R11, R11, 0x40000000, RZ, 0xfc, !PT ;  /* 0x400000000b0b5812 */ /* 0x000fce00078efcff */
[----:B------:R-:W-:-:S04]  /*2bfa0*/  @!P6 IADD3 R67, P4, P5, R3, R24, R9 ;  /* 0x000000180343e210 */ /* 0x000fc80007d9e009 */
[----:B------:R-:W-:Y:S02]  /*2bfb0*/  @!P6 IADD3.X R69, R4, R31, R8, P4, P5 ;  /* 0x0000001f0445e210 */ /* 0x000fe400027ea408 */
[----:B------:R-:W-:Y:S02]  /*2bfc0*/  ISETP.LT.OR P4, PT, R29, 0x81, !P1 ;  /* 0x000000811d00780c */ /* 0x000fe40004f81670 */
[----:B------:R-:W-:-:S04]  /*2bfd0*/  LOP3.LUT R30, R30, 0xfffffeff, RZ, 0xc0, !PT ;  /* 0xfffffeff1e1e7812 */ /* 0x000fc800078ec0ff */
[----:B------:R-:W-:-:S07]  /*2bfe0*/  @P0 LOP3.LUT R30, R30, 0x100, RZ, 0xfc, !PT ;  /* 0x000001001e1e0812 */ /* 0x000fce00078efcff */
[----:B------:R-:W-:-:S04]  /*2bff0*/  @!P4 IADD3 R118, P0, P3, R3, R24, R7 ;  /* 0x000000180376c210 */ /* 0x000fc80007b1e007 */
[----:B------:R-:W-:Y:S02]  /*2c000*/  @!P4 IADD3.X R119, R4, R31, R6, P0, P3 ;  /* 0x0000001f0477c210 */ /* 0x000fe400007e6406 */
[C---:B------:R-:W-:Y:S02]  /*2c010*/  ISETP.LT.OR P3, PT, R29.reuse, 0x71, !P1 ;  /* 0x000000711d00780c */ /* 0x040fe40004f61670 */
        /* <DEDUP_REMOVED lines=15> */
[----:B------:R-:W-:Y:S01]  /*2c110*/  ISETP.LT.OR P2, PT, R29, 0x72, !P1 ;  /* 0x000000721d00780c */ /* 0x000fe20004f41670 */
[----:B------:R-:W-:Y:S01]  /*2c120*/  @!P3 IMAD.X R23, R76, 0x1, R23, P0 ;  /* 0x000000014c17b824 */ /* 0x000fe200000e0617 */
        /* <DEDUP_REMOVED lines=9> */
[----:B0-----:R-:W-:Y:S01]  /*2c1c0*/  PRMT R71, RZ, 0x7610, R71 ;  /* 0x00007610ff477816 */ /* 0x001fe20000000047 */
[----:B------:R-:W0:Y:S05]  /*2c1d0*/  @!P2 LDC.64 R22, c[0x0][0x5c0] ;  /* 0x00017000ff16ab82 */ /* 0x000e2a0000000a00 */
[----:B------:R-:W4:Y:S01]  /*2c1e0*/  @!P2 LDG.E.U8 R71, desc[UR48][R16.64+0x71] ;  /* 0x000071301047a981 */ /* 0x000f22000c1e1100 */
[----:B------:R-:W-:Y:S02]  /*2c1f0*/  @P6 LOP3.LUT R11, R11, 0x80000000, RZ, 0xfc, !PT ;  /* 0x800000000b0b6812 */ /* 0x000fe400078efcff */
[----:B------:R-:W-:-:S02]  /*2c200*/  ISETP.LT.OR P6, PT, R29, 0x89, !P1 ;  /* 0x000000891d00780c */ /* 0x000fc40004fc1670 */
[----:B------:R-:W-:-:S11]  /*2c210*/  LOP3.LUT P4, RZ, R5, 0x40000, RZ, 0xc0, !PT ;  /* 0x0004000005ff7812 */ /* 0x000fd6000788c0ff */
        /* <DEDUP_REMOVED lines=13> */
[----:B0-----:R-:W-:-:S06]  /*2c2f0*/  PRMT R22, RZ, 0x7610, R22 ;  /* 0x00007610ff167816 */ /* 0x001fcc0000000016 */
[----:B------:R-:W4:Y:S01]  /*2c300*/  @!P4 LDG.E.U8 R22, desc[UR48][R14.64+0x78] ;  /* 0x000078300e16c981 */ /* 0x000f22000c1e1100 */
[----:B------:R-:W-:-:S04]  /*2c310*/  @!P6 IADD3 R126, P3, P5, R3, R24, R7 ;  /* 0x00000018037ee210 */ /* 0x000fc80007d7e007 */
[----:B------:R-:W-:Y:S02]  /*2c320*/  @!P6 IADD3.X R127, R4, R31, R6, P3, P5 ;  /* 0x0000001f047fe210 */ /* 0x000fe40001fea406 */
[----:B------:R-:W-:Y:S02]  /*2c330*/  LOP3.LUT P3, RZ, R0, 0x400000, RZ, 0xc0, !PT ;  /* 0x0040000000ff7812 */ /* 0x000fe4000786c0ff */
[----:B----4-:R-:W-:-:S04]  /*2c340*/  LOP3.LUT R22, R22, 0xff, RZ, 0xc0, !PT ;  /* 0x000000ff16167812 */ /* 0x010fc800078ec0ff */
[----:B------:R-:W-:-:S05]  /*2c350*/  F2FP.F16.E4M3.UNPACK_B R22, R22 ;  /* 0x00000016ff16723e */ /* 0x000fca00020006ff */
[----:B------:R-:W-:-:S05]  /*2c360*/  HADD2.F32 R22, -RZ, R22.H0_H0 ;  /* 0x20000016ff167230 */ /* 0x000fca0000004100 */
[----:B------:R-:W-:-:S04]  /*2c370*/  FMUL R22, R22, UR40 ;  /* 0x0000002816167c20 */ /* 0x000fc80008400000 */
[----:B---3--:R-:W-:Y:S01]  /*2c380*/  FFMA R22, R144, UR41, R22 ;  /* 0x0000002990167c23 */ /* 0x008fe20008000016 */
[----:B------:R-:W-:Y:S01]  /*2c390*/  ISETP.LT.OR P5, PT, R29, 0x91, !P1 ;  /* 0x000000911d00780c */ /* 0x000fe20004fa1670 */
[----:B------:R-:W3:Y:S03]  /*2c3a0*/  LDL.LU R144, [R1+0x474] ;  /* 0x0004740001907983 */ /* 0x000ee60000300800 */
[----:B------:R-:W-:Y:S01]  /*2c3b0*/  F2FP.SATFINITE.E4M3.F32.PACK_AB_MERGE_C R22, RZ, R22, RZ ;  /* 0x00000016ff16723e */ /* 0x000fe200048070ff */
[----:B------:R-:W4:Y:S04]  /*2c3c0*/  LDL.LU R91, [R1+0x478] ;  /* 0x00047800015b7983 */ /* 0x000f280000300800 */
[----:B------:R0:W-:Y:S04]  /*2c3d0*/  @!P4 STG.E.U8 desc[UR48][R138.64+0x78], R22 ;  /* 0x000078168a00c986 */ /* 0x0001e8000c101130 */
[----:B------:R-:W-:Y:S01]  /*2c3e0*/  @!P5 IADD3 R128, P0, P2, R3, R24, R7 ;  /* 0x000000180380d210 */ /* 0x000fe20007a1e007 */
[----:B------:R-:W4:Y:S01]  /*2c3f0*/  LDL.LU R147, [R1+0x47c] ;  /* 0x00047c0001937983 */ /* 0x000f220000300800 */
[----:B0-----:R-:W-:-:S06]  /*2c400*/  PRMT R22, RZ, 0x7610, R22 ;  /* 0x00007610ff167816 */ /* 0x001fcc0000000016 */
[----:B------:R-:W2:Y:S01]  /*2c410*/  @!P3 LDG.E.U8 R22, desc[UR48][R14.64+0x79] ;  /* 0x000079300e16b981 */ /* 0x000ea2000c1e1100 */
[----:B------:R-:W-:Y:S02]  /*2c420*/  @!P5 IADD3.X R129, R4, R31, R6, P0, P2 ;  /* 0x0000001f0481d210 */ /* 0x000fe400007e4406 */
[----:B------:R-:W-:Y:S02]  /*2c430*/  LOP3.LUT P2, RZ, R0, 0x10, RZ, 0xc0, !PT ;  /* 0x0000001000ff7812 */ /* 0x000fe4000784c0ff */
[----:B------:R-:W-:Y:S02]  /*2c440*/  PRMT R71, RZ, 0x7610, R71 ;  /* 0x00007610ff477816 */ /* 0x000fe40000000047 */
[----:B--2---:R-:W-:-:S04]  /*2c450*/  LOP3.LUT R22, R22, 0xff, RZ, 0xc0, !PT ;  /* 0x000000ff16167812 */ /* 0x004fc800078ec0ff */
[----:B------:R-:W-:-:S05]  /*2c460*/  F2FP.F16.E4M3.UNPACK_B R22, R22 ;  /* 0x00000016ff16723e */ /* 0x000fca00020006ff */
[----:B------:R-:W-:-:S05]  /*2c470*/  HADD2.F32 R22, -RZ, R22.H0_H0 ;  /* 0x20000016ff167230 */ /* 0x000fca0000004100 */
[----:B------:R-:W-:-:S04]  /*2c480*/  FMUL R22, R22, UR40 ;  /* 0x0000002816167c20 */ /* 0x000fc80008400000 */
[----:B------:R-:W-:-:S05]  /*2c490*/  FFMA R22, R145, UR41, R22 ;  /* 0x0000002991167c23 */ /* 0x000fca0008000016 */
[----:B------:R-:W-:-:S05]  /*2c4a0*/  F2FP.SATFINITE.E4M3.F32.PACK_AB_MERGE_C R22, RZ, R22, RZ ;  /* 0x00000016ff16723e */ /* 0x000fca00048070ff */
[----:B------:R0:W-:Y:S04]  /*2c4b0*/  @!P3 STG.E.U8 desc[UR48][R142.64+0x79], R22 ;  /* 0x000079168e00b986 */ /* 0x0001e8000c101130 */
[----:B------:R-:W2:Y:S01]  /*2c4c0*/  @!P2 LDG.E.U8 R71, desc[UR48][R16.64+0x78] ;  /* 0x000078301047a981 */ /* 0x000ea2000c1e1100 */
[----:B------:R-:W-:Y:S01]  /*2c4d0*/  ISETP.LT.OR P0, PT, R29, 0x92, !P1 ;  /* 0x000000921d00780c */ /* 0x000fe20004f01670 */
[----:B0-----:R-:W0:-:S12]  /*2c4e0*/  @!P2 LDC.64 R22, c[0x0][0x5c0] ;  /* 0x00017000ff16ab82 */ /* 0x001e180000000a00 */
[----:B------:R-:W-:-:S04]  /*2c4f0*/  @!P0 IADD3 R134, P5, P6, R3, R24, R7 ;  /* 0x0000001803868210 */ /* 0x000fc80007ebe007 */
[----:B------:R-:W-:Y:S02]  /*2c500*/  @!P0 IADD3.X R135, R4, R31, R6, P5, P6 ;  /* 0x0000001f04878210 */ /* 0x000fe40002fec406 */
[----:B------:R-:W-:Y:S02]  /*2c510*/  ISETP.LT.OR P6, PT, R29, 0x99, !P1 ;  /* 0x000000991d00780c */ /* 0x000fe40004fc1670 */
[C---:B------:R-:W-:Y:S02]  /*2c520*/  LOP3.LUT P0, RZ, R30.reuse, 0x100, RZ, 0xc0, !PT ;  /* 0x000001001eff7812 */ /* 0x040fe4000780c0ff */
[----:B------:R-:W-:-:S04]  /*2c530*/  LOP3.LUT R30, R30, 0xffffffbf, RZ, 0xc0, !PT ;  /* 0xffffffbf1e1e7812 */ /* 0x000fc800078ec0ff */
[----:B------:R-:W-:-:S05]  /*2c540*/  @P1 LOP3.LUT R30, R30, 0x40, RZ, 0xfc, !PT ;  /* 0x000000401e1e1812 */ /* 0x000fca00078efcff */
[----:B------:R-:W-:-:S04]  /*2c550*/  @!P6 IADD3 R138, P4, P5, R3, R24, R7 ;  /* 0x00000018038ae210 */ /* 0x000fc80007d9e007 */
[----:B------:R-:W-:Y:S02]  /*2c560*/  @!P6 IADD3.X R139, R4, R31, R6, P4, P5 ;  /* 0x0000001f048be210 */ /* 0x000fe400027ea406 */
[----:B------:R-:W-:Y:S02]  /*2c570*/  ISETP.LT.OR P6, PT, R29, 0x9a, !P1 ;  /* 0x0000009a1d00780c */ /* 0x000fe40004fc1670 */
[----:B0-----:R-:W-:Y:S02]  /*2c580*/  @!P2 IADD3 R22, P1, R80, R22, RZ ;  /* 0x000000165016a210 */ /* 0x001fe40007f3e0ff */
[----:B------:R-:W-:-:S03]  /*2c590*/  LOP3.LUT P4, RZ, R0, 0x8, RZ, 0xc0, !PT ;  /* 0x0000000800ff7812 */ /* 0x000fc6000788c0ff */
[----:B------:R-:W-:Y:S01]  /*2c5a0*/  @!P2 IMAD.X R23, R81, 0x1, R23, P1 ;  /* 0x000000015117a824 */ /* 0x000fe200008e0617 */
[----:B--2---:R-:W-:-:S04]  /*2c5b0*/  LOP3.LUT R71, R71, 0xff, RZ, 0xc0, !PT ;  /* 0x000000ff47477812 */ /* 0x004fc800078ec0ff */
[----:B------:R-:W-:-:S05]  /*2c5c0*/  F2FP.F16.E4M3.UNPACK_B R71, R71 ;  /* 0x00000047ff47723e */ /* 0x000fca00020006ff */
[----:B------:R-:W-:-:S05]  /*2c5d0*/  HADD2.F32 R71, -RZ, R71.H0_H0 ;  /* 0x20000047ff477230 */ /* 0x000fca0000004100 */
[----:B------:R-:W-:-:S04]  /*2c5e0*/  FMUL R71, R71, UR40 ;  /* 0x0000002847477c20 */ /* 0x000fc80008400000 */
[----:B---3--:R-:W-:-:S05]  /*2c5f0*/  FFMA R71, R144, UR41, R71 ;  /* 0x0000002990477c23 */ /* 0x008fca0008000047 */
[----:B------:R-:W-:-:S05]  /*2c600*/  F2FP.SATFINITE.E4M3.F32.PACK_AB_MERGE_C R71, RZ, R71, RZ ;  /* 0x00000047ff47723e */ /* 0x000fca00048070ff */
[----:B------:R0:W-:Y:S02]  /*2c610*/  @!P2 STG.E.U8 desc[UR48][R22.64+0x78], R71 ;  /* 0x000078471600a986 */ /* 0x0001e4000c101130 */
[----:B0-----:R-:W-:Y:S01]  /*2c620*/  PRMT R71, RZ, 0x7610, R71 ;  /* 0x00007610ff477816 */ /* 0x001fe20000000047 */
[----:B------:R-:W0:Y:S05]  /*2c630*/  @!P4 LDC.64 R22, c[0x0][0x5c0] ;  /* 0x00017000ff16cb82 */ /* 0x000e2a0000000a00 */
[----:B------:R-:W2:Y:S01]  /*2c640*/  @!P4 LDG.E.U8 R71, desc[UR48][R16.64+0x79] ;  /* 0x000079301047c981 */ /* 0x000ea2000c1e1100 */
[----:B------:R-:W-:-:S04]  /*2c650*/  @!P6 IADD3 R142, P3, P5, R3, R24, R7 ;  /* 0x00000018038ee210 */ /* 0x000fc80007d7e007 */
[----:B------:R-:W-:Y:S02]  /*2c660*/  @!P6 IADD3.X R143, R4, R31, R6, P3, P5 ;  /* 0x0000001f048fe210 */ /* 0x000fe40001fea406 */
[----:B------:R-:W-:Y:S02]  /*2c670*/  LOP3.LUT P3, RZ, R5, 0x1000000, RZ, 0xc0, !PT ;  /* 0x0100000005ff7812 */ /* 0x000fe4000786c0ff */
[----:B------:R-:W-:Y:S02]  /*2c680*/  ISETP.LT.OR P5, PT, R29, 0x81, !P0 ;  /* 0x000000811d00780c */ /* 0x000fe400047a1670 */
[----:B------:R-:W-:-:S09]  /*2c690*/  LOP3.LUT R30, R30, 0xffffff7f, RZ, 0xc0, !PT ;  /* 0xffffff7f1e1e7812 */ /* 0x000fd200078ec0ff */
[----:B------:R-:W-:Y:S02]  /*2c6a0*/  @P3 LOP3.LUT R30, R30, 0x80, RZ, 0xfc, !PT ;  /* 0x000000801e1e3812 */ /* 0x000fe400078efcff */
[----:B------:R-:W-:-:S04]  /*2c6b0*/  @!P5 IADD3 R144, P1, P3, R3, R24, R9 ;  /* 0x000000180390d210 */ /* 0x000fc80007b3e009 */
[----:B------:R-:W-:Y:S02]  /*2c6c0*/  @!P5 IADD3.X R145, R4, R31, R8, P1, P3 ;  /* 0x0000001f0491d210 */ /* 0x000fe40000fe6408 */
[----:B------:R-:W-:Y:S02]  /*2c6d0*/  ISETP.LT.OR P3, PT, R29, 0x82, !P0 ;  /* 0x000000821d00780c */ /* 0x000fe40004761670 */
[----:B------:R-:W-:-:S04]  /*2c6e0*/  LOP3.LUT R0, R0, 0xfffffdff, RZ, 0xc0, !PT ;  /* 0xfffffdff00007812 */ /* 0x000fc800078ec0ff */
[----:B------:R-:W-:Y:S02]  /*2c6f0*/  @P5 LOP3.LUT R0, R0, 0x200, RZ, 0xfc, !PT ;  /* 0x0000020000005812 */ /* 0x000fe400078efcff */
[----:B0-----:R-:W-:Y:S02]  /*2c700*/  @!P4 IADD3 R22, P1, R83, R22, RZ ;  /* 0x000000165316c210 */ /* 0x001fe40007f3e0ff */
[----:B------:R-:W-:-:S03]  /*2c710*/  LOP3.LUT R0, R0, 0xfffffeff, RZ, 0xc0, !PT ;  /* 0xfffffeff00007812 */ /* 0x000fc600078ec0ff */
[----:B------:R-:W-:Y:S02]  /*2c720*/  @!P3 IADD3 R137, P5, P6, R3, R24, R9 ;  /* 0x000000180389b210 */ /* 0x000fe40007ebe009 */
[----:B------:R-:W-:Y:S02]  /*2c730*/  @P3 LOP3.LUT R0, R0, 0x100, RZ, 0xfc, !PT ;  /* 0x0000010000003812 */ /* 0x000fe400078efcff */
[----:B------:R-:W-:Y:S01]  /*2c740*/  @!P3 IADD3.X R146, R4, R31, R8, P5, P6 ;  /* 0x0000001f0492b210 */ /* 0x000fe20002fec408 */
[----:B------:R-:W-:Y:S01]  /*2c750*/  @!P4 IMAD.X R23, R86, 0x1, R23, P1 ;  /* 0x000000015617c824 */ /* 0x000fe200008e0617 */
[----:B------:R-:W-:Y:S02]  /*2c760*/  LOP3.LUT P3, RZ, R30, 0x80, RZ, 0xc0, !PT ;  /* 0x000000801eff7812 */ /* 0x000fe4000786c0ff */
[----:B--2---:R-:W-:-:S04]  /*2c770*/  LOP3.LUT R71, R71, 0xff, RZ, 0xc0, !PT ;  /* 0x000000ff47477812 */ /* 0x004fc800078ec0ff */
[----:B------:R-:W-:-:S05]  /*2c780*/  F2FP.F16.E4M3.UNPACK_B R71, R71 ;  /* 0x00000047ff47723e */ /* 0x000fca00020006ff */
[----:B------:R-:W-:-:S05]  /*2c790*/  HADD2.F32 R71, -RZ, R71.H0_H0 ;  /* 0x20000047ff477230 */ /* 0x000fca0000004100 */
[----:B------:R-:W-:-:S04]  /*2c7a0*/  FMUL R71, R71, UR40 ;  /* 0x0000002847477c20 */ /* 0x000fc80008400000 */
[----:B----4-:R-:W-:Y:S01]  /*2c7b0*/  FFMA R71, R91, UR41, R71 ;  /* 0x000000295b477c23 */ /* 0x010fe20008000047 */
[----:B------:R-:W-:Y:S01]  /*2c7c0*/  LOP3.LUT P2, RZ, R5, 0x200000, RZ, 0xc0, !PT ;  /* 0x0020000005ff7812 */ /* 0x000fe2000784c0ff */
[----:B------:R-:W2:Y:S03]  /*2c7d0*/  LDL.LU R91, [R1+0x480] ;  /* 0x00048000015b7983 */ /* 0x000ea60000300800 */
[----:B------:R-:W-:-:S05]  /*2c7e0*/  F2FP.SATFINITE.E4M3.F32.PACK_AB_MERGE_C R71, RZ, R71, RZ ;  /* 0x00000047ff47723e */ /* 0x000fca00048070ff */
[----:B------:R0:W-:Y:S02]  /*2c7f0*/  @!P4 STG.E.U8 desc[UR48][R22.64+0x79], R71 ;  /* 0x000079471600c986 */ /* 0x0001e4000c101130 */
[----:B0-----:R-:W-:-:S06]  /*2c800*/  PRMT R22, RZ, 0x7610, R22 ;  /* 0x00007610ff167816 */ /* 0x001fcc0000000016 */
[----:B------:R-:W3:Y:S01]  /*2c810*/  @!P3 LDG.E.U8 R22, desc[UR48][R18.64+0x60] ;  /* 0x000060301216b981 */ /* 0x000ee2000c1e1100 */
[----:B------:R-:W-:Y:S02]  /*2c820*/  ISETP.LT.OR P5, PT, R29, 0x89, !P0 ;  /* 0x000000891d00780c */ /* 0x000fe400047a1670 */
        /* <DEDUP_REMOVED lines=9> */
[----:B------:R0:W-:Y:S02]  /*2c8c0*/  @!P3 STG.E.U8 desc[UR48][R156.64+0x60], R22 ;  /* 0x000060169c00b986 */ /* 0x0001e4000c101130 */
[----:B0-----:R-:W-:-:S06]  /*2c8d0*/  PRMT R22, RZ, 0x7610, R22 ;  /* 0x00007610ff167816 */ /* 0x001fcc0000000016 */
[----:B------:R-:W2:Y:S01]  /*2c8e0*/  @!P2 LDG.E.U8 R22, desc[UR48][R18.64+0x61] ;  /* 0x000061301216a981 */ /* 0x000ea2000c1e1100 */
[----:B------:R-:W-:Y:S02]  /*2c8f0*/  @!P5 IADD3 R114, P1, P4, R3, R24, R9 ;  /* 0x000000180372d210 */ /* 0x000fe40007c3e009 */
[----:B------:R-:W-:Y:S02]  /*2c900*/  @P5 LOP3.LUT R0, R0, 0x80, RZ, 0xfc, !PT ;  /* 0x0000008000005812 */ /* 0x000fe400078efcff */
[----:B------:R-:W-:Y:S02]  /*2c910*/  @!P5 IADD3.X R121, R4, R31, R8, P1, P4 ;  /* 0x0000001f0479d210 */ /* 0x000fe40000fe8408 */
[----:B------:R-:W-:-:S13]  /*2c920*/  ISETP.LT.OR P5, PT, R29, 0x8a, !P0 ;  /* 0x0000008a1d00780c */ /* 0x000fda00047a1670 */
[----:B------:R-:W-:-:S04]  /*2c930*/  @!P5 IADD3 R110, P1, P4, R3, R24, R9 ;  /* 0x00000018036ed210 */ /* 0x000fc80007c3e009 */
[----:B------:R-:W-:Y:S02]  /*2c940*/  @!P5 IADD3.X R113, R4, R31, R8, P1, P4 ;  /* 0x0000001f0471d210 */ /* 0x000fe40000fe8408 */
[----:B------:R-:W-:-:S13]  /*2c950*/  ISETP.LT.OR P4, PT, R29, 0x91, !P0 ;  /* 0x000000911d00780c */ /* 0x000fda0004781670 */
[----:B------:R-:W-:-:S04]  /*2c960*/  @!P4 IADD3 R112, P1, P3, R3, R24, R9 ;  /* 0x000000180370c210 */ /* 0x000fc80007b3e009 */
[----:B------:R-:W-:Y:S02]  /*2c970*/  @!P4 IADD3.X R117, R4, R31, R8, P1, P3 ;  /* 0x0000001f0475c210 */ /* 0x000fe40000fe6408 */
[----:B------:R-:W-:Y:S02]  /*2c980*/  ISETP.LT.OR P3, PT, R29, 0x61, !P0 ;  /* 0x000000611d00780c */ /* 0x000fe40004761670 */
[----:B------:R-:W-:Y:S02]  /*2c990*/  PRMT R71, RZ, 0x7610, R71 ;  /* 0x00007610ff477816 */ /* 0x000fe40000000047 */
        /* <DEDUP_REMOVED lines=8> */
[----:B------:R0:W-:Y:S04]  /*2ca20*/  @!P2 STG.E.U8 desc[UR48][R154.64+0x61], R22 ;  /* 0x000061169a00a986 */ /* 0x0001e8000c101130 */
[----:B------:R-:W3:Y:S01]  /*2ca30*/  @!P3 LDG.E.U8 R71, desc[UR48][R20.64+0x60] ;  /* 0x000060301447b981 */ /* 0x000ee2000c1e1100 */
[----:B------:R-:W-:-:S04]  /*2ca40*/  @P5 LOP3.LUT R0, R0, 0x40, RZ, 0xfc, !PT ;  /* 0x0000004000005812 */ /* 0x000fc800078efcff */
[----:B------:R-:W-:Y:S01]  /*2ca50*/  LOP3.LUT R0, R0, 0xffffffdf, RZ, 0xc0, !PT ;  /* 0xffffffdf00007812 */ /* 0x000fe200078ec0ff */
[----:B0-----:R-:W0:Y:S03]  /*2ca60*/  @!P3 LDC.64 R22, c[0x0][0x5c0] ;  /* 0x00017000ff16bb82 */ /* 0x001e260000000a00 */
[----:B------:R-:W-:Y:S02]  /*2ca70*/  @P4 LOP3.LUT R0, R0, 0x20, RZ, 0xfc, !PT ;  /* 0x0000002000004812 */ /* 0x000fe400078efcff */
[----:B------:R-:W-:-:S13]  /*2ca80*/  ISETP.LT.OR P4, PT, R29, 0x92, !P0 ;  /* 0x000000921d00780c */ /* 0x000fda0004781670 */
[----:B------:R-:W-:-:S04]  /*2ca90*/  @!P4 IADD3 R79, P1, P2, R3, R24, R9 ;  /* 0x00000018034fc210 */ /* 0x000fc80007a3e009 */
[----:B------:R-:W-:Y:S02]  /*2caa0*/  @!P4 IADD3.X R109, R4, R31, R8, P1, P2 ;  /* 0x0000001f046dc210 */ /* 0x000fe40000fe4408 */
[----:B------:R-:W-:Y:S02]  /*2cab0*/  ISETP.LT.OR P2, PT, R29, 0x62, !P0 ;  /* 0x000000621d00780c */ /* 0x000fe40004741670 */
[----:B0-----:R-:W-:-:S05]  /*2cac0*/  @!P3 IADD3 R22, P1, R75, R22, RZ ;  /* 0x000000164b16b210 */ /* 0x001fca0007f3e0ff */
[----:B------:R-:W-:Y:S01]  /*2cad0*/  @!P3 IMAD.X R23, R85, 0x1, R23, P1 ;  /* 0x000000015517b824 */ /* 0x000fe200008e0617 */
[----:B---3--:R-:W-:-:S04]  /*2cae0*/  LOP3.LUT R71, R71, 0xff, RZ, 0xc0, !PT ;  /* 0x000000ff47477812 */ /* 0x008fc800078ec0ff */
[----:B------:R-:W-:-:S05]  /*2caf0*/  F2FP.F16.E4M3.UNPACK_B R71, R71 ;  /* 0x00000047ff47723e */ /* 0x000fca00020006ff */
[----:B------:R-:W-:-:S05]  /*2cb00*/  HADD2.F32 R71, -RZ, R71.H0_H0 ;  /* 0x20000047ff477230 */ /* 0x000fca0000004100 */
[----:B------:R-:W-:-:S04]  /*2cb10*/  FMUL R71, R71, UR40 ;  /* 0x0000002847477c20 */ /* 0x000fc80008400000 */
[----:B------:R-:W-:Y:S01]  /*2cb20*/  FFMA R71, R147, UR41, R71 ;  /* 0x0000002993477c23 */ /* 0x000fe20008000047 */
        /* <DEDUP_REMOVED lines=13> */
[----:B------:R-:W-:Y:S01]  /*2cc00*/  FFMA R60, R90, UR41, R60 ;  /* 0x000000295a3c7c23 */ /* 0x000fe2000800003c */
[----:B------:R-:W-:Y:S01]  /*2cc10*/  ISETP.LT.OR P6, PT, R29, 0x99, !P0 ;  /* 0x000000991d00780c */ /* 0x000fe200047c1670 */
[----:B------:R-:W4:Y:S03]  /*2cc20*/  LDL.LU R90, [R1+0x494] ;  /* 0x00049400015a7983 */ /* 0x000f260000300800 */
[----:B------:R-:W-:-:S05]  /*2cc30*/  F2FP.SATFINITE.E4M3.F32.PACK_AB_MERGE_C R60, RZ, R60, RZ ;  /* 0x0000003cff3c723e */ /* 0x000fca00048070ff */
[----:B------:R0:W-:Y:S02]  /*2cc40*/  @!P2 STG.E.U8 desc[UR48][R22.64+0x61], R60 ;  /* 0x0000613c1600a986 */ /* 0x0001e4000c101130 */
[----:B0-----:R-:W-:-:S06]  /*2cc50*/  PRMT R22, RZ, 0x7610, R22 ;  /* 0x00007610ff167816 */ /* 0x001fcc0000000016 */
[----:B------:R-:W2:Y:S01]  /*2cc60*/  @!P5 LDG.E.U8 R22, desc[UR48][R18.64+0x68] ;  /* 0x000068301216d981 */ /* 0x000ea2000c1e1100 */
[----:B------:R-:W-:-:S04]  /*2cc70*/  LOP3.LUT R0, R0, 0xffffffef, RZ, 0xc0, !PT ;  /* 0xffffffef00007812 */ /* 0x000fc800078ec0ff */
[----:B------:R-:W-:Y:S02]  /*2cc80*/  @P4 LOP3.LUT R0, R0, 0x10, RZ, 0xfc, !PT ;  /* 0x0000001000004812 */ /* 0x000fe400078efcff */
[----:B------:R-:W-:-:S04]  /*2cc90*/  @!P6 IADD3 R75, P1, P4, R3, R24, R9 ;  /* 0x00000018034be210 */ /* 0x000fc80007c3e009 */
[----:B------:R-:W-:Y:S02]  /*2cca0*/  @!P6 IADD3.X R77, R4, R31, R8, P1, P4 ;  /* 0x0000001f044de210 */ /* 0x000fe40000fe8408 */
[----:B------:R-:W-:Y:S02]  /*2ccb0*/  ISETP.LT.OR P1, PT, R29, 0x9a, !P0 ;  /* 0x0000009a1d00780c */ /* 0x000fe40004721670 */
[----:B------:R-:W-:-:S04]  /*2ccc0*/  LOP3.LUT R0, R0, 0xfffffff7, RZ, 0xc0, !PT ;  /* 0xfffffff700007812 */ /* 0x000fc800078ec0ff */
[----:B------:R-:W-:-:S04]  /*2ccd0*/  @P6 LOP3.LUT R0, R0, 0x8, RZ, 0xfc, !PT ;  /* 0x0000000800006812 */ /* 0x000fc800078efcff */
[----:B------:R-:W-:-:S03]  /*2cce0*/  LOP3.LUT R0, R0, 0xfffffffb, RZ, 0xc0, !PT ;  /* 0xfffffffb00007812 */ /* 0x000fc600078ec0ff */
[----:B------:R-:W-:Y:S02]  /*2ccf0*/  @!P1 IADD3 R71, P4, P6, R3, R24, R9 ;  /* 0x0000001803479210 */ /* 0x000fe40007e9e009 */
[----:B------:R-:W-:Y:S02]  /*2cd00*/  @P1 LOP3.LUT R0, R0, 0x4, RZ, 0xfc, !PT ;  /* 0x0000000400001812 */ /* 0x000fe400078efcff */
[----:B------:R-:W-:Y:S02]  /*2cd10*/  @!P1 IADD3.X R76, R4, R31, R8, P4, P6 ;  /* 0x0000001f044c9210 */ /* 0x000fe400027ec408 */
[----:B------:R-:W-:Y:S02]  /*2cd20*/  LOP3.LUT P4, RZ, R0, 0x800000, RZ, 0xc0, !PT ;  /* 0x0080000000ff7812 */ /* 0x000fe4000788c0ff */
[----:B--2---:R-:W-:-:S04]  /*2cd30*/  LOP3.LUT R22, R22, 0xff, RZ, 0xc0, !PT ;  /* 0x000000ff16167812 */ /* 0x004fc800078ec0ff */
[----:B------:R-:W-:-:S05]  /*2cd40*/  F2FP.F16.E4M3.UNPACK_B R22, R22 ;  /* 0x00000016ff16723e */ /* 0x000fca00020006ff */
[----:B------:R-:W-:-:S05]  /*2cd50*/  HADD2.F32 R22, -RZ, R22.H0_H0 ;  /* 0x20000016ff167230 */ /* 0x000fca0000004100 */
[----:B------:R-:W-:-:S04]  /*2cd60*/  FMUL R22, R22, UR40 ;  /* 0x0000002816167c20 */ /* 0x000fc80008400000 */
[----:B------:R-:W-:Y:S01]  /*2cd70*/  FFMA R22, R91, UR41, R22 ;  /* 0x000000295b167c23 */ /* 0x000fe20008000016 */
[----:B------:R-:W-:Y:S01]  /*2cd80*/  LOP3.LUT P3, RZ, R0, 0x1, RZ, 0xc0, !PT ;  /* 0x0000000100ff7812 */ /* 0x000fe2000786c0ff */
[----:B------:R-:W2:Y:S03]  /*2cd90*/  LDL.LU R91, [R1+0x498] ;  /* 0x00049800015b7983 */ /* 0x000ea60000300800 */
[----:B------:R-:W-:Y:S01]  /*2cda0*/  F2FP.SATFINITE.E4M3.F32.PACK_AB_MERGE_C R22, RZ, R22, RZ ;  /* 0x00000016ff16723e */ /* 0x000fe200048070ff */
[----:B------:R-:W2:Y:S04]  /*2cdb0*/  LDL.LU R93, [R1+0x49c] ;  /* 0x00049c00015d7983 */ /* 0x000ea80000300800 */
[----:B------:R0:W-:Y:S02]  /*2cdc0*/  @!P5 STG.E.U8 desc[UR48][R160.64+0x68], R22 ;  /* 0x00006816a000d986 */ /* 0x0001e4000c101130 */
[----:B0-----:R-:W-:-:S06]  /*2cdd0*/  PRMT R22, RZ, 0x7610, R22 ;  /* 0x00007610ff167816 */ /* 0x001fcc0000000016 */
[----:B------:R-:W3:Y:S01]  /*2cde0*/  @!P4 LDG.E.U8 R22, desc[UR48][R18.64+0x69] ;  /* 0x000069301216c981 */ /* 0x000ee2000c1e1100 */
[----:B------:R-:W-:Y:S02]  /*2cdf0*/  PRMT R60, RZ, 0x7610, R60 ;  /* 0x00007610ff3c7816 */ /* 0x000fe4000000003c */
[----:B------:R-:W-:-:S04]  /*2ce00*/  LOP3.LUT R30, R30, 0xffffffef, RZ, 0xc0, !PT ;  /* 0xffffffef1e1e7812 */ /* 0x000fc800078ec0ff */
[----:B------:R-:W-:-:S04]  /*2ce10*/  @P0 LOP3.LUT R30, R30, 0x10, RZ, 0xfc, !PT ;  /* 0x000000101e1e0812 */ /* 0x000fc800078efcff */
[----:B------:R-:W-:-:S04]  /*2ce20*/  LOP3.LUT P1, RZ, R30, 0x40, RZ, 0xc0, !PT ;  /* 0x000000401eff7812 */ /* 0x000fc8000782c0ff */
[----:B------:R-:W-:Y:S02]  /*2ce30*/  ISETP.LT.OR P6, PT, R29, 0xa1, !P1 ;  /* 0x000000a11d00780c */ /* 0x000fe40004fc1670 */
[----:B---3--:R-:W-:-:S04]  /*2ce40*/  LOP3.LUT R22, R22, 0xff, RZ, 0xc0, !PT ;  /* 0x000000ff16167812 */ /* 0x008fc800078ec0ff */
[----:B------:R-:W-:-:S05]  /*2ce50*/  F2FP.F16.E4M3.UNPACK_B R22, R22 ;  /* 0x00000016ff16723e */ /* 0x000fca00020006ff */
[----:B------:R-:W-:-:S05]  /*2ce60*/  HADD2.F32 R22, -RZ, R22.H0_H0 ;  /* 0x20000016ff167230 */ /* 0x000fca0000004100 */
[----:B------:R-:W-:-:S04]  /*2ce70*/  FMUL R22, R22, UR40 ;  /* 0x0000002816167c20 */ /* 0x000fc80008400000 */
[----:B------:R-:W-:-:S05]  /*2ce80*/  FFMA R22, R147, UR41, R22 ;  /* 0x0000002993167c23 */ /* 0x000fca0008000016 */
[----:B------:R-:W-:-:S05]  /*2ce90*/  F2FP.SATFINITE.E4M3.F32.PACK_AB_MERGE_C R22, RZ, R22, RZ ;  /* 0x00000016ff16723e */ /* 0x000fca00048070ff */
[----:B------:R0:W-:Y:S04]  /*2cea0*/  @!P4 STG.E.U8 desc[UR48][R162.64+0x69], R22 ;  /* 0x00006916a200c986 */ /* 0x0001e8000c101130 */
[----:B------:R-:W3:Y:S01]  /*2ceb0*/  @!P3 LDG.E.U8 R60, desc[UR48][R20.64+0x68] ;  /* 0x00006830143cb981 */ /* 0x000ee2000c1e1100 */
[----:B------:R-:W-:-:S04]  /*2cec0*/  @!P6 IADD3 R170, P0, P2, R3, R24, R7 ;  /* 0x0000001803aae210 */ /* 0x000fc80007a1e007 */
[----:B------:R-:W-:Y:S02]  /*2ced0*/  @!P6 IADD3.X R171, R4, R31, R6, P0, P2 ;  /* 0x0000001f04abe210 */ /* 0x000fe400007e4406 */
[----:B------:R-:W-:Y:S01]  /*2cee0*/  ISETP.LT.OR P2, PT, R29, 0xa2, !P1 ;  /* 0x000000a21d00780c */ /* 0x000fe20004f41670 */
[----:B0-----:R-:W0:-:S12]  /*2cef0*/  @!P3 LDC.64 R22, c[0x0][0x5c0] ;  /* 0x00017000ff16bb82 */ /* 0x001e180000000a00 */
[----:B------:R-:W-:-:S04]  /*2cf00*/  @!P2 IADD3 R155, P0, P6, R3, R24, R7 ;  /* 0x00000018039ba210 */ /* 0x000fc80007e1e007 */
[----:B------:R-:W-:Y:S02]  /*2cf10*/  @!P2 IADD3.X R157, R4, R31, R6, P0, P6 ;  /* 0x0000001f049da210 */ /* 0x000fe400007ec406 */
[----:B------:R-:W-:-:S13]  /*2cf20*/  ISETP.LT.OR P6, PT, R29, 0xa9, !P1 ;  /* 0x000000a91d00780c */ /* 0x000fda0004fc1670 */
[----:B------:R-:W-:-:S04]  /*2cf30*/  @!P6 IADD3 R154, P0, P5, R3, R24, R7 ;  /* 0x00000018039ae210 */ /* 0x000fc80007d1e007 */
[----:B------:R-:W-:Y:S02]  /*2cf40*/  @!P6 IADD3.X R156, R4, R31, R6, P0, P5 ;  /* 0x0000001f049ce210 */ /* 0x000fe400007ea406 */
[----:B------:R-:W-:Y:S02]  /*2cf50*/  ISETP.LT.OR P5, PT, R29, 0xaa, !P1 ;  /* 0x000000aa1d00780c */ /* 0x000fe40004fa1670 */
[----:B------:R-:W-:-:S11]  /*2cf60*/  LOP3.LUT P2, RZ, R30, 0x20, RZ, 0xc0, !PT ;  /* 0x000000201eff7812 */ /* 0x000fd6000784c0ff */
[----:B------:R-:W-:-:S04]  /*2cf70*/  @!P5 IADD3 R136, P0, P4, R3, R24, R7 ;  /* 0x000000180388d210 */ /* 0x000fc80007c1e007 */
[----:B------:R-:W-:Y:S02]  /*2cf80*/  @!P5 IADD3.X R147, R4, R31, R6, P0, P4 ;  /* 0x0000001f0493d210 */ /* 0x000fe400007e8406 */
[----:B0-----:R-:W-:-:S05]  /*2cf90*/  @!P3 IADD3 R22, P0, R84, R22, RZ ;  /* 0x000000165416b210 */ /* 0x001fca0007f1e0ff */
[----:B------:R-:W-:Y:S01]  /*2cfa0*/  @!P3 IMAD.X R23, R87, 0x1, R23, P0 ;  /* 0x000000015717b824 */ /* 0x000fe200000e0617 */
[----:B---3--:R-:W-:-:S04]  /*2cfb0*/  LOP3.LUT R60, R60, 0xff, RZ, 0xc0, !PT ;  /* 0x000000ff3c3c7812 */ /* 0x008fc800078ec0ff */
[----:B------:R-:W-:-:S05]  /*2cfc0*/  F2FP.F16.E4M3.UNPACK_B R60, R60 ;  /* 0x0000003cff3c723e */ /* 0x000fca00020006ff */
[----:B------:R-:W-:-:S05]  /*2cfd0*/  HADD2.F32 R60, -RZ, R60.H0_H0 ;  /* 0x2000003cff3c7230 */ /* 0x000fca0000004100 */
[----:B------:R-:W-:-:S04]  /*2cfe0*/  FMUL R60, R60, UR40 ;  /* 0x000000283c3c7c20 */ /* 0x000fc80008400000 */
[----:B----4-:R-:W-:Y:S01]  /*2cff0*/  FFMA R60, R90, UR41, R60 ;  /* 0x000000295a3c7c23 */ /* 0x010fe2000800003c */
[----:B------:R-:W-:Y:S01]  /*2d000*/  LOP3.LUT P6, RZ, R10, 0x4, RZ, 0xc0, !PT ;  /* 0x000000040aff7812 */ /* 0x000fe200078cc0ff */
[----:B------:R-:W3:Y:S03]  /*2d010*/  LDL.LU R90, [R1+0x4a0] ;  /* 0x0004a000015a7983 */ /* 0x000ee60000300800 */
[----:B------:R-:W-:Y:S01]  /*2d020*/  F2FP.SATFINITE.E4M3.F32.PACK_AB_MERGE_C R60, RZ, R60, RZ ;  /* 0x0000003cff3c723e */ /* 0x000fe200048070ff */
[----:B------:R-:W4:Y:S04]  /*2d030*/  LDL.LU R95, [R1+0x4a4] ;  /* 0x0004a400015f7983 */ /* 0x000f280000300800 */
[----:B------:R0:W-:Y:S02]  /*2d040*/  @!P3 STG.E.U8 desc[UR48][R22.64+0x68], R60 ;  /* 0x0000683c1600b986 */ /* 0x0001e4000c101130 */
[----:B0-----:R-:W-:Y:S01]  /*2d050*/  PRMT R60, RZ, 0x7610, R60 ;  /* 0x00007610ff3c7816 */ /* 0x001fe2000000003c */
[----:B------:R-:W0:Y:S05]  /*2d060*/  @!P2 LDC.64 R22, c[0x0][0x5c0] ;  /* 0x00017000ff16ab82 */ /* 0x000e2a0000000a00 */
        /* <DEDUP_REMOVED lines=10> */
[----:B0-----:R-:W-:-:S06]  /*2d110*/  PRMT R22, RZ, 0x7610, R22 ;  /* 0x00007610ff167816 */ /* 0x001fcc0000000016 */
[----:B------:R-:W2:Y:S01]  /*2d120*/  @!P6 LDG.E.U8 R22, desc[UR48][R18.64+0x70] ;  /* 0x000070301216e981 */ /* 0x000ea2000c1e1100 */
[----:B------:R-:W-:-:S13]  /*2d130*/  ISETP.LT.OR P5, PT, R29, 0xb1, !P1 ;  /* 0x000000b11d00780c */ /* 0x000fda0004fa1670 */
[----:B------:R-:W-:-:S04]  /*2d140*/  @!P5 IADD3 R116, P0, P4, R3, R24, R7 ;  /* 0x000000180374d210 */ /* 0x000fc80007c1e007 */
[----:B------:R-:W-:Y:S02]  /*2d150*/  @!P5 IADD3.X R123, R4, R31, R6, P0, P4 ;  /* 0x0000001f047bd210 */ /* 0x000fe400007e8406 */
[----:B------:R-:W-:-:S13]  /*2d160*/  ISETP.LT.OR P0, PT, R29, 0xb2, !P1 ;  /* 0x000000b21d00780c */ /* 0x000fda0004f01670 */
[----:B------:R-:W-:-:S04]  /*2d170*/  @!P0 IADD3 R111, P4, P5, R3, R24, R7 ;  /* 0x00000018036f8210 */ /* 0x000fc80007d9e007 */
[----:B------:R-:W-:Y:S02]  /*2d180*/  @!P0 IADD3.X R115, R4, R31, R6, P4, P5 ;  /* 0x0000001f04738210 */ /* 0x000fe400027ea406 */
        /* <DEDUP_REMOVED lines=13> */
[----:B------:R-:W-:Y:S02]  /*2d260*/  ISETP.LT.OR P3, PT, R29, 0xba, !P1 ;  /* 0x000000ba1d00780c */ /* 0x000fe40004f61670 */
[C---:B------:R-:W-:Y:S02]  /*2d270*/  LOP3.LUT P0, RZ, R30.reuse, 0x10, RZ, 0xc0, !PT ;  /* 0x000000101eff7812 */ /* 0x040fe4000780c0ff */
[C---:B------:R-:W-:Y:S02]  /*2d280*/  LOP3.LUT P4, RZ, R30.reuse, 0x8, RZ, 0xc0, !PT ;  /* 0x000000081eff7812 */ /* 0x040fe4000788c0ff */
[----:B------:R-:W-:-:S04]  /*2d290*/  LOP3.LUT R30, R30, 0xfffffffe, RZ, 0xc0, !PT ;  /* 0xfffffffe1e1e7812 */ /* 0x000fc800078ec0ff */
[----:B------:R-:W-:-:S03]  /*2d2a0*/  @P1 LOP3.LUT R30, R30, 0x1, RZ, 0xfc, !PT ;  /* 0x000000011e1e1812 */ /* 0x000fc600078efcff */
[----:B------:R-:W-:-:S04]  /*2d2b0*/  @!P3 IADD3 R93, P1, P2, R3, R24, R7 ;  /* 0x00000018035db210 */ /* 0x000fc80007a3e007 */
[----:B------:R-:W-:Y:S02]  /*2d2c0*/  @!P3 IADD3.X R105, R4, R31, R6, P1, P2 ;  /* 0x0000001f0469b210 */ /* 0x000fe40000fe4406 */
[----:B------:R-:W-:Y:S02]  /*2d2d0*/  LOP3.LUT P3, RZ, R30, 0x4, RZ, 0xc0, !PT ;  /* 0x000000041eff7812 */ /* 0x000fe4000786c0ff */
[----:B------:R-:W-:Y:S02]  /*2d2e0*/  PRMT R60, RZ, 0x7610, R60 ;  /* 0x00007610ff3c7816 */ /* 0x000fe4000000003c */
        /* <DEDUP_REMOVED lines=9> */
[----:B------:R0:W-:Y:S04]  /*2d380*/  @!P5 STG.E.U8 desc[UR48][R164.64+0x71], R22 ;  /* 0x00007116a400d986 */ /* 0x0001e8000c101130 */
[----:B------:R-:W4:Y:S01]  /*2d390*/  @!P3 LDG.E.U8 R60, desc[UR48][R20.64+0x70] ;  /* 0x00007030143cb981 */ /* 0x000f22000c1e1100 */
[----:B------:R-:W-:-:S02]  /*2d3a0*/  @!P6 IADD3 R96, P1, P2, R3, R24, R9 ;  /* 0x000000180360e210 */ /* 0x000fc40007a3e009 */
[----:B------:R-:W-:Y:S01]  /*2d3b0*/  LOP3.LUT R0, R0, 0xfeffffff, RZ, 0xc0, !PT ;  /* 0xfeffffff00007812 */ /* 0x000fe200078ec0ff */
[----:B------:R-:W3:Y:S01]  /*2d3c0*/  LDL.LU R81, [R1+0x4b0] ;  /* 0x0004b00001517983 */ /* 0x000ee20000300800 */
[----:B------:R-:W-:Y:S02]  /*2d3d0*/  @!P6 IADD3.X R108, R4, R31, R8, P1, P2 ;  /* 0x0000001f046ce210 */ /* 0x000fe40000fe4408 */
[----:B------:R-:W-:Y:S01]  /*2d3e0*/  ISETP.LT.OR P2, PT, R29, 0xa2, !P0 ;  /* 0x000000a21d00780c */ /* 0x000fe20004741670 */
[----:B0-----:R-:W0:-:S12]  /*2d3f0*/  @!P3 LDC.64 R22, c[0x0][0x5c0] ;  /* 0x00017000ff16bb82 */ /* 0x001e180000000a00 */
[----:B------:R-:W-:-:S04]  /*2d400*/  @!P2 IADD3 R98, P1, P5, R3, R24, R9 ;  /* 0x000000180362a210 */ /* 0x000fc80007d3e009 */
[----:B------:R-:W-:Y:S02]  /*2d410*/  @!P2 IADD3.X R104, R4, R31, R8, P1, P5 ;  /* 0x0000001f0468a210 */ /* 0x000fe40000fea408 */
[----:B------:R-:W-:Y:S02]  /*2d420*/  LOP3.LUT P5, RZ, R10, 0x200, RZ, 0xc0, !PT ;  /* 0x000002000aff7812 */ /* 0x000fe400078ac0ff */
[----:B------:R-:W-:Y:S02]  /*2d430*/  @P6 LOP3.LUT R0, R0, 0x1000000, RZ, 0xfc, !PT ;  /* 0x0100000000006812 */ /* 0x000fe400078efcff */
[----:B------:R-:W-:Y:S02]  /*2d440*/  LOP3.LUT R30, R30, 0xfffffffd, RZ, 0xc0, !PT ;  /* 0xfffffffd1e1e7812 */ /* 0x000fe400078ec0ff */
[----:B------:R-:W-:Y:S02]  /*2d450*/  ISETP.LT.OR P6, PT, R29, 0xa9, !P0 ;  /* 0x000000a91d00780c */ /* 0x000fe400047c1670 */
[----:B0-----:R-:W-:-:S05]  /*2d460*/  @!P3 IADD3 R22, P1, R66, R22, RZ ;  /* 0x000000164216b210 */ /* 0x001fca0007f3e0ff */
[----:B------:R-:W-:Y:S02]  /*2d470*/  @P5 LOP3.LUT R30, R30, 0x2, RZ, 0xfc, !PT ;  /* 0x000000021e1e5812 */ /* 0x000fe400078efcff */
[----:B------:R-:W-:Y:S02]  /*2d480*/  ISETP.LT.OR P5, PT, R29, 0xaa, !P0 ;  /* 0x000000aa1d00780c */ /* 0x000fe400047a1670 */
[----:B------:R-:W-:Y:S02]  /*2d490*/  LOP3.LUT R11, R11, 0xdfffffff, RZ, 0xc0, !PT ;  /* 0xdfffffff0b0b7812 */ /* 0x000fe400078ec0ff */
[----:B------:R-:W-:Y:S01]  /*2d4a0*/  LOP3.LUT R0, R0, 0xefffffff, RZ, 0xc0, !PT ;  /* 0xefffffff00007812 */ /* 0x000fe200078ec0ff */
[----:B------:R-:W-:Y:S01]  /*2d4b0*/  @!P3 IMAD.X R23, R70, 0x1, R23, P1 ;  /* 0x000000014617b824 */ /* 0x000fe200008e0617 */
[----:B------:R-:W-:Y:S02]  /*2d4c0*/  @P2 LOP3.LUT R11, R11, 0x20000000, RZ, 0xfc, !PT ;  /* 0x200000000b0b2812 */ /* 0x000fe400078efcff */
[----:B------:R-:W-:-:S02]  /*2d4d0*/  @!P6 IADD3 R97, P1, P2, R3, R24, R9 ;  /* 0x000000180361e210 */ /* 0x000fc40007a3e009 */
[----:B------:R-:W-:Y:S02]  /*2d4e0*/  @P6 LOP3.LUT R0, R0, 0x10000000, RZ, 0xfc, !PT ;  /* 0x1000000000006812 */ /* 0x000fe400078efcff */
[----:B------:R-:W-:Y:S02]  /*2d4f0*/  @!P6 IADD3.X R99, R4, R31, R8, P1, P2 ;  /* 0x0000001f0463e210 */ /* 0x000fe40000fe4408 */
[----:B------:R-:W-:-:S04]  /*2d500*/  LOP3.LUT R0, R0, 0xf7ffffff, RZ, 0xc0, !PT ;  /* 0xf7ffffff00007812 */ /* 0x000fc800078ec0ff */
[----:B------:R-:W-:Y:S02]  /*2d510*/  @P5 LOP3.LUT R0, R0, 0x8000000, RZ, 0xfc, !PT ;  /* 0x0800000000005812 */ /* 0x000fe400078efcff */
[----:B----4-:R-:W-:-:S04]  /*2d520*/  LOP3.LUT R60, R60, 0xff, RZ, 0xc0, !PT ;  /* 0x000000ff3c3c7812 */ /* 0x010fc800078ec0ff */
[----:B------:R-:W-:-:S05]  /*2d530*/  F2FP.F16.E4M3.UNPACK_B R60, R60 ;  /* 0x0000003cff3c723e */ /* 0x000fca00020006ff */
[----:B------:R-:W-:-:S05]  /*2d540*/  HADD2.F32 R60, -RZ, R60.H0_H0 ;  /* 0x2000003cff3c7230 */ /* 0x000fca0000004100 */
[----:B------:R-:W-:-:S04]  /*2d550*/  FMUL R60, R60, UR40 ;  /* 0x000000283c3c7c20 */ /* 0x000fc80008400000 */
[----:B------:R-:W-:-:S05]  /*2d560*/  FFMA R60, R95, UR41, R60 ;  /* 0x000000295f3c7c23 */ /* 0x000fca000800003c */
[----:B------:R-:W-:-:S05]  /*2d570*/  F2FP.SATFINITE.E4M3.F32.PACK_AB_MERGE_C R60, RZ, R60, RZ ;  /* 0x0000003cff3c723e */ /* 0x000fca00048070ff */
[----:B------:R0:W-:Y:S01]  /*2d580*/  @!P3 STG.E.U8 desc[UR48][R22.64+0x70], R60 ;  /* 0x0000703c1600b986 */ /* 0x0001e2000c101130 */
[----:B------:R-:W-:-:S04]  /*2d590*/  @!P5 IADD3 R95, P1, P3, R3, R24, R9 ;  /* 0x00000018035fd210 */ /* 0x000fc80007b3e009 */
[----:B------:R-:W-:Y:S02]  /*2d5a0*/  @!P5 IADD3.X R94, R4, R31, R8, P1, P3 ;  /* 0x0000001f045ed210 */ /* 0x000fe40000fe6408 */
[C---:B------:R-:W-:Y:S02]  /*2d5b0*/  LOP3.LUT P5, RZ, R30.reuse, 0x2, RZ, 0xc0, !PT ;  /* 0x000000021eff7812 */ /* 0x040fe400078ac0ff */
[----:B------:R-:W-:Y:S02]  /*2d5c0*/  LOP3.LUT P1, RZ, R30, 0x1, RZ, 0xc0, !PT ;  /* 0x000000011eff7812 */ /* 0x000fe4000782c0ff */
[----:B------:R-:W-:Y:S01]  /*2d5d0*/  PRMT R30, RZ, 0x7610, R30 ;  /* 0x00007610ff1e7816 */ /* 0x000fe2000000001e */
[----:B0-----:R-:W0:Y:S05]  /*2d5e0*/  @!P4 LDC.64 R22, c[0x0][0x5c0] ;  /* 0x00017000ff16cb82 */ /* 0x001e2a0000000a00 */
[----:B------:R-:W4:Y:S01]  /*2d5f0*/  @!P4 LDG.E.U8 R30, desc[UR48][R20.64+0x71] ;  /* 0x00007130141ec981 */ /* 0x000f22000c1e1100 */
[----:B0-----:R-:W-:-:S05]  /*2d600*/  @!P4 IADD3 R22, P6, R62, R22, RZ ;  /* 0x000000163e16c210 */ /* 0x001fca0007fde0ff */
[----:B------:R-:W-:Y:S01]  /*2d610*/  @!P4 IMAD.X R23, R68, 0x1, R23, P6 ;  /* 0x000000014417c824 */ /* 0x000fe200030e0617 */
[----:B----4-:R-:W-:-:S04]  /*2d620*/  LOP3.LUT R30, R30, 0xff, RZ, 0xc0, !PT ;  /* 0x000000ff1e1e7812 */ /* 0x010fc800078ec0ff */
[----:B------:R-:W-:-:S05]  /*2d630*/  F2FP.F16.E4M3.UNPACK_B R30, R30 ;  /* 0x0000001eff1e723e */ /* 0x000fca00020006ff */
[----:B------:R-:W-:-:S05]  /*2d640*/  HADD2.F32 R30, -RZ, R30.H0_H0 ;  /* 0x2000001eff1e7230 */ /* 0x000fca0000004100 */
[----:B------:R-:W-:-:S04]  /*2d650*/  FMUL R30, R30, UR40 ;  /* 0x000000281e1e7c20 */ /* 0x000fc80008400000 */
[----:B--2---:R-:W-:-:S05]  /*2d660*/  FFMA R30, R90, UR41, R30 ;  /* 0x000000295a1e7c23 */ /* 0x004fca000800001e */
[----:B------:R-:W-:-:S05]  /*2d670*/  F2FP.SATFINITE.E4M3.F32.PACK_AB_MERGE_C R30, RZ, R30, RZ ;  /* 0x0000001eff1e723e */ /* 0x000fca00048070ff */
[----:B------:R0:W-:Y:S02]  /*2d680*/  @!P4 STG.E.U8 desc[UR48][R22.64+0x71], R30 ;  /* 0x0000711e1600c986 */ /* 0x0001e4000c101130 */
[----:B0-----:R-:W-:-:S06]  /*2d690*/  PRMT R22, RZ, 0x7610, R22 ;  /* 0x00007610ff167816 */ /* 0x001fcc0000000016 */
[----:B------:R-:W2:Y:S01]  /*2d6a0*/  @!P5 LDG.E.U8 R22, desc[UR48][R18.64+0x78] ;  /* 0x000078301216d981 */ /* 0x000ea2000c1e1100 */
[----:B------:R-:W-:Y:S02]  /*2d6b0*/  LOP3.LUT P2, RZ, R10, 0x100, RZ, 0xc0, !PT ;  /* 0x000001000aff7812 */ /* 0x000fe4000784c0ff */
        /* <DEDUP_REMOVED lines=10> */
[----:B------:R-:W-:-:S03]  /*2d760*/  LOP3.LUT R0, R0, 0xfbffffff, RZ, 0xc0, !PT ;  /* 0xfbffffff00007812 */ /* 0x000fc600078ec0ff */
[----:B------:R-:W-:Y:S01]  /*2d770*/  @!P6 IADD3 R90, P4, P3, R3, R24, R9 ;  /* 0x00000018035ae210 */ /* 0x000fe20007b9e009 */
[----:B------:R-:W4:Y:S01]  /*2d780*/  LDL.LU R160, [R1+0x4bc] ;  /* 0x0004bc0001a07983 */ /* 0x000f220000300800 */
[----:B0-----:R-:W-:-:S06]  /*2d790*/  PRMT R22, RZ, 0x7610, R22 ;  /* 0x00007610ff167816 */ /* 0x001fcc0000000016 */
[----:B------:R-:W2:Y:S01]  /*2d7a0*/  @!P2 LDG.E.U8 R22, desc[UR48][R18.64+0x79] ;  /* 0x000079301216a981 */ /* 0x000ea2000c1e1100 */
[----:B------:R-:W-:Y:S02]  /*2d7b0*/  @P6 LOP3.LUT R0, R0, 0x4000000, RZ, 0xfc, !PT ;  /* 0x0400000000006812 */ /* 0x000fe400078efcff */
[----:B------:R-:W-:Y:S02]  /*2d7c0*/  @!P6 IADD3.X R87, R4, R31, R8, P4, P3 ;  /* 0x0000001f0457e210 */ /* 0x000fe400027e6408 */
[C---:B------:R-:W-:Y:S02]  /*2d7d0*/  ISETP.LT.OR P6, PT, R29.reuse, 0xb2, !P0 ;  /* 0x000000b21d00780c */ /* 0x040fe400047c1670 */
[----:B------:R-:W-:Y:S02]  /*2d7e0*/  ISETP.LT.OR P5, PT, R29, 0xb9, !P0 ;  /* 0x000000b91d00780c */ /* 0x000fe400047a1670 */
[----:B------:R-:W-:-:S09]  /*2d7f0*/  LOP3.LUT R0, R0, 0xdfffffff, RZ, 0xc0, !PT ;  /* 0xdfffffff00007812 */ /* 0x000fd200078ec0ff */
[CCC-:B------:R-:W-:Y:S02]  /*2d800*/  @!P6 IADD3 R86, P4, P3, R3.reuse, R24.reuse, R9.reuse ;  /* 0x000000180356e210 */ /* 0x1c0fe40007b9e009 */
[----:B------:R-:W-:Y:S02]  /*2d810*/  @P6 LOP3.LUT R0, R0, 0x20000000, RZ, 0xfc, !PT ;  /* 0x2000000000006812 */ /* 0x000fe400078efcff */
[----:B------:R-:W-:Y:S02]  /*2d820*/  @!P6 IADD3.X R85, R4, R31, R8, P4, P3 ;  /* 0x0000001f0455e210 */ /* 0x000fe400027e6408 */
[----:B------:R-:W-:Y:S02]  /*2d830*/  LOP3.LUT R0, R0, 0xbfffffff, RZ, 0xc0, !PT ;  /* 0xbfffffff00007812 */ /* 0x000fe400078ec0ff */
[----:B------:R-:W-:Y:S02]  /*2d840*/  @!P5 IADD3 R84, P4, P3, R3, R24, R9 ;  /* 0x000000180354d210 */ /* 0x000fe40007b9e009 */
[----:B------:R-:W-:-:S02]  /*2d850*/  @P5 LOP3.LUT R0, R0, 0x40000000, RZ, 0xfc, !PT ;  /* 0x4000000000005812 */ /* 0x000fc400078efcff */
        /* <DEDUP_REMOVED lines=15> */
[----:B------:R-:W-:Y:S02]  /*2d950*/  LOP3.LUT P6, RZ, R11, 0x80000000, RZ, 0xc0, !PT ;  /* 0x800000000bff7812 */ /* 0x000fe400078cc0ff */
        /* <DEDUP_REMOVED lines=9> */
[----:B0-----:R-:W-:Y:S01]  /*2d9f0*/  PRMT R30, RZ, 0x7610, R30 ;  /* 0x00007610ff1e7816 */ /* 0x001fe2000000001e */
[----:B------:R-:W0:Y:S05]  /*2da00*/  @!P6 LDC.64 R22, c[0x0][0x5c0] ;  /* 0x00017000ff16eb82 */ /* 0x000e2a0000000a00 */
[----:B------:R-:W2:Y:S01]  /*2da10*/  @!P6 LDG.E.U8 R30, desc[UR48][R20.64+0x79] ;  /* 0x00007930141ee981 */ /* 0x000ea2000c1e1100 */
[----:B------:R-:W-:Y:S02]  /*2da20*/  ISETP.LT.OR P2, PT, R29, 0xc1, !P1 ;  /* 0x000000c11d00780c */ /* 0x000fe40004f41670 */
[----:B------:R-:W-:-:S04]  /*2da30*/  LOP3.LUT R11, R11, 0xfdffffff, RZ, 0xc0, !PT ;  /* 0xfdffffff0b0b7812 */ /* 0x000fc800078ec0ff */
[----:B------:R-:W-:-:S07]  /*2da40*/  @P0 LOP3.LUT R11, R11, 0x2000000, RZ, 0xfc, !PT ;  /* 0x020000000b0b0812 */ /* 0x000fce00078efcff */
[----:B------:R-:W-:-:S04]  /*2da50*/  @!P2 IADD3 R80, P0, P4, R3, R24, R7 ;  /* 0x000000180350a210 */ /* 0x000fc80007c1e007 */
[----:B------:R-:W-:Y:S02]  /*2da60*/  @!P2 IADD3.X R78, R4, R31, R6, P0, P4 ;  /* 0x0000001f044ea210 */ /* 0x000fe400007e8406 */
[----:B0-----:R-:W-:Y:S02]  /*2da70*/  @!P6 IADD3 R22, P0, R67, R22, RZ ;  /* 0x000000164316e210 */ /* 0x001fe40007f1e0ff */
[----:B------:R-:W-:-:S03]  /*2da80*/  ISETP.LT.OR P2, PT, R29, 0xc2, !P1 ;  /* 0x000000c21d00780c */ /* 0x000fc60004f41670 */
[----:B------:R-:W-:Y:S01]  /*2da90*/  @!P6 IMAD.X R23, R69, 0x1, R23, P0 ;  /* 0x000000014517e824 */ /* 0x000fe200000e0617 */
[----:B------:R-:W-:-:S09]  /*2daa0*/  ISETP.LT.OR P0, PT, R29, 0xc9, !P1 ;  /* 0x000000c91d00780c */ /* 0x000fd20004f01670 */
[----:B------:R-:W-:-:S04]  /*2dab0*/  @!P2 IADD3 R74, P5, P4, R3, R24, R7 ;  /* 0x00000018034aa210 */ /* 0x000fc80007cbe007 */
[-CC-:B------:R-:W-:Y:S02]  /*2dac0*/  @!P2 IADD3.X R70, R4, R31.reuse, R6.reuse, P5, P4 ;  /* 0x0000001f0446a210 */ /* 0x180fe40002fe8406 */
[----:B------:R-:W-:Y:S02]  /*2dad0*/  @!P0 IADD3 R68, P5, P4, R3, R24, R7 ;  /* 0x0000001803448210 */ /* 0x000fe40007cbe007 */
[----:B------:R-:W-:Y:S02]  /*2dae0*/  ISETP.GE.AND P2, PT, R28, 0x1, PT ;  /* 0x000000011c00780c */ /* 0x000fe40003f46270 */
[----:B------:R-:W-:Y:S02]  /*2daf0*/  @!P0 IADD3.X R67, R4, R31, R6, P5, P4 ;  /* 0x0000001f04438210 */ /* 0x000fe40002fe8406 */
[----:B------:R-:W-:Y:S02]  /*2db00*/  ISETP.LT.OR P4, PT, R29, 0x81, !P2 ;  /* 0x000000811d00780c */ /* 0x000fe40005781670 */
[----:B--2---:R-:W-:-:S04]  /*2db10*/  LOP3.LUT R30, R30, 0xff, RZ, 0xc0, !PT ;  /* 0x000000ff1e1e7812 */ /* 0x004fc800078ec0ff */
[----:B------:R-:W-:-:S05]  /*2db20*/  F2FP.F16.E4M3.UNPACK_B R30, R30 ;  /* 0x0000001eff1e723e */ /* 0x000fca00020006ff */
[----:B------:R-:W-:-:S05]  /*2db30*/  HADD2.F32 R30, -RZ, R30.H0_H0 ;  /* 0x2000001eff1e7230 */ /* 0x000fca0000004100 */
[----:B------:R-:W-:-:S04]  /*2db40*/  FMUL R30, R30, UR40 ;  /* 0x000000281e1e7c20 */ /* 0x000fc80008400000 */
[----:B---3--:R-:W-:Y:S02]  /*2db50*/  FFMA R30, R161, UR41, R30 ;  /* 0x00000029a11e7c23 */ /* 0x008fe4000800001e */
[----:B------:R-:W2:Y:S03]  /*2db60*/  LDL.LU R161, [R1+0x4c0] ;  /* 0x0004c00001a17983 */ /* 0x000ea60000300800 */
[----:B------:R-:W-:-:S05]  /*2db70*/  F2FP.SATFINITE.E4M3.F32.PACK_AB_MERGE_C R30, RZ, R30, RZ ;  /* 0x0000001eff1e723e */ /* 0x000fca00048070ff */
[----:B------:R0:W-:Y:S02]  /*2db80*/  @!P6 STG.E.U8 desc[UR48][R22.64+0x79], R30 ;  /* 0x0000791e1600e986 */ /* 0x0001e4000c101130 */
[----:B0-----:R-:W-:-:S06]  /*2db90*/  PRMT R22, RZ, 0x7610, R22 ;  /* 0x00007610ff167816 */ /* 0x001fcc0000000016 */
[----:B------:R-:W3:Y:S02]  /*2dba0*/  @!P4 LDG.E.U8 R22, desc[UR48][R26.64+0x80] ;  /* 0x000080301a16c981 */ /* 0x000ee4000c1e1100 */
[----:B---3--:R-:W-:-:S04]  /*2dbb0*/  LOP3.LUT R22, R22, 0xff, RZ, 0xc0, !PT ;  /* 0x000000ff16167812 */ /* 0x008fc800078ec0ff */
[----:B------:R-:W-:-:S05]  /*2dbc0*/  F2FP.F16.E4M3.UNPACK_B R22, R22 ;  /* 0x00000016ff16723e */ /* 0x000fca00020006ff */
[----:B------:R-:W-:-:S05]  /*2dbd0*/  HADD2.F32 R22, -RZ, R22.H0_H0 ;  /* 0x20000016ff167230 */ /* 0x000fca0000004100 */
[----:B------:R-:W-:-:S04]  /*2dbe0*/  FMUL R22, R22, UR40 ;  /* 0x0000002816167c20 */ /* 0x000fc80008400000 */
[----:B----4-:R-:W-:Y:S02]  /*2dbf0*/  FFMA R30, R160, UR41, R22 ;  /* 0x00000029a01e7c23 */ /* 0x010fe40008000016 */
        /* <DEDUP_REMOVED lines=12> */
[----:B------:R-:W-:Y:S02]  /*2dcc0*/  LOP3.LUT P3, RZ, R10, 0x40000, RZ, 0xc0, !PT ;  /* 0x000400000aff7812 */ /* 0x000fe4000786c0ff */
        /* <DEDUP_REMOVED lines=9> */
[----:B------:R-:W-:Y:S01]  /*2dd60*/  F2FP.SATFINITE.E4M3.F32.PACK_AB_MERGE_C R30, RZ, R30, RZ ;  /* 0x0000001eff1e723e */ /* 0x000fe200048070ff */
[----:B------:R-:W4:Y:S04]  /*2dd70*/  LDL.LU R163, [R1+0x4cc] ;  /* 0x0004cc0001a37983 */ /* 0x000f280000300800 */
        /* <DEDUP_REMOVED lines=9> */
[----:B------:R-:W-:Y:S01]  /*2de10*/  @!P0 IADD3 R66, P5, P4, R3, R24, R7 ;  /* 0x0000001803428210 */ /* 0x000fe20007cbe007 */
[----:B------:R-:W3:Y:S03]  /*2de20*/  LDL.LU R160, [R1+0x4d0] ;  /* 0x0004d00001a07983 */ /* 0x000ee60000300800 */
[----:B------:R-:W-:-:S05]  /*2de30*/  F2FP.SATFINITE.E4M3.F32.PACK_AB_MERGE_C R22, RZ, R22, RZ ;  /* 0x00000016ff16723e */ /* 0x000fca00048070ff */
[----:B------:R0:W-:Y:S02]  /*2de40*/  @!P3 STG.E.U8 desc[UR48][R182.64+0x80], R22 ;  /* 0x00008016b600b986 */ /* 0x0001e4000c101130 */
[----:B0-----:R-:W-:-:S06]  /*2de50*/  PRMT R22, RZ, 0x7610, R22 ;  /* 0x00007610ff167816 */ /* 0x001fcc0000000016 */
[----:B------:R-:W2:Y:S01]  /*2de60*/  @!P2 LDG.E.U8 R22, desc[UR48][R12.64+0x81] ;  /* 0x000081300c16a981 */ /* 0x000ea2000c1e1100 */
[----:B------:R-:W-:Y:S02]  /*2de70*/  @!P0 IADD3.X R63, R4, R31, R6, P5, P4 ;  /* 0x0000001f043f8210 */ /* 0x000fe40002fe8406 */
[----:B------:R-:W-:-:S13]  /*2de80*/  ISETP.LT.OR P5, PT, R29, 0xd1, !P1 ;  /* 0x000000d11d00780c */ /* 0x000fda0004fa1670 */
[----:B------:R-:W-:-:S04]  /*2de90*/  @!P5 IADD3 R62, P6, P4, R3, R24, R7 ;  /* 0x00000018033ed210 */ /* 0x000fc80007cde007 */
[----:B------:R-:W-:Y:S02]  /*2dea0*/  @!P5 IADD3.X R61, R4, R31, R6, P6, P4 ;  /* 0x0000001f043dd210 */ /* 0x000fe400037e8406 */
[----:B------:R-:W-:Y:S02]  /*2deb0*/  ISETP.LT.OR P4, PT, R29, 0xd2, !P1 ;  /* 0x000000d21d00780c */ /* 0x000fe40004f81670 */
[----:B------:R-:W-:-:S04]  /*2dec0*/  LOP3.LUT R11, R11, 0xfbffffff, RZ, 0xc0, !PT ;  /* 0xfbffffff0b0b7812 */ /* 0x000fc800078ec0ff */
[----:B------:R-:W-:-:S07]  /*2ded0*/  @P0 LOP3.LUT R11, R11, 0x4000000, RZ, 0xfc, !PT ;  /* 0x040000000b0b0812 */ /* 0x000fce00078efcff */
[----:B------:R-:W-:-:S04]  /*2dee0*/  @!P4 IADD3 R60, P0, P6, R3, R24, R7 ;  /* 0x00000018033cc210 */ /* 0x000fc80007e1e007 */
[----:B------:R-:W-:Y:S02]  /*2def0*/  @!P4 IADD3.X R30, R4, R31, R6, P0, P6 ;  /* 0x0000001f041ec210 */ /* 0x000fe400007ec406 */
[----:B------:R-:W-:-:S04]  /*2df00*/  ISETP.GE.AND P0, PT, R28, 0x1, PT ;  /* 0x000000011c00780c */ /* 0x000fc80003f06270 */
        /* <DEDUP_REMOVED lines=11> */
[----:B------:R-:W4:Y:S01]  /*2dfc0*/  @!P6 LDG.E.U8 R69, desc[UR48][R26.64+0x88] ;  /* 0x000088301a45e981 */ /* 0x000f22000c1e1100 */
[----:B0-----:R-:W0:Y:S02]  /*2dfd0*/  @!P6 LDC.64 R22, c[0x0][0x5c0] ;  /* 0x00017000ff16eb82 */ /* 0x001e240000000a00 */
[----:B0-----:R-:W-:-:S05]  /*2dfe0*/  @!P6 IADD3 R22, P2, R24, R22, RZ ;  /* 0x000000161816e210 */ /* 0x001fca0007f5e0ff */
[----:B------:R-:W-:Y:S01]  /*2dff0*/  @!P6 IMAD.X R23, R31, 0x1, R23, P2 ;  /* 0x000000011f17e824 */ /* 0x000fe200010e0617 */
[----:B----4-:R-:W-:-:S04]  /*2e000*/  LOP3.LUT R69, R69, 0xff, RZ, 0xc0, !PT ;  /* 0x000000ff45457812 */ /* 0x010fc800078ec0ff */
[----:B------:R-:W-:-:S05]  /*2e010*/  F2FP.F16.E4M3.UNPACK_B R69, R69 ;  /* 0x00000045ff45723e */ /* 0x000fca00020006ff */
[----:B------:R-:W-:-:S05]  /*2e020*/  HADD2.F32 R69, -RZ, R69.H0_H0 ;  /* 0x20000045ff457230 */ /* 0x000fca0000004100 */
[----:B------:R-:W-:-:S04]  /*2e030*/  FMUL R69, R69, UR40 ;  /* 0x0000002845457c20 */ /* 0x000fc80008400000 */
[----:B------:R-:W-:Y:S01]  /*2e040*/  FFMA R69, R163, UR41, R69 ;  /* 0x00000029a3457c23 */ /* 0x000fe20008000045 */
[----:B------:R-:W-:Y:S01]  /*2e050*/  @P5 LOP3.LUT R11, R11, 0x10000000, RZ, 0xfc, !PT ;  /* 0x100000000b0b5812 */ /* 0x000fe200078efcff */
[----:B------:R-:W4:Y:S03]  /*2e060*/  LDL.LU R163, [R1+0x4d8] ;  /* 0x0004d80001a37983 */ /* 0x000f260000300800 */
[----:B------:R-:W-:-:S05]  /*2e070*/  F2FP.SATFINITE.E4M3.F32.PACK_AB_MERGE_C R69, RZ, R69, RZ ;  /* 0x00000045ff45723e */ /* 0x000fca00048070ff */
[----:B------:R0:W-:Y:S01]  /*2e080*/  @!P6 STG.E.U8 desc[UR48][R22.64+0x88], R69 ;  /* 0x000088451600e986 */ /* 0x0001e2000c101130 */
[----:B------:R-:W-:Y:S02]  /*2e090*/  ISETP.LT.OR P6, PT, R29, 0x8a, !P0 ;  /* 0x0000008a1d00780c */ /* 0x000fe400047c1670 */
[----:B0-----:R-:W-:-:S11]  /*2e0a0*/  PRMT R69, RZ, 0x7610, R69 ;  /* 0x00007610ff457816 */ /* 0x001fd60000000045 */
[----:B------:R-:W0:Y:S01]  /*2e0b0*/  @!P6 LDC.64 R22, c[0x0][0x5c0] ;  /* 0x00017000ff16eb82 */ /* 0x000e220000000a00 */
[----:B------:R-:W3:Y:S01]  /*2e0c0*/  @!P6 LDG.E.U8 R69, desc[UR48][R26.64+0x89] ;  /* 0x000089301a45e981 */ /* 0x000ee2000c1e1100 */
[----:B------:R-:W-:Y:S02]  /*2e0d0*/  LOP3.LUT P3, RZ, R10, 0x10000, RZ, 0xc0, !PT ;  /* 0x000100000aff7812 */ /* 0x000fe4000786c0ff */
        /* <DEDUP_REMOVED lines=11> */
[----:B0-----:R-:W-:-:S06]  /*2e190*/  PRMT R22, RZ, 0x7610, R22 ;  /* 0x00007610ff167816 */ /* 0x001fcc0000000016 */
[----:B------:R-:W2:Y:S02]  /*2e1a0*/  @!P3 LDG.E.U8 R22, desc[UR48][R12.64+0x88] ;  /* 0x000088300c16b981 */ /* 0x000ea4000c1e1100 */
[----:B--2---:R-:W-:-:S04]  /*2e1b0*/  LOP3.LUT R22, R22, 0xff, RZ, 0xc0, !PT ;  /* 0x000000ff16167812 */ /* 0x004fc800078ec0ff */
[----:B------:R-:W-:-:S05]  /*2e1c0*/  F2FP.F16.E4M3.UNPACK_B R22, R22 ;  /* 0x00000016ff16723e */ /* 0x000fca00020006ff */
[----:B------:R-:W-:-:S05]  /*2e1d0*/  HADD2.F32 R22, -RZ, R22.H0_H0 ;  /* 0x20000016ff167230 */ /* 0x000fca0000004100 */
[----:B------:R-:W-:-:S04]  /*2e1e0*/  FMUL R22, R22, UR40 ;  /* 0x0000002816167c20 */ /* 0x000fc80008400000 */
[----:B------:R-:W-:Y:S01]  /*2e1f0*/  FFMA R22, R161, UR41, R22 ;  /* 0x00000029a1167c23 */ /* 0x000fe20008000016 */
[----:B------:R-:W-:Y:S01]  /*2e200*/  ISETP.LT.OR P6, PT, R29, 0x91, !P0 ;  /* 0x000000911d00780c */ /* 0x000fe200047c1670 */
[----:B------:R-:W2:Y:S03]  /*2e210*/  LDL.LU R161, [R1+0x4e0] ;  /* 0x0004e00001a17983 */ /* 0x000ea60000300800 */
[----:B------:R-:W-:-:S05]  /*2e220*/  F2FP.SATFINITE.E4M3.F32.PACK_AB_MERGE_C R22, RZ, R22, RZ ;  /* 0x00000016ff16723e */ /* 0x000fca00048070ff */
[----:B------:R0:W-:Y:S02]  /*2e230*/  @!P3 STG.E.U8 desc[UR48][R186.64+0x88], R22 ;  /* 0x00008816ba00b986 */ /* 0x0001e4000c101130 */
[----:B0-----:R-:W-:-:S06]  /*2e240*/  PRMT R22, RZ, 0x7610, R22 ;  /* 0x00007610ff167816 */ /* 0x001fcc0000000016 */
[----:B------:R-:W4:Y:S01]  /*2e250*/  @!P2 LDG.E.U8 R22, desc[UR48][R12.64+0x89] ;  /* 0x000089300c16a981 */ /* 0x000f22000c1e1100 */
[----:B------:R-:W-:Y:S02]  /*2e260*/  PRMT R69, RZ, 0x7610, R69 ;  /* 0x00007610ff457816 */ /* 0x000fe40000000045 */
[----:B----4-:R-:W-:-:S04]  /*2e270*/  LOP3.LUT R22, R22, 0xff, RZ, 0xc0, !PT ;  /* 0x000000ff16167812 */ /* 0x010fc800078ec0ff */
[----:B------:R-:W-:-:S05]  /*2e280*/  F2FP.F16.E4M3.UNPACK_B R22, R22 ;  /* 0x00000016ff16723e */ /* 0x000fca00020006ff */
[----:B------:R-:W-:-:S05]  /*2e290*/  HADD2.F32 R22, -RZ, R22.H0_H0 ;  /* 0x20000016ff167230 */ /* 0x000fca0000004100 */
[----:B------:R-:W-:-:S04]  /*2e2a0*/  FMUL R22, R22, UR40 ;  /* 0x0000002816167c20 */ /* 0x000fc80008400000 */
[----:B------:R-:W-:Y:S01]  /*2e2b0*/  FFMA R22, R163, UR41, R22 ;  /* 0x00000029a3167c23 */ /* 0x000fe20008000016 */
[----:B------:R-:W-:Y:S01]  /*2e2c0*/  LOP3.LUT P3, RZ, R10, 0x8000, RZ, 0xc0, !PT ;  /* 0x000080000aff7812 */ /* 0x000fe2000786c0ff */
[----:B------:R-:W4:Y:S03]  /*2e2d0*/  LDL.LU R163, [R1+0x4e4] ;  /* 0x0004e40001a37983 */ /* 0x000f260000300800 */
[----:B------:R-:W-:-:S05]  /*2e2e0*/  F2FP.SATFINITE.E4M3.F32.PACK_AB_MERGE_C R22, RZ, R22, RZ ;  /* 0x00000016ff16723e */ /* 0x000fca00048070ff */
[----:B------:R0:W-:Y:S04]  /*2e2f0*/  @!P2 STG.E.U8 desc[UR48][R184.64+0x89], R22 ;  /* 0x00008916b800a986 */ /* 0x0001e8000c101130 */
[----:B------:R-:W3:Y:S01]  /*2e300*/  @!P6 LDG.E.U8 R69, desc[UR48][R26.64+0x90] ;  /* 0x000090301a45e981 */ /* 0x000ee2000c1e1100 */
[----:B0-----:R-:W0:Y:S02]  /*2e310*/  @!P6 LDC.64 R22, c[0x0][0x5c0] ;  /* 0x00017000ff16eb82 */ /* 0x001e240000000a00 */
        /* <DEDUP_REMOVED lines=25> */
[----:B0-----:R-:W-:-:S06]  /*2e4b0*/  PRMT R22, RZ, 0x7610, R22 ;  /* 0x00007610ff167816 */ /* 0x001fcc0000000016 */
[----:B------:R-:W4:Y:S02]  /*2e4c0*/  @!P3 LDG.E.U8 R22, desc[UR48][R12.64+0x90] ;  /* 0x000090300c16b981 */ /* 0x000f24000c1e1100 */
[----:B----4-:R-:W-:-:S04]  /*2e4d0*/  LOP3.LUT R22, R22, 0xff, RZ, 0xc0, !PT ;  /* 0x000000ff16167812 */ /* 0x010fc800078ec0ff */
[----:B------:R-:W-:-:S05]  /*2e4e0*/  F2FP.F16.E4M3.UNPACK_B R22, R22 ;  /* 0x00000016ff16723e */ /* 0x000fca00020006ff */
[----:B------:R-:W-:-:S05]  /*2e4f0*/  HADD2.F32 R22, -RZ, R22.H0_H0 ;  /* 0x20000016ff167230 */ /* 0x000fca0000004100 */
[----:B------:R-:W-:-:S04]  /*2e500*/  FMUL R22, R22, UR40 ;  /* 0x0000002816167c20 */ /* 0x000fc80008400000 */
[----:B------:R-:W-:-:S05]  /*2e510*/  FFMA R22, R163, UR41, R22 ;  /* 0x00000029a3167c23 */ /* 0x000fca0008000016 */
[----:B------:R-:W-:-:S05]  /*2e520*/  F2FP.SATFINITE.E4M3.F32.PACK_AB_MERGE_C R22, RZ, R22, RZ ;  /* 0x00000016ff16723e */ /* 0x000fca00048070ff */
[----:B------:R0:W-:Y:S02]  /*2e530*/  @!P3 STG.E.U8 desc[UR48][R192.64+0x90], R22 ;  /* 0x00009016c000b986 */ /* 0x0001e4000c101130 */
[----:B0-----:R-:W-:-:S06]  /*2e540*/  PRMT R22, RZ, 0x7610, R22 ;  /* 0x00007610ff167816 */ /* 0x001fcc0000000016 */
[----:B------:R-:W4:Y:S01]  /*2e550*/  @!P2 LDG.E.U8 R22, desc[UR48][R12.64+0x91] ;  /* 0x000091300c16a981 */ /* 0x000f22000c1e1100 */
[----:B------:R-:W-:Y:S02]  /*2e560*/  ISETP.LT.OR P6, PT, R29, 0x99, !P0 ;  /* 0x000000991d00780c */ /* 0x000fe400047c1670 */
[----:B------:R-:W-:Y:S02]  /*2e570*/  PRMT R69, RZ, 0x7610, R69 ;  /* 0x00007610ff457816 */ /* 0x000fe40000000045 */
[----:B----4-:R-:W-:-:S04]  /*2e580*/  LOP3.LUT R22, R22, 0xff, RZ, 0xc0, !PT ;  /* 0x000000ff16167812 */ /* 0x010fc800078ec0ff */
[----:B------:R-:W-:-:S05]  /*2e590*/  F2FP.F16.E4M3.UNPACK_B R22, R22 ;  /* 0x00000016ff16723e */ /* 0x000fca00020006ff */
[----:B------:R-:W-:-:S05]  /*2e5a0*/  HADD2.F32 R22, -RZ, R22.H0_H0 ;  /* 0x20000016ff167230 */ /* 0x000fca0000004100 */
[----:B------:R-:W-:-:S04]  /*2e5b0*/  FMUL R22, R22, UR40 ;  /* 0x0000002816167c20 */ /* 0x000fc80008400000 */
[----:B---3--:R-:W-:Y:S02]  /*2e5c0*/  FFMA R22, R160, UR41, R22 ;  /* 0x00000029a0167c23 */ /* 0x008fe40008000016 */
[----:B------:R-:W3:Y:S03]  /*2e5d0*/  LDL.LU R160, [R1+0x4f0] ;  /* 0x0004f00001a07983 */ /* 0x000ee60000300800 */
[----:B------:R-:W-:Y:S01]  /*2e5e0*/  F2FP.SATFINITE.E4M3.F32.PACK_AB_MERGE_C R22, RZ, R22, RZ ;  /* 0x00000016ff16723e */ /* 0x000fe200048070ff */
[----:B------:R-:W4:Y:S04]  /*2e5f0*/  LDL.LU R162, [R1+0x4f4] ;  /* 0x0004f40001a27983 */ /* 0x000f280000300800 */
[----:B------:R0:W-:Y:S04]  /*2e600*/  @!P2 STG.E.U8 desc[UR48][R190.64+0x91], R22 ;  /* 0x00009116be00a986 */ /* 0x0001e8000c101130 */
[----:B------:R-:W2:Y:S01]  /*2e610*/  @!P6 LDG.E.U8 R69, desc[UR48][R26.64+0x98] ;  /* 0x000098301a45e981 */ /* 0x000ea2000c1e1100 */
[----:B0-----:R-:W0:Y:S02]  /*2e620*/  @!P6 LDC.64 R22, c[0x0][0x5c0] ;  /* 0x00017000ff16eb82 */ /* 0x001e240000000a00 */
[----:B0-----:R-:W-:-:S05]  /*2e630*/  @!P6 IADD3 R22, P2, R24, R22, RZ ;  /* 0x000000161816e210 */ /* 0x001fca0007f5e0ff */
[----:B------:R-:W-:Y:S01]  /*2e640*/  @!P6 IMAD.X R23, R31, 0x1, R23, P2 ;  /* 0x000000011f17e824 */ /* 0x000fe200010e0617 */
        /* <DEDUP_REMOVED lines=9> */
[----:B------:R0:W-:Y:S01]  /*2e6e0*/  @!P6 STG.E.U8 desc[UR48][R22.64+0x98], R69 ;  /* 0x000098451600e986 */ /* 0x0001e2000c101130 */
[----:B------:R-:W-:-:S02]  /*2e6f0*/  ISETP.LT.OR P6, PT, R29, 0x9a, !P0 ;  /* 0x0000009a1d00780c */ /* 0x000fc400047c1670 */
[----:B0-----:R-:W-:-:S11]  /*2e700*/  PRMT R69, RZ, 0x7610, R69 ;  /* 0x00007610ff457816 */ /* 0x001fd60000000045 */
[----:B------:R-:W0:Y:S01]  /*2e710*/  @!P6 LDC.64 R22, c[0x0][0x5c0] ;  /* 0x00017000ff16eb82 */ /* 0x000e220000000a00 */
[----:B------:R-:W3:Y:S01]  /*2e720*/  @!P6 LDG.E.U8 R69, desc[UR48][R26.64+0x99] ;  /* 0x000099301a45e981 */ /* 0x000ee2000c1e1100 */
        /* <DEDUP_REMOVED lines=11> */
[----:B------:R-:W-:Y:S02]  /*2e7e0*/  LOP3.LUT P6, RZ, R10, 0x1000, RZ, 0xc0, !PT ;  /* 0x000010000aff7812 */ /* 0x000fe400078cc0ff */
[----:B0-----:R-:W-:-:S11]  /*2e7f0*/  PRMT R22, RZ, 0x7610, R22 ;  /* 0x00007610ff167816 */ /* 0x001fd60000000016 */
        /* <DEDUP_REMOVED lines=31> */
[----:B------:R-:W3:Y:S01]  /*2e9f0*/  @!P2 LDG.E.U8 R22, desc[UR48][R14.64+0x81] ;  /* 0x000081300e16a981 */ /* 0x000ee2000c1e1100 */
[----:B------:R-:W-:Y:S02]  /*2ea00*/  PRMT R69, RZ, 0x7610, R69 ;  /* 0x00007610ff457816 */ /* 0x000fe40000000045 */
        /* <DEDUP_REMOVED lines=10> */
[----:B0-----:R-:W-:-:S05]  /*2eab0*/  @!P5 IADD3 R22, P6, R118, R22, RZ ;  /* 0x000000167616d210 */ /* 0x001fca0007fde0ff */
[----:B------:R-:W-:Y:S01]  /*2eac0*/  @!P5 IMAD.X R23, R119, 0x1, R23, P6 ;  /* 0x000000017717d824 */ /* 0x000fe200030e0617 */
[----:B------:R-:W-:-:S13]  /*2ead0*/  ISETP.LT.OR P6, PT, R29, 0x81, !P1 ;  /* 0x000000811d00780c */ /* 0x000fda0004fc1670 */
[----:B------:R-:W2:Y:S01]  /*2eae0*/  @!P6 LDG.E.U8 R69, desc[UR48][R16.64+0x80] ;  /* 0x000080301045e981 */ /* 0x000ea2000c1e1100 */
[----:B------:R-:W-:Y:S02]  /*2eaf0*/  ISETP.LT.OR P5, PT, R29, 0x82, !P1 ;  /* 0x000000821d00780c */ /* 0x000fe40004fa1670 */
[----:B--2---:R-:W-:-:S04]  /*2eb00*/  LOP3.LUT R69, R69, 0xff, RZ, 0xc0, !PT ;  /* 0x000000ff45457812 */ /* 0x004fc800078ec0ff */
[----:B------:R-:W-:-:S05]  /*2eb10*/  F2FP.F16.E4M3.UNPACK_B R69, R69 ;  /* 0x00000045ff45723e */ /* 0x000fca00020006ff */
[----:B------:R-:W-:-:S05]  /*2eb20*/  HADD2.F32 R69, -RZ, R69.H0_H0 ;  /* 0x20000045ff457230 */ /* 0x000fca0000004100 */
[----:B------:R-:W-:-:S04]  /*2eb30*/  FMUL R69, R69, UR40 ;  /* 0x0000002845457c20 */ /* 0x000fc80008400000 */
[----:B------:R-:W-:Y:S01]  /*2eb40*/  FFMA R69, R161, UR41, R69 ;  /* 0x00000029a1457c23 */ /* 0x000fe20008000045 */
[----:B------:R-:W-:Y:S01]  /*2eb50*/  LOP3.LUT P2, RZ, R10, 0x20, RZ, 0xc0, !PT ;  /* 0x000000200aff7812 */ /* 0x000fe2000784c0ff */
[----:B------:R-:W2:Y:S03]  /*2eb60*/  LDL.LU R161, [R1+0x510] ;  /* 0x0005100001a17983 */ /* 0x000ea60000300800 */
[----:B------:R-:W-:-:S05]  /*2eb70*/  F2FP.SATFINITE.E4M3.F32.PACK_AB_MERGE_C R69, RZ, R69, RZ ;  /* 0x00000045ff45723e */ /* 0x000fca00048070ff */
[----:B------:R0:W-:Y:S02]  /*2eb80*/  @!P6 STG.E.U8 desc[UR48][R22.64+0x80], R69 ;  /* 0x000080451600e986 */ /* 0x0001e4000c101130 */
[----:B0-----:R-:W-:Y:S01]  /*2eb90*/  PRMT R69, RZ, 0x7610, R69 ;  /* 0x00007610ff457816 */ /* 0x001fe20000000045 */
[----:B------:R-:W0:Y:S05]  /*2eba0*/  @!P5 LDC.64 R22, c[0x0][0x5c0] ;  /* 0x00017000ff16db82 */ /* 0x000e2a0000000a00 */
[----:B------:R-:W4:Y:S01]  /*2ebb0*/  @!P5 LDG.E.U8 R69, desc[UR48][R16.64+0x81] ;  /* 0x000081301045d981 */ /* 0x000f22000c1e1100 */
[----:B0-----:R-:W-:-:S05]  /*2ebc0*/  @!P5 IADD3 R22, P6, R120, R22, RZ ;  /* 0x000000167816d210 */ /* 0x001fca0007fde0ff */
[----:B------:R-:W-:Y:S01]  /*2ebd0*/  @!P5 IMAD.X R23, R122, 0x1, R23, P6 ;  /* 0x000000017a17d824 */ /* 0x000fe200030e0617 */
[----:B----4-:R-:W-:-:S04]  /*2ebe0*/  LOP3.LUT R69, R69, 0xff, RZ, 0xc0, !PT ;  /* 0x000000ff45457812 */ /* 0x010fc800078ec0ff */
[----:B------:R-:W-:-:S05]  /*2ebf0*/  F2FP.F16.E4M3.UNPACK_B R69, R69 ;  /* 0x00000045ff45723e */ /* 0x000fca00020006ff */
[----:B------:R-:W-:-:S05]  /*2ec00*/  HADD2.F32 R69, -RZ, R69.H0_H0 ;  /* 0x20000045ff457230 */ /* 0x000fca0000004100 */
[----:B------:R-:W-:-:S04]  /*2ec10*/  FMUL R69, R69, UR40 ;  /* 0x0000002845457c20 */ /* 0x000fc80008400000 */
[----:B------:R-:W-:Y:S02]  /*2ec20*/  FFMA R69, R163, UR41, R69 ;  /* 0x00000029a3457c23 */ /* 0x000fe40008000045 */
[----:B------:R-:W4:Y:S03]  /*2ec30*/  LDL.LU R163, [R1+0x514] ;  /* 0x0005140001a37983 */ /* 0x000f260000300800 */
        /* <DEDUP_REMOVED lines=8> */
[----:B------:R-:W-:Y:S01]  /*2ecc0*/  FFMA R22, R160, UR41, R22 ;  /* 0x00000029a0167c23 */ /* 0x000fe20008000016 */
[----:B------:R-:W-:Y:S01]  /*2ecd0*/  ISETP.LT.OR P5, PT, R29, 0x89, !P1 ;  /* 0x000000891d00780c */ /* 0x000fe20004fa1670 */
[----:B------:R-:W3:Y:S03]  /*2ece0*/  LDL.LU R160, [R1+0x518] ;  /* 0x0005180001a07983 */ /* 0x000ee60000300800 */
[----:B------:R-:W-:-:S05]  /*2ecf0*/  F2FP.SATFINITE.E4M3.F32.PACK_AB_MERGE_C R22, RZ, R22, RZ ;  /* 0x00000016ff16723e */ /* 0x000fca00048070ff */
[----:B------:R0:W-:Y:S02]  /*2ed00*/  @!P3 STG.E.U8 desc[UR48][R206.64+0x88], R22 ;  /* 0x00008816ce00b986 */ /* 0x0001e4000c101130 */
[----:B0-----:R-:W-:-:S06]  /*2ed10*/  PRMT R22, RZ, 0x7610, R22 ;  /* 0x00007610ff167816 */ /* 0x001fcc0000000016 */
[----:B------:R-:W2:Y:S01]  /*2ed20*/  @!P2 LDG.E.U8 R22, desc[UR48][R14.64+0x89] ;  /* 0x000089300e16a981 */ /* 0x000ea2000c1e1100 */
[----:B------:R-:W-:Y:S02]  /*2ed30*/  PRMT R69, RZ, 0x7610, R69 ;  /* 0x00007610ff457816 */ /* 0x000fe40000000045 */
        /* <DEDUP_REMOVED lines=9> */
[----:B0-----:R-:W0:Y:S02]  /*2edd0*/  @!P5 LDC.64 R22, c[0x0][0x5c0] ;  /* 0x00017000ff16db82 */ /* 0x001e240000000a00 */
[----:B0-----:R-:W-:-:S05]  /*2ede0*/  @!P5 IADD3 R22, P6, R124, R22, RZ ;  /* 0x000000167c16d210 */ /* 0x001fca0007fde0ff */
[----:B------:R-:W-:Y:S01]  /*2edf0*/  @!P5 IMAD.X R23, R125, 0x1, R23, P6 ;  /* 0x000000017d17d824 */ /* 0x000fe200030e0617 */
[----:B------:R-:W-:-:S13]  /*2ee00*/  ISETP.LT.OR P6, PT, R29, 0x89, !P1 ;  /* 0x000000891d00780c */ /* 0x000fda0004fc1670 */
[----:B------:R-:W4:Y:S01]  /*2ee10*/  @!P6 LDG.E.U8 R69, desc[UR48][R16.64+0x88] ;  /* 0x000088301045e981 */ /* 0x000f22000c1e1100 */
[----:B------:R-:W-:Y:S02]  /*2ee20*/  ISETP.LT.OR P5, PT, R29, 0x8a, !P1 ;  /* 0x0000008a1d00780c */ /* 0x000fe40004fa1670 */
        /* <DEDUP_REMOVED lines=8> */
[----:B------:R0:W-:Y:S02]  /*2eeb0*/  @!P6 STG.E.U8 desc[UR48][R22.64+0x88], R69 ;  /* 0x000088451600e986 */ /* 0x0001e4000c101130 */
[----:B0-----:R-:W-:Y:S01]  /*2eec0*/  PRMT R69, RZ, 0x7610, R69 ;  /* 0x00007610ff457816 */ /* 0x001fe20000000045 */
[----:B------:R-:W0:Y:S05]  /*2eed0*/  @!P5 LDC.64 R22, c[0x0][0x5c0] ;  /* 0x00017000ff16db82 */ /* 0x000e2a0000000a00 */
[----:B------:R-:W3:Y:S01]  /*2eee0*/  @!P5 LDG.E.U8 R69, desc[UR48][R16.64+0x89] ;  /* 0x000089301045d981 */ /* 0x000ee2000c1e1100 */
[----:B0-----:R-:W-:-:S05]  /*2eef0*/  @!P5 IADD3 R22, P6, R126, R22, RZ ;  /* 0x000000167e16d210 */ /* 0x001fca0007fde0ff */
[----:B------:R-:W-:Y:S01]  /*2ef00*/  @!P5 IMAD.X R23, R127, 0x1, R23, P6 ;  /* 0x000000017f17d824 */ /* 0x000fe200030e0617 */
        /* <DEDUP_REMOVED lines=31> */
[----:B0-----:R-:W0:Y:S02]  /*2f100*/  @!P5 LDC.64 R22, c[0x0][0x5c0] ;  /* 0x00017000ff16db82 */ /* 0x001e240000000a00 */
[----:B0-----:R-:W-:-:S05]  /*2f110*/  @!P5 IADD3 R22, P6, R128, R22, RZ ;  /* 0x000000168016d210 */ /* 0x001fca0007fde0ff */
[----:B------:R-:W-:Y:S01]  /*2f120*/  @!P5 IMAD.X R23, R129, 0x1, R23, P6 ;  /* 0x000000018117d824 */ /* 0x000fe200030e0617 */
[----:B------:R-:W-:-:S13]  /*2f130*/  ISETP.LT.OR P6, PT, R29, 0x91, !P1 ;  /* 0x000000911d00780c */ /* 0x000fda0004fc1670 */
[----:B------:R-:W3:Y:S01]  /*2f140*/  @!P6 LDG.E.U8 R69, desc[UR48][R16.64+0x90] ;  /* 0x000090301045e981 */ /* 0x000ee2000c1e1100 */
[----:B------:R-:W-:Y:S02]  /*2f150*/  ISETP.LT.OR P5, PT, R29, 0x92, !P1 ;  /* 0x000000921d00780c */ /* 0x000fe40004fa1670 */
        /* <DEDUP_REMOVED lines=29> */
[----:B------:R-:W-:Y:S01]  /*2f330*/  PRMT R69, RZ, 0x7610, R69 ;  /* 0x00007610ff457816 */ /* 0x000fe20000000045 */
[----:B------:R-:W4:Y:S03]  /*2f340*/  LDL.LU R163, [R1+0x538] ;  /* 0x0005380001a37983 */ /* 0x000f260000300800 */
        /* <DEDUP_REMOVED lines=9> */
[----:B------:R-:W-:Y:S02]  /*2f3e0*/  FFMA R22, R160, UR41, R22 ;  /* 0x00000029a0167c23 */ /* 0x000fe40008000016 */
[----:B------:R-:W3:Y:S03]  /*2f3f0*/  LDL.LU R160, [R1+0x53c] ;  /* 0x00053c0001a07983 */ /* 0x000ee60000300800 */
[----:B------:R-:W-:-:S05]  /*2f400*/  F2FP.SATFINITE.E4M3.F32.PACK_AB_MERGE_C R22, RZ, R22, RZ ;  /* 0x00000016ff16723e */ /* 0x000fca00048070ff */
[----:B------:R0:W-:Y:S04]  /*2f410*/  @!P2 STG.E.U8 desc[UR48][R214.64+0x99], R22 ;  /* 0x00009916d600a986 */ /* 0x0001e8000c101130 */
[----:B------:R-:W2:Y:S01]  /*2f420*/  @!P3 LDG.E.U8 R69, desc[UR48][R16.64+0x98] ;  /* 0x000098301045b981 */ /* 0x000ea2000c1e1100 */
[----:B0-----:R-:W0:Y:S01]  /*2f430*/  @!P3 LDC.64 R22, c[0x0][0x5c0] ;  /* 0x00017000ff16bb82 */ /* 0x001e220000000a00 */
[----:B------:R-:W-:Y:S02]  /*2f440*/  ISETP.LT.OR P2, PT, R29, 0x9a, !P1 ;  /* 0x0000009a1d00780c */ /* 0x000fe40004f41670 */
        /* <DEDUP_REMOVED lines=16> */
[----:B------:R-:W-:Y:S02]  /*2f550*/  LOP3.LUT P6, RZ, R5, 0x40000000, RZ, 0xc0, !PT ;  /* 0x4000000005ff7812 */ /* 0x000fe400078cc0ff */
        /* <DEDUP_REMOVED lines=16> */
[----:B------:R-:W-:Y:S01]  /*2f660*/  PRMT R69, RZ, 0x7610, R69 ;  /* 0x00007610ff457816 */ /* 0x000fe20000000045 */
        /* <DEDUP_REMOVED lines=32> */
[----:B------:R-:W-:Y:S02]  /*2f870*/  LOP3.LUT P6, RZ, R5, 0x8000000, RZ, 0xc0, !PT ;  /* 0x0800000005ff7812 */ /* 0x000fe400078cc0ff */
        /* <DEDUP_REMOVED lines=16> */
[----:B------:R-:W-:Y:S01]  /*2f980*/  PRMT R69, RZ, 0x7610, R69 ;  /* 0x00007610ff457816 */ /* 0x000fe20000000045 */
        /* <DEDUP_REMOVED lines=76> */
[----:B------:R-:W2:Y:S04]  /*2fe50*/  LDL.LU.64 R166, [R1] ;  /* 0x0000000001a67983 */ /* 0x000ea80000300a00 */
        /* <DEDUP_REMOVED lines=63> */
[----:B------:R-:W-:Y:S01]  /*30250*/  F2FP.SATFINITE.E4M3.F32.PACK_AB_MERGE_C R69, RZ, R69, RZ ;  /* 0x00000045ff45723e */ /* 0x000fe200048070ff */
[----:B------:R-:W3:Y:S04]  /*30260*/  LDL.LU.64 R164, [R1+0x10] ;  /* 0x0000100001a47983 */ /* 0x000ee80000300a00 */
        /* <DEDUP_REMOVED lines=14> */
[----:B------:R-:W2:Y:S04]  /*30350*/  LDL.LU.64 R166, [R1+0x8] ;  /* 0x0000080001a67983 */ /* 0x000ea80000300a00 */
[----:B------:R0:W-:Y:S01]  /*30360*/  @!P6 STG.E.U8 desc[UR48][R22.64+0xa0], R69 ;  /* 0x0000a0451600e986 */ /* 0x0001e2000c101130 */
[----:B------:R-:W-:-:S02]  /*30370*/  ISETP.LT.OR P6, PT, R29, 0xa2, !P0 ;  /* 0x000000a21d00780c */ /* 0x000fc400047c1670 */
[----:B0-----:R-:W-:-:S11]  /*30380*/  PRMT R69, RZ, 0x7610, R69 ;  /* 0x00007610ff457816 */ /* 0x001fd60000000045 */
[----:B------:R-:W0:Y:S01]  /*30390*/  @!P6 LDC.64 R22, c[0x0][0x5c0] ;  /* 0x00017000ff16eb82 */ /* 0x000e220000000a00 */
        /* <DEDUP_REMOVED lines=46> */
[----:B------:R0:W-:Y:S01]  /*30680*/  @!P6 STG.E.U8 desc[UR48][R22.64+0xa8], R69 ;  /* 0x0000a8451600e986 */ /* 0x0001e2000c101130 */
[----:B------:R-:W-:Y:S02]  /*30690*/  ISETP.LT.OR P6, PT, R29, 0xaa, !P0 ;  /* 0x000000aa1d00780c */ /* 0x000fe400047c1670 */
        /* <DEDUP_REMOVED lines=50> */
[----:B------:R-:W-:-:S11]  /*309c0*/  PRMT R69, RZ, 0x7610, R69 ;  /* 0x00007610ff457816 */ /* 0x000fd60000000045 */
        /* <DEDUP_REMOVED lines=10> */
[----:B------:R-:W-:Y:S02]  /*30a70*/  F2FP.SATFINITE.E4M3.F32.PACK_AB_MERGE_C R71, RZ, R69, RZ ;  /* 0x00000045ff47723e */ /* 0x000fe400048070ff */
[----:B------:R-:W-:-:S03]  /*30a80*/  PRMT R69, RZ, 0x7610, R69 ;  /* 0x00007610ff457816 */ /* 0x000fc60000000045 */
[----:B------:R0:W-:Y:S04]  /*30a90*/  @!P6 STG.E.U8 desc[UR48][R22.64+0xb1], R71 ;  /* 0x0000b1471600e986 */ /* 0x0001e8000c101130 */
[----:B------:R-:W4:Y:S02]  /*30aa0*/  @!P3 LDG.E.U8 R69, desc[UR48][R12.64+0xb0] ;  /* 0x0000b0300c45b981 */ /* 0x000f24000c1e1100 */
[----:B----4-:R-:W-:-:S04]  /*30ab0*/  LOP3.LUT R69, R69, 0xff, RZ, 0xc0, !PT ;  /* 0x000000ff45457812 */ /* 0x010fc800078ec0ff */
[----:B------:R-:W-:-:S05]  /*30ac0*/  F2FP.F16.E4M3.UNPACK_B R69, R69 ;  /* 0x00000045ff45723e */ /* 0x000fca00020006ff */
[----:B------:R-:W-:-:S05]  /*30ad0*/  HADD2.F32 R69, -RZ, R69.H0_H0 ;  /* 0x20000045ff457230 */ /* 0x000fca0000004100 */
[----:B------:R-:W-:-:S04]  /*30ae0*/  FMUL R69, R69, UR40 ;  /* 0x0000002845457c20 */ /* 0x000fc80008400000 */
[----:B------:R-:W-:-:S05]  /*30af0*/  FFMA R69, R163, UR41, R69 ;  /* 0x00000029a3457c23 */ /* 0x000fca0008000045 */
[----:B------:R-:W-:Y:S02]  /*30b00*/  F2FP.SATFINITE.E4M3.F32.PACK_AB_MERGE_C R75, RZ, R69, RZ ;  /* 0x00000045ff4b723e */ /* 0x000fe400048070ff */
[----:B------:R-:W-:-:S03]  /*30b10*/  PRMT R69, RZ, 0x7610, R69 ;  /* 0x00007610ff457816 */ /* 0x000fc60000000045 */
[----:B------:R-:W-:Y:S04]  /*30b20*/  @!P3 STG.E.U8 desc[UR48][R218.64+0xb0], R75 ;  /* 0x0000b04bda00b986 */ /* 0x000fe8000c101130 */
[----:B------:R-:W4:Y:S01]  /*30b30*/  @!P2 LDG.E.U8 R69, desc[UR48][R12.64+0xb1] ;  /* 0x0000b1300c45a981 */ /* 0x000f22000c1e1100 */
[----:B------:R-:W-:-:S13]  /*30b40*/  ISETP.LT.OR P6, PT, R29, 0xb9, !P0 ;  /* 0x000000b91d00780c */ /* 0x000fda00047c1670 */
[----:B0-----:R-:W0:Y:S01]  /*30b50*/  @!P6 LDC.64 R22, c[0x0][0x5c0] ;  /* 0x00017000ff16eb82 */ /* 0x001e220000000a00 */
[----:B----4-:R-:W-:-:S04]  /*30b60*/  LOP3.LUT R69, R69, 0xff, RZ, 0xc0, !PT ;  /* 0x000000ff45457812 */ /* 0x010fc800078ec0ff */
[----:B------:R-:W-:-:S05]  /*30b70*/  F2FP.F16.E4M3.UNPACK_B R69, R69 ;  /* 0x00000045ff45723e */ /* 0x000fca00020006ff */
[----:B------:R-:W-:-:S05]  /*30b80*/  HADD2.F32 R69, -RZ, R69.H0_H0 ;  /* 0x20000045ff457230 */ /* 0x000fca0000004100 */
[----:B------:R-:W-:-:S04]  /*30b90*/  FMUL R69, R69, UR40 ;  /* 0x0000002845457c20 */ /* 0x000fc80008400000 */
[----:B---3--:R-:W-:Y:S02]  /*30ba0*/  FFMA R69, R160, UR41, R69 ;  /* 0x00000029a0457c23 */ /* 0x008fe40008000045 */
[----:B------:R-:W3:Y:S03]  /*30bb0*/  LDL.LU R160, [R1+0x5b0] ;  /* 0x0005b00001a07983 */ /* 0x000ee60000300800 */
[----:B------:R-:W-:Y:S01]  /*30bc0*/  F2FP.SATFINITE.E4M3.F32.PACK_AB_MERGE_C R71, RZ, R69, RZ ;  /* 0x00000045ff47723e */ /* 0x000fe200048070ff */
[----:B------:R-:W4:Y:S01]  /*30bd0*/  LDL.LU R162, [R1+0x5b4] ;  /* 0x0005b40001a27983 */ /* 0x000f220000300800 */
[----:B------:R-:W-:-:S03]  /*30be0*/  PRMT R69, RZ, 0x7610, R69 ;  /* 0x00007610ff457816 */ /* 0x000fc60000000045 */
[----:B------:R1:W-:Y:S04]  /*30bf0*/  @!P2 STG.E.U8 desc[UR48][R208.64+0xb1], R71 ;  /* 0x0000b147d000a986 */ /* 0x0003e8000c101130 */
        /* <DEDUP_REMOVED lines=10> */
[----:B-1----:R-:W-:Y:S01]  /*30ca0*/  F2FP.SATFINITE.E4M3.F32.PACK_AB_MERGE_C R71, RZ, R69, RZ ;  /* 0x00000045ff47723e */ /* 0x002fe200048070ff */
[----:B------:R-:W2:Y:S04]  /*30cb0*/  LDL.LU R163, [R1+0x5bc] ;  /* 0x0005bc0001a37983 */ /* 0x000ea80000300800 */
[----:B------:R0:W-:Y:S01]  /*30cc0*/  @!P6 STG.E.U8 desc[UR48][R22.64+0xb8], R71 ;  /* 0x0000b8471600e986 */ /* 0x0001e2000c101130 */
[----:B------:R-:W-:-:S02]  /*30cd0*/  ISETP.LT.OR P6, PT, R29, 0xba, !P0 ;  /* 0x000000ba1d00780c */ /* 0x000fc400047c1670 */
[----:B------:R-:W-:-:S11]  /*30ce0*/  PRMT R69, RZ, 0x7610, R69 ;  /* 0x00007610ff457816 */ /* 0x000fd60000000045 */
        /* <DEDUP_REMOVED lines=14> */
[----:B------:R-:W-:-:S11]  /*30dd0*/  PRMT R69, RZ, 0x7610, R69 ;  /* 0x00007610ff457816 */ /* 0x000fd60000000045 */
        /* <DEDUP_REMOVED lines=10> */
[----:B0-----:R-:W-:Y:S02]  /*30e80*/  PRMT R22, RZ, 0x7610, R22 ;  /* 0x00007610ff167816 */ /* 0x001fe40000000016 */
        /* <DEDUP_REMOVED lines=8> */
[----:B------:R0:W-:Y:S04]  /*30f10*/  @!P5 STG.E.U8 desc[UR48][R188.64+0xb9], R69 ;  /* 0x0000b945bc00d986 */ /* 0x0001e8000c101130 */
        /* <DEDUP_REMOVED lines=8> */
[----:B------:R-:W-:Y:S02]  /*30fa0*/  F2FP.SATFINITE.E4M3.F32.PACK_AB_MERGE_C R71, RZ, R22, RZ ;  /* 0x00000016ff47723e */ /* 0x000fe400048070ff */
[----:B------:R-:W-:-:S03]  /*30fb0*/  PRMT R22, RZ, 0x7610, R22 ;  /* 0x00007610ff167816 */ /* 0x000fc60000000016 */
[----:B------:R1:W-:Y:S04]  /*30fc0*/  @!P3 STG.E.U8 desc[UR48][R178.64+0xa0], R71 ;  /* 0x0000a047b200b986 */ /* 0x0003e8000c101130 */
[----:B------:R-:W3:Y:S01]  /*30fd0*/  @!P2 LDG.E.U8 R22, desc[UR48][R14.64+0xa1] ;  /* 0x0000a1300e16a981 */ /* 0x000ee2000c1e1100 */
[----:B0-----:R-:W-:Y:S02]  /*30fe0*/  PRMT R69, RZ, 0x7610, R69 ;  /* 0x00007610ff457816 */ /* 0x001fe40000000045 */
[----:B---3--:R-:W-:-:S04]  /*30ff0*/  LOP3.LUT R22, R22, 0xff, RZ, 0xc0, !PT ;  /* 0x000000ff16167812 */ /* 0x008fc800078ec0ff */
[----:B------:R-:W-:-:S05]  /*31000*/  F2FP.F16.E4M3.UNPACK_B R22, R22 ;  /* 0x00000016ff16723e */ /* 0x000fca00020006ff */
[----:B------:R-:W-:-:S05]  /*31010*/  HADD2.F32 R22, -RZ, R22.H0_H0 ;  /* 0x20000016ff167230 */ /* 0x000fca0000004100 */
[----:B------:R-:W-:-:S04]  /*31020*/  FMUL R22, R22, UR40 ;  /* 0x0000002816167c20 */ /* 0x000fc80008400000 */
[----:B------:R-:W-:-:S05]  /*31030*/  FFMA R22, R160, UR41, R22 ;  /* 0x00000029a0167c23 */ /* 0x000fca0008000016 */
[----:B------:R-:W-:Y:S02]  /*31040*/  F2FP.SATFINITE.E4M3.F32.PACK_AB_MERGE_C R75, RZ, R22, RZ ;  /* 0x00000016ff4b723e */ /* 0x000fe400048070ff */
[----:B------:R-:W0:Y:S03]  /*31050*/  @!P5 LDC.64 R22, c[0x0][0x5c0] ;  /* 0x00017000ff16db82 */ /* 0x000e260000000a00 */
[----:B------:R-:W-:Y:S01]  /*31060*/  @!P2 STG.E.U8 desc[UR48][R172.64+0xa1], R75 ;  /* 0x0000a14bac00a986 */ /* 0x000fe2000c101130 */
[----:B0-----:R-:W-:Y:S02]  /*31070*/  @!P5 IADD3 R22, P6, R170, R22, RZ ;  /* 0x00000016aa16d210 */ /* 0x001fe40007fde0ff */
[----:B------:R-:W-:Y:S01]  /*31080*/  LOP3.LUT P3, RZ, R5, 0x20, RZ, 0xc0, !PT ;  /* 0x0000002005ff7812 */ /* 0x000fe2000786c0ff */
[----:B------:R-:W3:Y:S02]  /*31090*/  LDL.LU R170, [R1+0x714] ;  /* 0x0007140001aa7983 */ /* 0x000ee40000300800 */
[----:B------:R-:W-:Y:S01]  /*310a0*/  @!P5 IMAD.X R23, R171, 0x1, R23, P6 ;  /* 0x00000001ab17d824 */ /* 0x000fe200030e0617 */
[C---:B------:R-:W-:Y:S01]  /*310b0*/  ISETP.LT.OR P6, PT, R29.reuse, 0xa1, !P1 ;  /* 0x000000a11d00780c */ /* 0x040fe20004fc1670 */
[----:B------:R-:W3:Y:S01]  /*310c0*/  LDL.LU R171, [R1+0x710] ;  /* 0x0007100001ab7983 */ /* 0x000ee20000300800 */
[----:B------:R-:W-:-:S03]  /*310d0*/  ISETP.LT.OR P5, PT, R29, 0xa2, !P1 ;  /* 0x000000a21d00780c */ /* 0x000fc60004fa1670 */
[----:B------:R-:W3:Y:S08]  /*310e0*/  LDL.LU R160, [R1+0x5cc] ;  /* 0x0005cc0001a07983 */ /* 0x000ef00000300800 */
        /* <DEDUP_REMOVED lines=8> */
[----:B-1----:R-:W-:Y:S02]  /*31170*/  F2FP.SATFINITE.E4M3.F32.PACK_AB_MERGE_C R71, RZ, R69, RZ ;  /* 0x00000045ff47723e */ /* 0x002fe400048070ff */
[----:B------:R-:W-:-:S03]  /*31180*/  PRMT R69, RZ, 0x7610, R69 ;  /* 0x00007610ff457816 */ /* 0x000fc60000000045 */
        /* <DEDUP_REMOVED lines=11> */
[----:B------:R-:W-:Y:S02]  /*31240*/  F2FP.SATFINITE.E4M3.F32.PACK_AB_MERGE_C R71, RZ, R69, RZ ;  /* 0x00000045ff47723e */ /* 0x000fe400048070ff */
[----:B------:R-:W-:-:S03]  /*31250*/  PRMT R69, RZ, 0x7610, R69 ;  /* 0x00007610ff457816 */ /* 0x000fc60000000045 */
[----:B------:R0:W-:Y:S04]  /*31260*/  @!P5 STG.E.U8 desc[UR48][R22.64+0xa1], R71 ;  /* 0x0000a1471600d986 */ /* 0x0001e8000c101130 */
        /* <DEDUP_REMOVED lines=8> */
[----:B------:R-:W-:Y:S02]  /*312f0*/  F2FP.SATFINITE.E4M3.F32.PACK_AB_MERGE_C R75, RZ, R69, RZ ;  /* 0x00000045ff4b723e */ /* 0x000fe400048070ff */
[----:B------:R-:W-:-:S03]  /*31300*/  PRMT R69, RZ, 0x7610, R69 ;  /* 0x00007610ff457816 */ /* 0x000fc60000000045 */
[----:B------:R-:W-:Y:S04]  /*31310*/  @!P3 STG.E.U8 desc[UR48][R170.64+0xa8], R75 ;  /* 0x0000a84baa00b986 */ /* 0x000fe8000c101130 */
[----:B------:R-:W2:Y:S01]  /*31320*/  @!P2 LDG.E.U8 R69, desc[UR48][R14.64+0xa9] ;  /* 0x0000a9300e45a981 */ /* 0x000ea2000c1e1100 */
[----:B0-----:R-:W0:Y:S02]  /*31330*/  @!P5 LDC.64 R22, c[0x0][0x5c0] ;  /* 0x00017000ff16db82 */ /* 0x001e240000000a00 */
[----:B0-----:R-:W-:-:S05]  /*31340*/  @!P5 IADD3 R22, P6, R154, R22, RZ ;  /* 0x000000169a16d210 */ /* 0x001fca0007fde0ff */
[----:B------:R-:W-:Y:S01]  /*31350*/  @!P5 IMAD.X R23, R156, 0x1, R23, P6 ;  /* 0x000000019c17d824 */ /* 0x000fe200030e0617 */
[----:B------:R-:W-:Y:S02]  /*31360*/  ISETP.LT.OR P6, PT, R29, 0xa9, !P1 ;  /* 0x000000a91d00780c */ /* 0x000fe40004fc1670 */
[----:B--2---:R-:W-:-:S04]  /*31370*/  LOP3.LUT R69, R69, 0xff, RZ, 0xc0, !PT ;  /* 0x000000ff45457812 */ /* 0x004fc800078ec0ff */
[----:B------:R-:W-:-:S05]  /*31380*/  F2FP.F16.E4M3.UNPACK_B R69, R69 ;  /* 0x00000045ff45723e */ /* 0x000fca00020006ff */
[----:B------:R-:W-:-:S05]  /*31390*/  HADD2.F32 R69, -RZ, R69.H0_H0 ;  /* 0x20000045ff457230 */ /* 0x000fca0000004100 */
[----:B------:R-:W-:-:S04]  /*313a0*/  FMUL R69, R69, UR40 ;  /* 0x0000002845457c20 */ /* 0x000fc80008400000 */
[----:B------:R-:W-:Y:S01]  /*313b0*/  FFMA R69, R161, UR41, R69 ;  /* 0x00000029a1457c23 */ /* 0x000fe20008000045 */
[----:B------:R-:W-:Y:S01]  /*313c0*/  ISETP.LT.OR P5, PT, R29, 0xaa, !P1 ;  /* 0x000000aa1d00780c */ /* 0x000fe20004fa1670 */
        /* <DEDUP_REMOVED lines=12> */
[----:B0-----:R-:W-:Y:S02]  /*31490*/  F2FP.SATFINITE.E4M3.F32.PACK_AB_MERGE_C R71, RZ, R69, RZ ;  /* 0x00000045ff47723e */ /* 0x001fe400048070ff */
[----:B------:R-:W-:-:S03]  /*314a0*/  PRMT R69, RZ, 0x7610, R69 ;  /* 0x00007610ff457816 */ /* 0x000fc60000000045 */
        /* <DEDUP_REMOVED lines=12> */
[----:B------:R-:W-:Y:S02]  /*31570*/  F2FP.SATFINITE.E4M3.F32.PACK_AB_MERGE_C R71, RZ, R69, RZ ;  /* 0x00000045ff47723e */ /* 0x000fe400048070ff */
[----:B------:R-:W-:-:S03]  /*31580*/  PRMT R69, RZ, 0x7610, R69 ;  /* 0x00007610ff457816 */ /* 0x000fc60000000045 */
[----:B------:R0:W-:Y:S04]  /*31590*/  @!P5 STG.E.U8 desc[UR48][R22.64+0xa9], R71 ;  /* 0x0000a9471600d986 */ /* 0x0001e8000c101130 */
        /* <DEDUP_REMOVED lines=10> */
[----:B------:R-:W-:Y:S04]  /*31640*/  @!P3 STG.E.U8 desc[UR48][R158.64+0xb0], R75 ;  /* 0x0000b04b9e00b986 */ /* 0x000fe8000c101130 */
[----:B------:R-:W4:Y:S01]  /*31650*/  @!P2 LDG.E.U8 R69, desc[UR48][R14.64+0xb1] ;  /* 0x0000b1300e45a981 */ /* 0x000f22000c1e1100 */
[----:B0-----:R-:W0:Y:S02]  /*31660*/  @!P5 LDC.64 R22, c[0x0][0x5c0] ;  /* 0x00017000ff16db82 */ /* 0x001e240000000a00 */
[----:B0-----:R-:W-:-:S05]  /*31670*/  @!P5 IADD3 R22, P6, R116, R22, RZ ;  /* 0x000000167416d210 */ /* 0x001fca0007fde0ff */
[----:B------:R-:W-:Y:S01]  /*31680*/  @!P5 IMAD.X R23, R123, 0x1, R23, P6 ;  /* 0x000000017b17d824 */ /* 0x000fe200030e0617 */
        /* <DEDUP_REMOVED lines=19> */
[----:B0-----:R-:W-:Y:S02]  /*317c0*/  F2FP.SATFINITE.E4M3.F32.PACK_AB_MERGE_C R71, RZ, R69, RZ ;  /* 0x00000045ff47723e */ /* 0x001fe400048070ff */
[----:B------:R-:W-:-:S03]  /*317d0*/  PRMT R69, RZ, 0x7610, R69 ;  /* 0x00007610ff457816 */ /* 0x000fc60000000045 */
        /* <DEDUP_REMOVED lines=25> */
[----:B------:R-:W-:Y:S04]  /*31970*/  @!P3 STG.E.U8 desc[UR48][R150.64+0xb8], R75 ;  /* 0x0000b84b9600b986 */ /* 0x000fe8000c101130 */
[----:B------:R-:W3:Y:S01]  /*31980*/  @!P2 LDG.E.U8 R69, desc[UR48][R14.64+0xb9] ;  /* 0x0000b9300e45a981 */ /* 0x000ee2000c1e1100 */
[----:B0-----:R-:W0:Y:S01]  /*31990*/  @!P5 LDC.64 R22, c[0x0][0x5c0] ;  /* 0x00017000ff16db82 */ /* 0x001e220000000a00 */
[----:B---3--:R-:W-:-:S04]  /*319a0*/  LOP3.LUT R69, R69, 0xff, RZ, 0xc0, !PT ;  /* 0x000000ff45457812 */ /* 0x008fc800078ec0ff */
[----:B------:R-:W-:-:S05]  /*319b0*/  F2FP.F16.E4M3.UNPACK_B R69, R69 ;  /* 0x00000045ff45723e */ /* 0x000fca00020006ff */
[----:B------:R-:W-:-:S05]  /*319c0*/  HADD2.F32 R69, -RZ, R69.H0_H0 ;  /* 0x20000045ff457230 */ /* 0x000fca0000004100 */
[----:B------:R-:W-:-:S04]  /*319d0*/  FMUL R69, R69, UR40 ;  /* 0x0000002845457c20 */ /* 0x000fc80008400000 */
[----:B------:R-:W-:Y:S01]  /*319e0*/  FFMA R69, R160, UR41, R69 ;  /* 0x00000029a0457c23 */ /* 0x000fe20008000045 */
[----:B0-----:R-:W-:Y:S01]  /*319f0*/  @!P5 IADD3 R22, P6, R91, R22, RZ ;  /* 0x000000165b16d210 */ /* 0x001fe20007fde0ff */
[----:B------:R-:W3:Y:S03]  /*31a00*/  LDL.LU R160, [R1+0x5fc] ;  /* 0x0005fc0001a07983 */ /* 0x000ee60000300800 */
[----:B------:R-:W-:Y:S02]  /*31a10*/  F2FP.SATFINITE.E4M3.F32.PACK_AB_MERGE_C R71, RZ, R69, RZ ;  /* 0x00000045ff47723e */ /* 0x000fe400048070ff */
[----:B------:R-:W-:-:S03]  /*31a20*/  PRMT R69, RZ, 0x7610, R69 ;  /* 0x00007610ff457816 */ /* 0x000fc60000000045 */
[----:B------:R0:W-:Y:S04]  /*31a30*/  @!P2 STG.E.U8 desc[UR48][R148.64+0xb9], R71 ;  /* 0x0000b9479400a986 */ /* 0x0001e8000c101130 */
[----:B------:R-:W2:Y:S01]  /*31a40*/  @!P5 LDG.E.U8 R69, desc[UR48][R16.64+0xb8] ;  /* 0x0000b8301045d981 */ /* 0x000ea2000c1e1100 */
[----:B------:R-:W-:Y:S01]  /*31a50*/  ISETP.LT.OR P2, PT, R29, 0xba, !P1 ;  /* 0x000000ba1d00780c */ /* 0x000fe20004f41670 */
        /* <DEDUP_REMOVED lines=8> */
[----:B0-----:R-:W-:Y:S02]  /*31ae0*/  F2FP.SATFINITE.E4M3.F32.PACK_AB_MERGE_C R71, RZ, R69, RZ ;  /* 0x00000045ff47723e */ /* 0x001fe400048070ff */
        /* <DEDUP_REMOVED lines=26> */
[----:B------:R-:W-:Y:S04]  /*31c90*/  @!P3 STG.E.U8 desc[UR48][R140.64+0xa0], R75 ;  /* 0x0000a04b8c00b986 */ /* 0x000fe8000c101130 */
[----:B------:R-:W2:Y:S01]  /*31ca0*/  @!P6 LDG.E.U8 R69, desc[UR48][R18.64+0xa1] ;  /* 0x0000a1301245e981 */ /* 0x000ea2000c1e1100 */
[----:B0-----:R-:W0:Y:S01]  /*31cb0*/  @!P5 LDC.64 R22, c[0x0][0x5c0] ;  /* 0x00017000ff16db82 */ /* 0x001e220000000a00 */
        /* <DEDUP_REMOVED lines=10> */
[----:B------:R-:W4:Y:S01]  /*31d60*/  @!P5 LDG.E.U8 R69, desc[UR48][R20.64+0xa0] ;  /* 0x0000a0301445d981 */ /* 0x000f22000c1e1100 */
        /* <DEDUP_REMOVED lines=9> */
[----:B-1----:R-:W-:Y:S02]  /*31e00*/  F2FP.SATFINITE.E4M3.F32.PACK_AB_MERGE_C R71, RZ, R69, RZ ;  /* 0x00000045ff47723e */ /* 0x002fe400048070ff */
        /* <DEDUP_REMOVED lines=16> */
[----:B------:R-:W2:Y:S01]  /*31f10*/  @!P3 LDG.E.U8 R69, desc[UR48][R18.64+0xa8] ;  /* 0x0000a8301245b981 */ /* 0x000ea2000c1e1100 */
[----:B------:R-:W-:Y:S01]  /*31f20*/  LOP3.LUT P2, RZ, R2, 0x2000000, RZ, 0xc0, !PT ;  /* 0x0200000002ff7812 */ /* 0x000fe2000784c0ff */
        /* <DEDUP_REMOVED lines=10> */
[----:B------:R-:W-:Y:S04]  /*31fd0*/  @!P3 STG.E.U8 desc[UR48][R130.64+0xa8], R75 ;  /* 0x0000a84b8200b986 */ /* 0x000fe8000c101130 */
        /* <DEDUP_REMOVED lines=20> */
[----:B-1----:R-:W-:Y:S02]  /*32120*/  F2FP.SATFINITE.E4M3.F32.PACK_AB_MERGE_C R71, RZ, R69, RZ ;  /* 0x00000045ff47723e */ /* 0x002fe400048070ff */
        /* <DEDUP_REMOVED lines=11> */
[----:B------:R-:W-:Y:S02]  /*321e0*/  LOP3.LUT P2, RZ, R2, 0x800000, RZ, 0xc0, !PT ;  /* 0x0080000002ff7812 */ /* 0x000fe4000784c0ff */
[----:B------:R-:W-:Y:S01]  /*321f0*/  LOP3.LUT P6, RZ, R0, 0x4000000, RZ, 0xc0, !PT ;  /* 0x0400000000ff7812 */ /* 0x000fe200078cc0ff */
[----:B------:R-:W2:Y:S01]  /*32200*/  LDL.LU R161, [R1+0x624] ;  /* 0x0006240001a17983 */ /* 0x000ea20000300800 */
[----:B------:R-:W-:Y:S02]  /*32210*/  F2FP.SATFINITE.E4M3.F32.PACK_AB_MERGE_C R71, RZ, R69, RZ ;  /* 0x00000045ff47723e */ /* 0x000fe400048070ff */
[----:B------:R-:W-:-:S03]  /*32220*/  PRMT R69, RZ, 0x7610, R69 ;  /* 0x00007610ff457816 */ /* 0x000fc60000000045 */
[----:B------:R0:W-:Y:S04]  /*32230*/  @!P5 STG.E.U8 desc[UR48][R22.64+0xa9], R71 ;  /* 0x0000a9471600d986 */ /* 0x0001e8000c101130 */
[----:B------:R-:W4:Y:S02]  /*32240*/  @!P3 LDG.E.U8 R69, desc[UR48][R18.64+0xb0] ;  /* 0x0000b0301245b981 */ /* 0x000f24000c1e1100 */
[----:B0-----:R-:W0:Y:S01]  /*32250*/  @!P6 LDC.64 R22, c[0x0][0x5c0] ;  /* 0x00017000ff16eb82 */ /* 0x001e220000000a00 */
        /* <DEDUP_REMOVED lines=9> */
[----:B------:R-:W-:Y:S04]  /*322f0*/  @!P3 STG.E.U8 desc[UR48][R102.64+0xb0], R75 ;  /* 0x0000b04b6600b986 */ /* 0x000fe8000c101130 */
[----:B------:R-:W3:Y:S01]  /*32300*/  @!P2 LDG.E.U8 R69, desc[UR48][R18.64+0xb1] ;  /* 0x0000b1301245a981 */ /* 0x000ee2000c1e1100 */
[----:B------:R-:W1:Y:S01]  /*32310*/  @!P5 LDC.64 R76, c[0x0][0x5c0] ;  /* 0x00017000ff4cdb82 */ /* 0x000e620000000a00 */
        /* <DEDUP_REMOVED lines=18> */
[----:B-1----:R-:W-:Y:S01]  /*32440*/  @!P5 IADD3 R86, P2, R86, R76, RZ ;  /* 0x0000004c5656d210 */ /* 0x002fe20007f5e0ff */
[----:B------:R-:W2:Y:S03]  /*32450*/  LDL.LU R161, [R1+0x630] ;  /* 0x0006300001a17983 */ /* 0x000ea60000300800 */
[----:B----4-:R-:W-:Y:S02]  /*32460*/  F2FP.SATFINITE.E4M3.F32.PACK_AB_MERGE_C R71, RZ, R69, RZ ;  /* 0x00000045ff47723e */ /* 0x010fe400048070ff */
[----:B------:R-:W-:-:S03]  /*32470*/  PRMT R69, RZ, 0x7610, R69 ;  /* 0x00007610ff457816 */ /* 0x000fc60000000045 */
[----:B------:R0:W-:Y:S04]  /*32480*/  @!P6 STG.E.U8 desc[UR48][R22.64+0xb0], R71 ;  /* 0x0000b0471600e986 */ /* 0x0001e8000c101130 */
[----:B------:R-:W4:Y:S01]  /*32490*/  @!P5 LDG.E.U8 R69, desc[UR48][R20.64+0xb1] ;  /* 0x0000b1301445d981 */ /* 0x000f22000c1e1100 */
[----:B------:R-:W-:Y:S01]  /*324a0*/  @!P5 IMAD.X R87, R85, 0x1, R77, P2 ;  /* 0x000000015557d824 */ /* 0x000fe200010e064d */
[----:B0-----:R-:W-:Y:S02]  /*324b0*/  PRMT R22, RZ, 0x7610, R22 ;  /* 0x00007610ff167816 */ /* 0x001fe40000000016 */
[----:B----4-:R-:W-:-:S04]  /*324c0*/  LOP3.LUT R69, R69, 0xff, RZ, 0xc0, !PT ;  /* 0x000000ff45457812 */ /* 0x010fc800078ec0ff */
[----:B------:R-:W-:-:S05]  /*324d0*/  F2FP.F16.E4M3.UNPACK_B R69, R69 ;  /* 0x00000045ff45723e */ /* 0x000fca00020006ff */
[----:B------:R-:W-:-:S05]  /*324e0*/  HADD2.F32 R69, -RZ, R69.H0_H0 ;  /* 0x20000045ff457230 */ /* 0x000fca0000004100 */
[----:B------:R-:W-:-:S04]  /*324f0*/  FMUL R69, R69, UR40 ;  /* 0x0000002845457c20 */ /* 0x000fc80008400000 */
[----:B------:R-:W-:Y:S01]  /*32500*/  FFMA R69, R163, UR41, R69 ;  /* 0x00000029a3457c23 */ /* 0x000fe20008000045 */
[----:B------:R-:W-:Y:S02]  /*32510*/  LOP3.LUT P2, RZ, R2, 0x200000, RZ, 0xc0, !PT ;  /* 0x0020000002ff7812 */ /* 0x000fe4000784c0ff */
[----:B------:R-:W-:Y:S01]  /*32520*/  LOP3.LUT P6, RZ, R0, 0x40000000, RZ, 0xc0, !PT ;  /* 0x4000000000ff7812 */ /* 0x000fe200078cc0ff */
[----:B------:R-:W4:Y:S01]  /*32530*/  LDL.LU R163, [R1+0x634] ;  /* 0x0006340001a37983 */ /* 0x000f220000300800 */
[----:B------:R-:W-:-:S05]  /*32540*/  F2FP.SATFINITE.E4M3.F32.PACK_AB_MERGE_C R69, RZ, R69, RZ ;  /* 0x00000045ff45723e */ /* 0x000fca00048070ff */
[----:B------:R0:W-:Y:S04]  /*32550*/  @!P5 STG.E.U8 desc[UR48][R86.64+0xb1], R69 ;  /* 0x0000b1455600d986 */ /* 0x0001e8000c101130 */
[----:B------:R-:W3:Y:S02]  /*32560*/  @!P3 LDG.E.U8 R22, desc[UR48][R18.64+0xb8] ;  /* 0x0000b8301216b981 */ /* 0x000ee4000c1e1100 */
[----:B------:R-:W1:Y:S01]  /*32570*/  @!P6 LDC.64 R76, c[0x0][0x5c0] ;  /* 0x00017000ff4ceb82 */ /* 0x000e620000000a00 */
[----:B---3--:R-:W-:-:S04]  /*32580*/  LOP3.LUT R22, R22, 0xff, RZ, 0xc0, !PT ;  /* 0x000000ff16167812 */ /* 0x008fc800078ec0ff */
[----:B------:R-:W-:-:S05]  /*32590*/  F2FP.F16.E4M3.UNPACK_B R22, R22 ;  /* 0x00000016ff16723e */ /* 0x000fca00020006ff */
[----:B------:R-:W-:-:S05]  /*325a0*/  HADD2.F32 R22, -RZ, R22.H0_H0 ;  /* 0x20000016ff167230 */ /* 0x000fca0000004100 */
[----:B------:R-:W-:-:S04]  /*325b0*/  FMUL R22, R22, UR40 ;  /* 0x0000002816167c20 */ /* 0x000fc80008400000 */
[----:B------:R-:W-:Y:S02]  /*325c0*/  FFMA R22, R160, UR41, R22 ;  /* 0x00000029a0167c23 */ /* 0x000fe40008000016 */
[----:B------:R-:W3:Y:S03]  /*325d0*/  LDL.LU R160, [R1+0x638] ;  /* 0x0006380001a07983 */ /* 0x000ee60000300800 */
[----:B------:R-:W-:Y:S02]  /*325e0*/  F2FP.SATFINITE.E4M3.F32.PACK_AB_MERGE_C R23, RZ, R22, RZ ;  /* 0x00000016ff17723e */ /* 0x000fe400048070ff */
[----:B------:R-:W-:-:S03]  /*325f0*/  PRMT R22, RZ, 0x7610, R22 ;  /* 0x00007610ff167816 */ /* 0x000fc60000000016 */
[----:B------:R-:W-:Y:S04]  /*32600*/  @!P3 STG.E.U8 desc[UR48][R88.64+0xb8], R23 ;  /* 0x0000b8175800b986 */ /* 0x000fe8000c101130 */
        /* <DEDUP_REMOVED lines=12> */
[----:B-1----:R-:W-:-:S05]  /*326d0*/  @!P6 IADD3 R84, P2, R84, R76, RZ ;  /* 0x0000004c5454e210 */ /* 0x002fca0007f5e0ff */
[----:B------:R-:W-:Y:S01]  /*326e0*/  @!P6 IMAD.X R85, R83, 0x1, R77, P2 ;  /* 0x000000015355e824 */ /* 0x000fe200010e064d */
[----:B0-----:R-:W0:Y:S01]  /*326f0*/  @!P3 LDC.64 R72, c[0x0][0x5c0] ;  /* 0x00017000ff48bb82 */ /* 0x001e220000000a00 */
[----:B----4-:R-:W-:-:S04]  /*32700*/  LOP3.LUT R22, R22, 0xff, RZ, 0xc0, !PT ;  /* 0x000000ff16167812 */ /* 0x010fc800078ec0ff */
[----:B------:R-:W-:-:S05]  /*32710*/  F2FP.F16.E4M3.UNPACK_B R22, R22 ;  /* 0x00000016ff16723e */ /* 0x000fca00020006ff */
[----:B------:R-:W-:-:S05]  /*32720*/  HADD2.F32 R22, -RZ, R22.H0_H0 ;  /* 0x20000016ff167230 */ /* 0x000fca0000004100 */
[----:B------:R-:W-:-:S04]  /*32730*/  FMUL R22, R22, UR40 ;  /* 0x0000002816167c20 */ /* 0x000fc80008400000 */
[----:B------:R-:W-:Y:S01]  /*32740*/  FFMA R22, R163, UR41, R22 ;  /* 0x00000029a3167c23 */ /* 0x000fe20008000016 */
[----:B0-----:R-:W-:Y:S02]  /*32750*/  @!P3 IADD3 R82, P2, R82, R72, RZ ;  /* 0x000000485252b210 */ /* 0x001fe40007f5e0ff */
[----:B------:R-:W-:Y:S01]  /*32760*/  PRMT R69, RZ, 0x7610, R69 ;  /* 0x00007610ff457816 */ /* 0x000fe20000000045 */
[----:B------:R-:W4:Y:S01]  /*32770*/  LDL.LU R163, [R1+0x640] ;  /* 0x0006400001a37983 */ /* 0x000f220000300800 */
[----:B------:R-:W-:Y:S02]  /*32780*/  F2FP.SATFINITE.E4M3.F32.PACK_AB_MERGE_C R23, RZ, R22, RZ ;  /* 0x00000016ff17723e */ /* 0x000fe400048070ff */
[----:B------:R-:W-:-:S03]  /*32790*/  PRMT R22, RZ, 0x7610, R22 ;  /* 0x00007610ff167816 */ /* 0x000fc60000000016 */
[----:B------:R0:W-:Y:S04]  /*327a0*/  @!P6 STG.E.U8 desc[UR48][R84.64+0xb8], R23 ;  /* 0x0000b8175400e986 */ /* 0x0001e8000c101130 */
[----:B------:R-:W3:Y:S01]  /*327b0*/  @!P3 LDG.E.U8 R22, desc[UR48][R20.64+0xb9] ;  /* 0x0000b9301416b981 */ /* 0x000ee2000c1e1100 */
[----:B------:R-:W-:Y:S01]  /*327c0*/  @!P3 IMAD.X R83, R81, 0x1, R73, P2 ;  /* 0x000000015153b824 */ /* 0x000fe200010e0649 */
[----:B------:R-:W-:Y:S02]  /*327d0*/  ISETP.LT.OR P2, PT, R29, 0xc1, !P0 ;  /* 0x000000c11d00780c */ /* 0x000fe40004741670 */
[----:B---3--:R-:W-:-:S04]  /*327e0*/  LOP3.LUT R22, R22, 0xff, RZ, 0xc0, !PT ;  /* 0x000000ff16167812 */ /* 0x008fc800078ec0ff */
[----:B------:R-:W-:-:S05]  /*327f0*/  F2FP.F16.E4M3.UNPACK_B R22, R22 ;  /* 0x00000016ff16723e */ /* 0x000fca00020006ff */
[----:B------:R-:W-:-:S05]  /*32800*/  HADD2.F32 R22, -RZ, R22.H0_H0 ;  /* 0x20000016ff167230 */ /* 0x000fca0000004100 */
[----:B------:R-:W-:-:S04]  /*32810*/  FMUL R22, R22, UR40 ;  /* 0x0000002816167c20 */ /* 0x000fc80008400000 */
[----:B------:R-:W-:Y:S02]  /*32820*/  FFMA R22, R160, UR41, R22 ;  /* 0x00000029a0167c23 */ /* 0x000fe40008000016 */
[----:B------:R-:W3:Y:S03]  /*32830*/  LDL.LU R160, [R1+0x644] ;  /* 0x0006440001a07983 */ /* 0x000ee60000300800 */
[----:B------:R-:W-:Y:S02]  /*32840*/  F2FP.SATFINITE.E4M3.F32.PACK_AB_MERGE_C R71, RZ, R22, RZ ;  /* 0x00000016ff47723e */ /* 0x000fe400048070ff */
[----:B0-----:R-:W0:Y:S03]  /*32850*/  @!P2 LDC.64 R22, c[0x0][0x5c0] ;  /* 0x00017000ff16ab82 */ /* 0x001e260000000a00 */
        /* <DEDUP_REMOVED lines=11> */
[----:B-1----:R-:W-:-:S05]  /*32910*/  F2FP.SATFINITE.E4M3.F32.PACK_AB_MERGE_C R71, RZ, R69, RZ ;  /* 0x00000045ff47723e */ /* 0x002fca00048070ff */
[----:B------:R0:W-:Y:S01]  /*32920*/  @!P2 STG.E.U8 desc[UR48][R22.64+0xc0], R71 ;  /* 0x0000c0471600a986 */ /* 0x0001e2000c101130 */
[----:B------:R-:W-:Y:S02]  /*32930*/  ISETP.LT.OR P2, PT, R29, 0xc2, !P0 ;  /* 0x000000c21d00780c */ /* 0x000fe40004741670 */
[----:B------:R-:W-:-:S11]  /*32940*/  PRMT R69, RZ, 0x7610, R69 ;  /* 0x00007610ff457816 */ /* 0x000fd60000000045 */
[----:B------:R-:W4:Y:S01]  /*32950*/  @!P2 LDG.E.U8 R69, desc[UR48][R26.64+0xc1] ;  /* 0x0000c1301a45a981 */ /* 0x000f22000c1e1100 */
[----:B------:R-:W1:Y:S01]  /*32960*/  @!P2 LDC.64 R72, c[0x0][0x5c0] ;  /* 0x00017000ff48ab82 */ /* 0x000e620000000a00 */
[----:B0-----:R-:W-:Y:S02]  /*32970*/  PRMT R22, RZ, 0x7610, R22 ;  /* 0x00007610ff167816 */ /* 0x001fe40000000016 */
[----:B-1----:R-:W-:-:S05]  /*32980*/  @!P2 IADD3 R72, P3, R24, R72, RZ ;  /* 0x000000481848a210 */ /* 0x002fca0007f7e0ff */
[----:B------:R-:W-:Y:S01]  /*32990*/  @!P2 IMAD.X R73, R31, 0x1, R73, P3 ;  /* 0x000000011f49a824 */ /* 0x000fe200018e0649 */
[----:B------:R-:W-:Y:S02]  /*329a0*/  LOP3.LUT P3, RZ, R2, 0x100000, RZ, 0xc0, !PT ;  /* 0x0010000002ff7812 */ /* 0x000fe4000786c0ff */
[----:B----4-:R-:W-:-:S04]  /*329b0*/  LOP3.LUT R69, R69, 0xff, RZ, 0xc0, !PT ;  /* 0x000000ff45457812 */ /* 0x010fc800078ec0ff */
[----:B------:R-:W-:-:S05]  /*329c0*/  F2FP.F16.E4M3.UNPACK_B R69, R69 ;  /* 0x00000045ff45723e */ /* 0x000fca00020006ff */
[----:B------:R-:W-:-:S05]  /*329d0*/  HADD2.F32 R69, -RZ, R69.H0_H0 ;  /* 0x20000045ff457230 */ /* 0x000fca0000004100 */
[----:B------:R-:W-:-:S04]  /*329e0*/  FMUL R69, R69, UR40 ;  /* 0x0000002845457c20 */ /* 0x000fc80008400000 */
[----:B------:R-:W-:Y:S02]  /*329f0*/  FFMA R69, R163, UR41, R69 ;  /* 0x00000029a3457c23 */ /* 0x000fe40008000045 */
[----:B------:R-:W4:Y:S03]  /*32a00*/  LDL.LU R163, [R1+0x64c] ;  /* 0x00064c0001a37983 */ /* 0x000f260000300800 */
[----:B------:R-:W-:-:S05]  /*32a10*/  F2FP.SATFINITE.E4M3.F32.PACK_AB_MERGE_C R69, RZ, R69, RZ ;  /* 0x00000045ff45723e */ /* 0x000fca00048070ff */
[----:B------:R-:W-:Y:S04]  /*32a20*/  @!P2 STG.E.U8 desc[UR48][R72.64+0xc1], R69 ;  /* 0x0000c1454800a986 */ /* 0x000fe8000c101130 */
        /* <DEDUP_REMOVED lines=10> */
[----:B------:R0:W-:Y:S04]  /*32ad0*/  @!P3 STG.E.U8 desc[UR48][R64.64+0xc0], R23 ;  /* 0x0000c0174000b986 */ /* 0x0001e8000c101130 */
[----:B------:R-:W2:Y:S01]  /*32ae0*/  @!P6 LDG.E.U8 R22, desc[UR48][R12.64+0xc1] ;  /* 0x0000c1300c16e981 */ /* 0x000ea2000c1e1100 */
[----:B0-----:R-:W-:Y:S02]  /*32af0*/  PRMT R64, RZ, 0x7610, R64 ;  /* 0x00007610ff407816 */ /* 0x001fe40000000040 */
[----:B--2---:R-:W-:-:S04]  /*32b00*/  LOP3.LUT R22, R22, 0xff, RZ, 0xc0, !PT ;  /* 0x000000ff16167812 */ /* 0x004fc800078ec0ff */
[----:B------:R-:W-:-:S05]  /*32b10*/  F2FP.F16.E4M3.UNPACK_B R22, R22 ;  /* 0x00000016ff16723e */ /* 0x000fca00020006ff */
[----:B------:R-:W-:-:S05]  /*32b20*/  HADD2.F32 R22, -RZ, R22.H0_H0 ;  /* 0x20000016ff167230 */ /* 0x000fca0000004100 */
[----:B------:R-:W-:-:S04]  /*32b30*/  FMUL R22, R22, UR40 ;  /* 0x0000002816167c20 */ /* 0x000fc80008400000 */
[----:B------:R-:W-:Y:S02]  /*32b40*/  FFMA R22, R161, UR41, R22 ;  /* 0x00000029a1167c23 */ /* 0x000fe40008000016 */
[----:B------:R-:W2:Y:S03]  /*32b50*/  LDL.LU R161, [R1+0x654] ;  /* 0x0006540001a17983 */ /* 0x000ea60000300800 */
[----:B------:R-:W-:Y:S02]  /*32b60*/  F2FP.SATFINITE.E4M3.F32.PACK_AB_MERGE_C R69, RZ, R22, RZ ;  /* 0x00000016ff45723e */ /* 0x000fe400048070ff */
[----:B------:R-:W0:Y:S03]  /*32b70*/  @!P2 LDC.64 R22, c[0x0][0x5c0] ;  /* 0x00017000ff16ab82 */ /* 0x000e260000000a00 */
        /* <DEDUP_REMOVED lines=14> */
[----:B------:R-:W-:-:S11]  /*32c60*/  PRMT R64, RZ, 0x7610, R64 ;  /* 0x00007610ff407816 */ /* 0x000fd60000000040 */
[----:B------:R-:W3:Y:S01]  /*32c70*/  @!P2 LDG.E.U8 R64, desc[UR48][R26.64+0xc9] ;  /* 0x0000c9301a40a981 */ /* 0x000ee2000c1e1100 */
[----:B-1----:R-:W1:Y:S01]  /*32c80*/  @!P2 LDC.64 R58, c[0x0][0x5c0] ;  /* 0x00017000ff3aab82 */ /* 0x002e620000000a00 */
[----:B0-----:R-:W-:Y:S02]  /*32c90*/  PRMT R22, RZ, 0x7610, R22 ;  /* 0x00007610ff167816 */ /* 0x001fe40000000016 */
[----:B-1----:R-:W-:-:S05]  /*32ca0*/  @!P2 IADD3 R58, P3, R24, R58, RZ ;  /* 0x0000003a183aa210 */ /* 0x002fca0007f7e0ff */
[----:B------:R-:W-:Y:S01]  /*32cb0*/  @!P2 IMAD.X R59, R31, 0x1, R59, P3 ;  /* 0x000000011f3ba824 */ /* 0x000fe200018e063b */
[----:B------:R-:W-:Y:S02]  /*32cc0*/  LOP3.LUT P3, RZ, R2, 0x40000, RZ, 0xc0, !PT ;  /* 0x0004000002ff7812 */ /* 0x000fe4000786c0ff */
[----:B---3--:R-:W-:-:S04]  /*32cd0*/  LOP3.LUT R64, R64, 0xff, RZ, 0xc0, !PT ;  /* 0x000000ff40407812 */ /* 0x008fc800078ec0ff */
[----:B------:R-:W-:-:S05]  /*32ce0*/  F2FP.F16.E4M3.UNPACK_B R64, R64 ;  /* 0x00000040ff40723e */ /* 0x000fca00020006ff */
[----:B------:R-:W-:-:S05]  /*32cf0*/  HADD2.F32 R64, -RZ, R64.H0_H0 ;  /* 0x20000040ff407230 */ /* 0x000fca0000004100 */
[----:B------:R-:W-:-:S04]  /*32d00*/  FMUL R64, R64, UR40 ;  /* 0x0000002840407c20 */ /* 0x000fc80008400000 */
[----:B------:R-:W-:Y:S02]  /*32d10*/  FFMA R64, R160, UR41, R64 ;  /* 0x00000029a0407c23 */ /* 0x000fe40008000040 */
[----:B------:R-:W3:Y:S03]  /*32d20*/  LDL.LU R160, [R1+0x65c] ;  /* 0x00065c0001a07983 */ /* 0x000ee60000300800 */
[----:B------:R-:W-:-:S05]  /*32d30*/  F2FP.SATFINITE.E4M3.F32.PACK_AB_MERGE_C R23, RZ, R64, RZ ;  /* 0x00000040ff17723e */ /* 0x000fca00048070ff */
[----:B------:R-:W-:Y:S04]  /*32d40*/  @!P2 STG.E.U8 desc[UR48][R58.64+0xc9], R23 ;  /* 0x0000c9173a00a986 */ /* 0x000fe8000c101130 */
        /* <DEDUP_REMOVED lines=11> */
[----:B------:R-:W4:Y:S01]  /*32e00*/  @!P6 LDG.E.U8 R22, desc[UR48][R12.64+0xc9] ;  /* 0x0000c9300c16e981 */ /* 0x000f22000c1e1100 */
[----:B0-----:R-:W-:Y:S02]  /*32e10*/  PRMT R56, RZ, 0x7610, R56 ;  /* 0x00007610ff387816 */ /* 0x001fe40000000038 */
[----:B----4-:R-:W-:-:S04]  /*32e20*/  LOP3.LUT R22, R22, 0xff, RZ, 0xc0, !PT ;  /* 0x000000ff16167812 */ /* 0x010fc800078ec0ff */
[----:B------:R-:W-:-:S05]  /*32e30*/  F2FP.F16.E4M3.UNPACK_B R22, R22 ;  /* 0x00000016ff16723e */ /* 0x000fca00020006ff */
[----:B------:R-:W-:-:S05]  /*32e40*/  HADD2.F32 R22, -RZ, R22.H0_H0 ;  /* 0x20000016ff167230 */ /* 0x000fca0000004100 */
[----:B------:R-:W-:-:S04]  /*32e50*/  FMUL R22, R22, UR40 ;  /* 0x0000002816167c20 */ /* 0x000fc80008400000 */
[----:B------:R-:W-:Y:S02]  /*32e60*/  FFMA R22, R163, UR41, R22 ;  /* 0x00000029a3167c23 */ /* 0x000fe40008000016 */
[----:B------:R-:W4:Y:S03]  /*32e70*/  LDL.LU R163, [R1+0x664] ;  /* 0x0006640001a37983 */ /* 0x000f260000300800 */
[----:B------:R-:W-:Y:S02]  /*32e80*/  F2FP.SATFINITE.E4M3.F32.PACK_AB_MERGE_C R59, RZ, R22, RZ ;  /* 0x00000016ff3b723e */ /* 0x000fe400048070ff */
[----:B------:R-:W0:Y:S03]  /*32e90*/  @!P2 LDC.64 R22, c[0x0][0x5c0] ;  /* 0x00017000ff16ab82 */ /* 0x000e260000000a00 */
        /* <DEDUP_REMOVED lines=16> */
[----:B-1----:R-:W1:Y:S01]  /*32fa0*/  @!P2 LDC.64 R54, c[0x0][0x5c0] ;  /* 0x00017000ff36ab82 */ /* 0x002e620000000a00 */
[----:B0-----:R-:W-:Y:S02]  /*32fb0*/  PRMT R22, RZ, 0x7610, R22 ;  /* 0x00007610ff167816 */ /* 0x001fe40000000016 */
[----:B-1----:R-:W-:-:S05]  /*32fc0*/  @!P2 IADD3 R54, P3, R24, R54, RZ ;  /* 0x000000361836a210 */ /* 0x002fca0007f7e0ff */
[----:B------:R-:W-:Y:S01]  /*32fd0*/  @!P2 IMAD.X R55, R31, 0x1, R55, P3 ;  /* 0x000000011f37a824 */ /* 0x000fe200018e0637 */
[----:B------:R-:W-:Y:S02]  /*32fe0*/  LOP3.LUT P3, RZ, R2, 0x20000, RZ, 0xc0, !PT ;  /* 0x0002000002ff7812 */ /* 0x000fe4000786c0ff */
[----:B--2---:R-:W-:-:S04]  /*32ff0*/  LOP3.LUT R56, R56, 0xff, RZ, 0xc0, !PT ;  /* 0x000000ff38387812 */ /* 0x004fc800078ec0ff */
[----:B------:R-:W-:-:S05]  /*33000*/  F2FP.F16.E4M3.UNPACK_B R56, R56 ;  /* 0x00000038ff38723e */ /* 0x000fca00020006ff */
[----:B------:R-:W-:-:S05]  /*33010*/  HADD2.F32 R56, -RZ, R56.H0_H0 ;  /* 0x20000038ff387230 */ /* 0x000fca0000004100 */
[----:B------:R-:W-:-:S04]  /*33020*/  FMUL R56, R56, UR40 ;  /* 0x0000002838387c20 */ /* 0x000fc80008400000 */
[----:B------:R-:W-:Y:S02]  /*33030*/  FFMA R56, R161, UR41, R56 ;  /* 0x00000029a1387c23 */ /* 0x000fe40008000038 */
[----:B------:R-:W2:Y:S03]  /*33040*/  LDL.LU R161, [R1+0x66c] ;  /* 0x00066c0001a17983 */ /* 0x000ea60000300800 */
[----:B------:R-:W-:-:S05]  /*33050*/  F2FP.SATFINITE.E4M3.F32.PACK_AB_MERGE_C R23, RZ, R56, RZ ;  /* 0x00000038ff17723e */ /* 0x000fca00048070ff */
[----:B------:R-:W-:Y:S04]  /*33060*/  @!P2 STG.E.U8 desc[UR48][R54.64+0xd1], R23 ;  /* 0x0000d1173600a986 */ /* 0x000fe8000c101130 */
[----:B------:R-:W4:Y:S02]  /*33070*/  @!P3 LDG.E.U8 R22, desc[UR48][R12.64+0xd0] ;  /* 0x0000d0300c16b981 */ /* 0x000f24000c1e1100 */
[----:B----4-:R-:W-:-:S04]  /*33080*/  LOP3.LUT R22, R22, 0xff, RZ, 0xc0, !PT ;  /* 0x000000ff16167812 */ /* 0x010fc800078ec0ff */
[----:B------:R-:W-:-:S05]  /*33090*/  F2FP.F16.E4M3.UNPACK_B R22, R22 ;  /* 0x00000016ff16723e */ /* 0x000fca00020006ff */
[----:B------:R-:W-:-:S05]  /*330a0*/  HADD2.F32 R22, -RZ, R22.H0_H0 ;  /* 0x20000016ff167230 */ /* 0x000fca0000004100 */
[----:B------:R-:W-:-:S04]  /*330b0*/  FMUL R22, R22, UR40 ;  /* 0x0000002816167c20 */ /* 0x000fc80008400000 */
[----:B------:R-:W-:Y:S01]  /*330c0*/  FFMA R22, R163, UR41, R22 ;  /* 0x00000029a3167c23 */ /* 0x000fe20008000016 */
[----:B------:R-:W-:Y:S01]  /*330d0*/  ISETP.LT.OR P2, PT, R29, 0xd9, !P0 ;  /* 0x000000d91d00780c */ /* 0x000fe20004741670 */
[----:B------:R-:W4:Y:S04]  /*330e0*/  LDL.LU R163, [R1+0x670] ;  /* 0x0006700001a37983 */ /* 0x000f280000300800 */
[----:B------:R-:W4:Y:S01]  /*330f0*/  LDL.LU R162, [R1+0x674] ;  /* 0x0006740001a27983 */ /* 0x000f220000300800 */
        /* <DEDUP_REMOVED lines=20> */
[----:B--2---:R-:W-:Y:S01]  /*33240*/  FFMA R52, R161, UR41, R52 ;  /* 0x00000029a1347c23 */ /* 0x004fe20008000034 */
[----:B------:R-:W-:Y:S01]  /*33250*/  LOP3.LUT P6, RZ, R2, 0x2000, RZ, 0xc0, !PT ;  /* 0x0000200002ff7812 */ /* 0x000fe200078cc0ff */
[----:B------:R-:W2:Y:S04]  /*33260*/  LDL.LU R161, [R1+0x678] ;  /* 0x0006780001a17983 */ /* 0x000ea80000300800 */
[----:B------:R-:W3:Y:S01]  /*33270*/  LDL.LU R160, [R1+0x67c] ;  /* 0x00067c0001a07983 */ /* 0x000ee20000300800 */
[----:B------:R-:W-:-:S05]  /*33280*/  F2FP.SATFINITE.E4M3.F32.PACK_AB_MERGE_C R53, RZ, R52, RZ ;  /* 0x00000034ff35723e */ /* 0x000fca00048070ff */
[----:B------:R0:W-:Y:S01]  /*33290*/  @!P2 STG.E.U8 desc[UR48][R22.64+0xd8], R53 ;  /* 0x0000d8351600a986 */ /* 0x0001e2000c101130 */
[----:B------:R-:W-:Y:S02]  /*332a0*/  ISETP.LT.OR P2, PT, R29, 0xda, !P0 ;  /* 0x000000da1d00780c */ /* 0x000fe40004741670 */
[----:B------:R-:W-:-:S11]  /*332b0*/  PRMT R52, RZ, 0x7610, R52 ;  /* 0x00007610ff347816 */ /* 0x000fd60000000034 */
[----:B------:R-:W4:Y:S01]  /*332c0*/  @!P2 LDG.E.U8 R52, desc[UR48][R26.64+0xd9] ;  /* 0x0000d9301a34a981 */ /* 0x000f22000c1e1100 */
[----:B-1----:R-:W1:Y:S01]  /*332d0*/  @!P2 LDC.64 R50, c[0x0][0x5c0] ;  /* 0x00017000ff32ab82 */ /* 0x002e620000000a00 */
[----:B0-----:R-:W-:Y:S02]  /*332e0*/  PRMT R22, RZ, 0x7610, R22 ;  /* 0x00007610ff167816 */ /* 0x001fe40000000016 */
[----:B-1----:R-:W-:-:S05]  /*332f0*/  @!P2 IADD3 R50, P3, R24, R50, RZ ;  /* 0x000000321832a210 */ /* 0x002fca0007f7e0ff */
[----:B------:R-:W-:Y:S01]  /*33300*/  @!P2 IMAD.X R51, R31, 0x1, R51, P3 ;  /* 0x000000011f33a824 */ /* 0x000fe200018e0633 */
[----:B----4-:R-:W-:-:S04]  /*33310*/  LOP3.LUT R52, R52, 0xff, RZ, 0xc0, !PT ;  /* 0x000000ff34347812 */ /* 0x010fc800078ec0ff */
[----:B------:R-:W-:-:S05]  /*33320*/  F2FP.F16.E4M3.UNPACK_B R52, R52 ;  /* 0x00000034ff34723e */ /* 0x000fca00020006ff */
[----:B------:R-:W-:-:S05]  /*33330*/  HADD2.F32 R52, -RZ, R52.H0_H0 ;  /* 0x20000034ff347230 */ /* 0x000fca0000004100 */
[----:B------:R-:W-:-:S04]  /*33340*/  FMUL R52, R52, UR40 ;  /* 0x0000002834347c20 */ /* 0x000fc80008400000 */
[----:B------:R-:W-:Y:S01]  /*33350*/  FFMA R52, R163, UR41, R52 ;  /* 0x00000029a3347c23 */ /* 0x000fe20008000034 */
[C---:B------:R-:W-:Y:S02]  /*33360*/  LOP3.LUT P0, RZ, R2.reuse, 0x1000, RZ, 0xc0, !PT ;  /* 0x0000100002ff7812 */ /* 0x040fe4000780c0ff */
[----:B------:R-:W-:Y:S01]  /*33370*/  LOP3.LUT P3, RZ, R2, 0x800, RZ, 0xc0, !PT ;  /* 0x0000080002ff7812 */ /* 0x000fe2000786c0ff */
[----:B------:R-:W4:Y:S01]  /*33380*/  LDL.LU R163, [R1+0x680] ;  /* 0x0006800001a37983 */ /* 0x000f220000300800 */
[----:B------:R-:W-:-:S05]  /*33390*/  F2FP.SATFINITE.E4M3.F32.PACK_AB_MERGE_C R23, RZ, R52, RZ ;  /* 0x00000034ff17723e */ /* 0x000fca00048070ff */
[----:B------:R0:W-:Y:S01]  /*333a0*/  @!P2 STG.E.U8 desc[UR48][R50.64+0xd9], R23 ;  /* 0x0000d9173200a986 */ /* 0x0001e2000c101130 */
[----:B------:R-:W-:-:S13]  /*333b0*/  LOP3.LUT P2, RZ, R2, 0x4000, RZ, 0xc0, !PT ;  /* 0x0000400002ff7812 */ /* 0x000fda000784c0ff */
[----:B------:R-:W2:Y:S02]  /*333c0*/  @!P2 LDG.E.U8 R22, desc[UR48][R12.64+0xd8] ;  /* 0x0000d8300c16a981 */ /* 0x000ea4000c1e1100 */
[----:B--2---:R-:W-:-:S04]  /*333d0*/  LOP3.LUT R22, R22, 0xff, RZ, 0xc0, !PT ;  /* 0x000000ff16167812 */ /* 0x004fc800078ec0ff */
[----:B------:R-:W-:-:S05]  /*333e0*/  F2FP.F16.E4M3.UNPACK_B R22, R22 ;  /* 0x00000016ff16723e */ /* 0x000fca00020006ff */
[----:B------:R-:W-:-:S05]  /*333f0*/  HADD2.F32 R22, -RZ, R22.H0_H0 ;  /* 0x20000016ff167230 */ /* 0x000fca0000004100 */
[----:B------:R-:W-:-:S04]  /*33400*/  FMUL R22, R22, UR40 ;  /* 0x0000002816167c20 */ /* 0x000fc80008400000 */
[----:B------:R-:W-:-:S05]  /*33410*/  FFMA R22, R162, UR41, R22 ;  /* 0x00000029a2167c23 */ /* 0x000fca0008000016 */
        /* <DEDUP_REMOVED lines=11> */
[----:B0-----:R-:W-:Y:S02]  /*334d0*/  F2FP.SATFINITE.E4M3.F32.PACK_AB_MERGE_C R23, RZ, R22, RZ ;  /* 0x00000016ff17723e */ /* 0x001fe400048070ff */
        /* <DEDUP_REMOVED lines=11> */
[----:B------:R-:W-:Y:S04]  /*33590*/  @!P0 STG.E.U8 desc[UR48][R44.64+0xc0], R13 ;  /* 0x0000c00d2c008986 */ /* 0x000fe8000c101130 */
[----:B------:R-:W4:Y:S01]  /*335a0*/  @!P3 LDG.E.U8 R12, desc[UR48][R14.64+0xc1] ;  /* 0x0000c1300e0cb981 */ /* 0x000f22000c1e1100 */
[----:B-1----:R-:W1:Y:S02]  /*335b0*/  @!P6 LDC.64 R26, c[0x0][0x5c0] ;  /* 0x00017000ff1aeb82 */ /* 0x002e640000000a00 */
[----:B-1----:R-:W-:-:S05]  /*335c0*/  @!P6 IADD3 R80, P2, R80, R26, RZ ;  /* 0x0000001a5050e210 */ /* 0x002fca0007f5e0ff */
[----:B------:R-:W-:Y:S01]  /*335d0*/  @!P6 IMAD.X R81, R78, 0x1, R27, P2 ;  /* 0x000000014e51e824 */ /* 0x000fe200010e061b */
[----:B------:R-:W-:Y:S02]  /*335e0*/  ISETP.LT.OR P2, PT, R29, 0xc1, !P1 ;  /* 0x000000c11d00780c */ /* 0x000fe40004f41670 */
[----:B----4-:R-:W-:-:S04]  /*335f0*/  LOP3.LUT R12, R12, 0xff, RZ, 0xc0, !PT ;  /* 0x000000ff0c0c7812 */ /* 0x010fc800078ec0ff */
[----:B------:R-:W-:-:S05]  /*33600*/  F2FP.F16.E4M3.UNPACK_B R12, R12 ;  /* 0x0000000cff0c723e */ /* 0x000fca00020006ff */
[----:B------:R-:W-:-:S05]  /*33610*/  HADD2.F32 R12, -RZ, R12.H0_H0 ;  /* 0x2000000cff0c7230 */ /* 0x000fca0000004100 */
[----:B------:R-:W-:-:S04]  /*33620*/  FMUL R12, R12, UR40 ;  /* 0x000000280c0c7c20 */ /* 0x000fc80008400000 */
[----:B------:R-:W-:Y:S01]  /*33630*/  FFMA R12, R163, UR41, R12 ;  /* 0x00000029a30c7c23 */ /* 0x000fe2000800000c */
[----:B------:R-:W-:Y:S02]  /*33640*/  ISETP.LT.OR P6, PT, R29, 0xc2, !P1 ;  /* 0x000000c21d00780c */ /* 0x000fe40004fc1670 */
[----:B------:R-:W-:Y:S01]  /*33650*/  LOP3.LUT P0, RZ, R2, 0x400, RZ, 0xc0, !PT ;  /* 0x0000040002ff7812 */ /* 0x000fe2000780c0ff */
[----:B------:R-:W4:Y:S01]  /*33660*/  LDL.LU R163, [R1+0x68c] ;  /* 0x00068c0001a37983 */ /* 0x000f220000300800 */
[----:B0-----:R-:W-:Y:S02]  /*33670*/  F2FP.SATFINITE.E4M3.F32.PACK_AB_MERGE_C R23, RZ, R12, RZ ;  /* 0x0000000cff17723e */ /* 0x001fe400048070ff */
[----:B------:R-:W-:-:S03]  /*33680*/  PRMT R12, RZ, 0x7610, R12 ;  /* 0x00007610ff0c7816 */ /* 0x000fc6000000000c */
[----:B------:R0:W-:Y:S04]  /*33690*/  @!P3 STG.E.U8 desc[UR48][R42.64+0xc1], R23 ;  /* 0x0000c1172a00b986 */ /* 0x0001e8000c101130 */
        /* <DEDUP_REMOVED lines=24> */
[----:B------:R-:W4:Y:S02]  /*33820*/  @!P0 LDG.E.U8 R12, desc[UR48][R14.64+0xc8] ;  /* 0x0000c8300e0c8981 */ /* 0x000f24000c1e1100 */
        /* <DEDUP_REMOVED lines=9> */
[----:B------:R-:W2:Y:S01]  /*338c0*/  @!P3 LDG.E.U8 R12, desc[UR48][R14.64+0xc9] ;  /* 0x0000c9300e0cb981 */ /* 0x000ea2000c1e1100 */
[----:B------:R-:W-:-:S13]  /*338d0*/  ISETP.LT.OR P0, PT, R29, 0xc9, !P1 ;  /* 0x000000c91d00780c */ /* 0x000fda0004f01670 */
[----:B------:R-:W0:Y:S02]  /*338e0*/  @!P0 LDC.64 R26, c[0x0][0x5c0] ;  /* 0x00017000ff1a8b82 */ /* 0x000e240000000a00 */
        /* <DEDUP_REMOVED lines=14> */
[----:B------:R-:W3:Y:S01]  /*339d0*/  @!P2 LDG.E.U8 R12, desc[UR48][R16.64+0xc8] ;  /* 0x0000c830100ca981 */ /* 0x000ee2000c1e1100 */
[----:B-1----:R-:W1:Y:S01]  /*339e0*/  @!P0 LDC.64 R22, c[0x0][0x5c0] ;  /* 0x00017000ff168b82 */ /* 0x002e620000000a00 */
[----:B---3--:R-:W-:-:S04]  /*339f0*/  LOP3.LUT R12, R12, 0xff, RZ, 0xc0, !PT ;  /* 0x000000ff0c0c7812 */ /* 0x008fc800078ec0ff */
[----:B------:R-:W-:-:S05]  /*33a00*/  F2FP.F16.E4M3.UNPACK_B R12, R12 ;  /* 0x0000000cff0c723e */ /* 0x000fca00020006ff */
[----:B------:R-:W-:-:S05]  /*33a10*/  HADD2.F32 R12, -RZ, R12.H0_H0 ;  /* 0x2000000cff0c7230 */ /* 0x000fca0000004100 */
[----:B------:R-:W-:-:S04]  /*33a20*/  FMUL R12, R12, UR40 ;  /* 0x000000280c0c7c20 */ /* 0x000fc80008400000 */
[----:B------:R-:W-:Y:S01]  /*33a30*/  FFMA R12, R160, UR41, R12 ;  /* 0x00000029a00c7c23 */ /* 0x000fe2000800000c */
[----:B------:R-:W-:Y:S01]  /*33a40*/  LOP3.LUT P3, RZ, R2, 0x80, RZ, 0xc0, !PT ;  /* 0x0000008002ff7812 */ /* 0x000fe2000786c0ff */
[----:B------:R-:W3:Y:S03]  /*33a50*/  LDL.LU R160, [R1+0x6a0] ;  /* 0x0006a00001a07983 */ /* 0x000ee60000300800 */
[----:B0-----:R-:W-:-:S05]  /*33a60*/  F2FP.SATFINITE.E4M3.F32.PACK_AB_MERGE_C R13, RZ, R12, RZ ;  /* 0x0000000cff0d723e */ /* 0x001fca00048070ff */
[----:B------:R0:W-:Y:S01]  /*33a70*/  @!P2 STG.E.U8 desc[UR48][R68.64+0xc8], R13 ;  /* 0x0000c80d4400a986 */ /* 0x0001e2000c101130 */
[----:B-1----:R-:W-:-:S05]  /*33a80*/  @!P0 IADD3 R66, P2, R66, R22, RZ ;  /* 0x0000001642428210 */ /* 0x002fca0007f5e0ff */
[----:B------:R-:W-:Y:S01]  /*33a90*/  @!P0 IMAD.X R67, R63, 0x1, R23, P2 ;  /* 0x000000013f438824 */ /* 0x000fe200010e0617 */
[----:B------:R-:W-:Y:S02]  /*33aa0*/  ISETP.LT.OR P2, PT, R29, 0xca, !P1 ;  /* 0x000000ca1d00780c */ /* 0x000fe40004f41670 */
[----:B------:R-:W-:-:S11]  /*33ab0*/  PRMT R12, RZ, 0x7610, R12 ;  /* 0x00007610ff0c7816 */ /* 0x000fd6000000000c */
        /* <DEDUP_REMOVED lines=10> */
[----:B------:R-:W-:Y:S04]  /*33b60*/  @!P2 STG.E.U8 desc[UR48][R66.64+0xc9], R13 ;  /* 0x0000c90d4200a986 */ /* 0x000fe8000c101130 */
[----:B------:R-:W2:Y:S01]  /*33b70*/  @!P6 LDG.E.U8 R12, desc[UR48][R14.64+0xd0] ;  /* 0x0000d0300e0ce981 */ /* 0x000ea2000c1e1100 */
[----:B------:R-:W0:Y:S01]  /*33b80*/  @!P5 LDC.64 R26, c[0x0][0x5c0] ;  /* 0x00017000ff1adb82 */ /* 0x000e220000000a00 */
[----:B--2---:R-:W-:-:S04]  /*33b90*/  LOP3.LUT R12, R12, 0xff, RZ, 0xc0, !PT ;  /* 0x000000ff0c0c7812 */ /* 0x004fc800078ec0ff */
[----:B------:R-:W-:-:S05]  /*33ba0*/  F2FP.F16.E4M3.UNPACK_B R12, R12 ;  /* 0x0000000cff0c723e */ /* 0x000fca00020006ff */
[----:B------:R-:W-:-:S05]  /*33bb0*/  HADD2.F32 R12, -RZ, R12.H0_H0 ;  /* 0x2000000cff0c7230 */ /* 0x000fca0000004100 */
[----:B------:R-:W-:-:S04]  /*33bc0*/  FMUL R12, R12, UR40 ;  /* 0x000000280c0c7c20 */ /* 0x000fc80008400000 */
[----:B------:R-:W-:Y:S01]  /*33bd0*/  FFMA R12, R161, UR41, R12 ;  /* 0x00000029a10c7c23 */ /* 0x000fe2000800000c */
[----:B0-----:R-:W-:Y:S01]  /*33be0*/  @!P5 IADD3 R62, P2, R62, R26, RZ ;  /* 0x0000001a3e3ed210 */ /* 0x001fe20007f5e0ff */
[----:B------:R-:W2:Y:S03]  /*33bf0*/  LDL.LU R161, [R1+0x6a8] ;  /* 0x0006a80001a17983 */ /* 0x000ea60000300800 */
[----:B------:R-:W-:Y:S02]  /*33c00*/  F2FP.SATFINITE.E4M3.F32.PACK_AB_MERGE_C R23, RZ, R12, RZ ;  /* 0x0000000cff17723e */ /* 0x000fe400048070ff */
[----:B------:R-:W-:-:S03]  /*33c10*/  PRMT R12, RZ, 0x7610, R12 ;  /* 0x00007610ff0c7816 */ /* 0x000fc6000000000c */
[----:B------:R0:W-:Y:S04]  /*33c20*/  @!P6 STG.E.U8 desc[UR48][R36.64+0xd0], R23 ;  /* 0x0000d0172400e986 */ /* 0x0001e8000c101130 */
[----:B------:R-:W3:Y:S01]  /*33c30*/  @!P3 LDG.E.U8 R12, desc[UR48][R14.64+0xd1] ;  /* 0x0000d1300e0cb981 */ /* 0x000ee2000c1e1100 */
[----:B------:R-:W-:Y:S01]  /*33c40*/  @!P5 IMAD.X R63, R61, 0x1, R27, P2 ;  /* 0x000000013d3fd824 */ /* 0x000fe200010e061b */
[----:B0-----:R-:W0:Y:S01]  /*33c50*/  @!P4 LDC.64 R22, c[0x0][0x5c0] ;  /* 0x00017000ff16cb82 */ /* 0x001e220000000a00 */
[----:B---3--:R-:W-:-:S04]  /*33c60*/  LOP3.LUT R12, R12, 0xff, RZ, 0xc0, !PT ;  /* 0x000000ff0c0c7812 */ /* 0x008fc800078ec0ff */
[----:B------:R-:W-:-:S05]  /*33c70*/  F2FP.F16.E4M3.UNPACK_B R12, R12 ;  /* 0x0000000cff0c723e */ /* 0x000fca00020006ff */
[----:B------:R-:W-:-:S05]  /*33c80*/  HADD2.F32 R12, -RZ, R12.H0_H0 ;  /* 0x2000000cff0c7230 */ /* 0x000fca0000004100 */
[----:B------:R-:W-:-:S04]  /*33c90*/  FMUL R12, R12, UR40 ;  /* 0x000000280c0c7c20 */ /* 0x000fc80008400000 */
[----:B------:R-:W-:Y:S01]  /*33ca0*/  FFMA R12, R160, UR41, R12 ;  /* 0x00000029a00c7c23 */ /* 0x000fe2000800000c */
[----:B------:R-:W-:Y:S02]  /*33cb0*/  LOP3.LUT P6, RZ, R2, 0x40, RZ, 0xc0, !PT ;  /* 0x0000004002ff7812 */ /* 0x000fe400078cc0ff */
[----:B0-----:R-:W-:Y:S01]  /*33cc0*/  @!P4 IADD3 R60, P2, R60, R22, RZ ;  /* 0x000000163c3cc210 */ /* 0x001fe20007f5e0ff */
[----:B------:R-:W3:Y:S01]  /*33cd0*/  LDL.LU R160, [R1+0x6ac] ;  /* 0x0006ac0001a07983 */ /* 0x000ee20000300800 */
        /* <DEDUP_REMOVED lines=9> */
[----:B------:R-:W-:Y:S01]  /*33d70*/  @!P4 IMAD.X R61, R30, 0x1, R23, P2 ;  /* 0x000000011e3dc824 */ /* 0x000fe200010e0617 */
[----:B------:R-:W-:Y:S01]  /*33d80*/  ISETP.GE.AND P3, PT, R28, 0x81, PT ;  /* 0x000000811c00780c */ /* 0x000fe20003f66270 */
[----:B------:R-:W4:Y:S02]  /*33d90*/  LDL.LU R163, [R1+0x6b0] ;  /* 0x0006b00001a37983 */ /* 0x000f240000300800 */
[----:B0-----:R-:W-:Y:S02]  /*33da0*/  F2FP.SATFINITE.E4M3.F32.PACK_AB_MERGE_C R13, RZ, R12, RZ ;  /* 0x0000000cff0d723e */ /* 0x001fe400048070ff */
        /* <DEDUP_REMOVED lines=13> */
[----:B------:R-:W3:Y:S01]  /*33e80*/  @!P6 LDG.E.U8 R12, desc[UR48][R14.64+0xd8] ;  /* 0x0000d8300e0ce981 */ /* 0x000ee2000c1e1100 */
[----:B0-----:R-:W0:Y:S01]  /*33e90*/  @!P3 LDC.64 R22, c[0x0][0x5c0] ;  /* 0x00017000ff16bb82 */ /* 0x001e220000000a00 */
        /* <DEDUP_REMOVED lines=8> */
[----:B------:R1:W-:Y:S04]  /*33f20*/  @!P6 STG.E.U8 desc[UR48][R32.64+0xd8], R27 ;  /* 0x0000d81b2000e986 */ /* 0x0003e8000c101130 */
[----:B------:R4:W2:Y:S02]  /*33f30*/  @!P3 LDG.E.U8 R12, desc[UR48][R14.64+0xd9] ;  /* 0x0000d9300e0cb981 */ /* 0x0008a4000c1e1100 */
[----:B----4-:R-:W-:Y:S02]  /*33f40*/  PRMT R14, RZ, 0x7610, R14 ;  /* 0x00007610ff0e7816 */ /* 0x010fe4000000000e */
[----:B--2---:R-:W-:-:S04]  /*33f50*/  LOP3.LUT R12, R12, 0xff, RZ, 0xc0, !PT ;  /* 0x000000ff0c0c7812 */ /* 0x004fc800078ec0ff */
[----:B------:R-:W-:-:S05]  /*33f60*/  F2FP.F16.E4M3.UNPACK_B R12, R12 ;  /* 0x0000000cff0c723e */ /* 0x000fca00020006ff */
[----:B------:R-:W-:Y:S01]  /*33f70*/  HADD2.F32 R13, -RZ, R12.H0_H0 ;  /* 0x2000000cff0d7230 */ /* 0x000fe20000004100 */
[----:B0-----:R-:W-:-:S04]  /*33f80*/  @!P3 IADD3 R12, P2, P4, R24, R22, R7 ;  /* 0x00000016180cb210 */ /* 0x001fc80007c5e007 */
[----:B------:R-:W-:Y:S01]  /*33f90*/  FMUL R22, R13, UR40 ;  /* 0x000000280d167c20 */ /* 0x000fe20008400000 */
[----:B------:R-:W-:Y:S02]  /*33fa0*/  @!P3 IADD3.X R13, R31, R23, R6, P2, P4 ;  /* 0x000000171f0db210 */ /* 0x000fe400017e8406 */
[----:B------:R-:W-:Y:S01]  /*33fb0*/  ISETP.LT.OR P2, PT, R29, 0xd9, !P1 ;  /* 0x000000d91d00780c */ /* 0x000fe20004f41670 */
[----:B------:R-:W-:Y:S01]  /*33fc0*/  FFMA R22, R163, UR41, R22 ;  /* 0x00000029a3167c23 */ /* 0x000fe20008000016 */
[----:B------:R-:W-:Y:S02]  /*33fd0*/  ISETP.LT.OR P1, PT, R29, 0xda, !P1 ;  /* 0x000000da1d00780c */ /* 0x000fe40004f21670 */
[----:B------:R-:W-:Y:S01]  /*33fe0*/  ISETP.GE.AND P6, PT, R28, 0x101, PT ;  /* 0x000001011c00780c */ /* 0x000fe20003fc6270 */
[----:B------:R-:W2:Y:S01]  /*33ff0*/  LDL.LU R163, [R1+0x6bc] ;  /* 0x0006bc0001a37983 */ /* 0x000ea20000300800 */
[----:B------:R-:W-:-:S05]  /*34000*/  F2FP.SATFINITE.E4M3.F32.PACK_AB_MERGE_C R23, RZ, R22, RZ ;  /* 0x00000016ff17723e */ /* 0x000fca00048070ff */
[----:B------:R0:W-:Y:S04]  /*34010*/  @!P3 STG.E.U8 desc[UR48][R12.64+0xd9], R23 ;  /* 0x0000d9170c00b986 */ /* 0x0001e8000c101130 */
[----:B------:R-:W4:Y:S01]  /*34020*/  @!P2 LDG.E.U8 R14, desc[UR48][R16.64+0xd8] ;  /* 0x0000d830100ea981 */ /* 0x000f22000c1e1100 */
[----:B-1----:R-:W1:Y:S01]  /*34030*/  @!P2 LDC.64 R32, c[0x0][0x5c0] ;  /* 0x00017000ff20ab82 */ /* 0x002e620000000a00 */
[----:B------:R-:W-:-:S04]  /*34040*/  @!P2 IADD3 R27, P3, P4, R3, R24, R7 ;  /* 0x00000018031ba210 */ /* 0x000fc80007c7e007 */
[----:B------:R-:W-:Y:S02]  /*34050*/  @!P2 IADD3.X R22, R4, R31, R6, P3, P4 ;  /* 0x0000001f0416a210 */ /* 0x000fe40001fe8406 */
[----:B----4-:R-:W-:-:S04]  /*34060*/  LOP3.LUT R14, R14, 0xff, RZ, 0xc0, !PT ;  /* 0x000000ff0e0e7812 */ /* 0x010fc800078ec0ff */
[----:B------:R-:W-:-:S05]  /*34070*/  F2FP.F16.E4M3.UNPACK_B R14, R14 ;  /* 0x0000000eff0e723e */ /* 0x000fca00020006ff */
[----:B------:R-:W-:-:S05]  /*34080*/  HADD2.F32 R14, -RZ, R14.H0_H0 ;  /* 0x2000000eff0e7230 */ /* 0x000fca0000004100 */
[----:B------:R-:W-:Y:S01]  /*34090*/  FMUL R15, R14, UR40 ;  /* 0x000000280e0f7c20 */ /* 0x000fe20008400000 */
[----:B-1----:R-:W-:-:S03]  /*340a0*/  @!P2 IADD3 R14, P3, R27, R32, RZ ;  /* 0x000000201b0ea210 */ /* 0x002fc60007f7e0ff */
[----:B0-----:R-:W-:Y:S02]  /*340b0*/  FFMA R12, R161, UR41, R15 ;  /* 0x00000029a10c7c23 */ /* 0x001fe4000800000f */
[----:B------:R-:W-:Y:S01]  /*340c0*/  @!P2 IMAD.X R15, R22, 0x1, R33, P3 ;  /* 0x00000001160fa824 */ /* 0x000fe200018e0621 */
[----:B------:R-:W4:Y:S01]  /*340d0*/  LDL.LU R161, [R1+0x6c0] ;  /* 0x0006c00001a17983 */ /* 0x000f220000300800 */
[----:B------:R-:W0:Y:S01]  /*340e0*/  @!P1 LDC.64 R32, c[0x0][0x5c0] ;  /* 0x00017000ff209b82 */ /* 0x000e220000000a00 */
[----:B------:R-:W-:Y:S02]  /*340f0*/  F2FP.SATFINITE.E4M3.F32.PACK_AB_MERGE_C R13, RZ, R12, RZ ;  /* 0x0000000cff0d723e */ /* 0x000fe400048070ff */
[----:B------:R-:W-:-:S03]  /*34100*/  PRMT R12, RZ, 0x7610, R12 ;  /* 0x00007610ff0c7816 */ /* 0x000fc6000000000c */
[----:B------:R1:W-:Y:S04]  /*34110*/  @!P2 STG.E.U8 desc[UR48][R14.64+0xd8], R13 ;  /* 0x0000d80d0e00a986 */ /* 0x0003e8000c101130 */
[----:B------:R-:W3:Y:S01]  /*34120*/  @!P1 LDG.E.U8 R12, desc[UR48][R16.64+0xd9] ;  /* 0x0000d930100c9981 */ /* 0x000ee2000c1e1100 */
[----:B------:R-:W-:Y:S02]  /*34130*/  @!P1 IADD3 R23, P3, P4, R3, R24, R7 ;  /* 0x0000001803179210 */ /* 0x000fe40007c7e007 */
[----:B------:R-:W-:Y:S02]  /*34140*/  ISETP.LT.OR P2, PT, R29, 0xc1, !P6 ;  /* 0x000000c11d00780c */ /* 0x000fe40007741670 */
[----:B------:R-:W-:Y:S02]  /*34150*/  @!P1 IADD3.X R26, R4, R31, R6, P3, P4 ;  /* 0x0000001f041a9210 */ /* 0x000fe40001fe8406 */
[----:B-1----:R-:W-:-:S02]  /*34160*/  PRMT R14, RZ, 0x7610, R14 ;  /* 0x00007610ff0e7816 */ /* 0x002fc4000000000e */
[----:B---3--:R-:W-:-:S04]  /*34170*/  LOP3.LUT R12, R12, 0xff, RZ, 0xc0, !PT ;  /* 0x000000ff0c0c7812 */ /* 0x008fc800078ec0ff */
[----:B------:R-:W-:-:S05]  /*34180*/  F2FP.F16.E4M3.UNPACK_B R12, R12 ;  /* 0x0000000cff0c723e */ /* 0x000fca00020006ff */
[----:B------:R-:W-:-:S05]  /*34190*/  HADD2.F32 R12, -RZ, R12.H0_H0 ;  /* 0x2000000cff0c7230 */ /* 0x000fca0000004100 */
[----:B------:R-:W-:-:S04]  /*341a0*/  FMUL R12, R12, UR40 ;  /* 0x000000280c0c7c20 */ /* 0x000fc80008400000 */
[----:B------:R-:W-:Y:S01]  /*341b0*/  FFMA R22, R160, UR41, R12 ;  /* 0x00000029a0167c23 */ /* 0x000fe2000800000c */
[----:B0-----:R-:W-:Y:S02]  /*341c0*/  @!P1 IADD3 R12, P3, R23, R32, RZ ;  /* 0x00000020170c9210 */ /* 0x001fe40007f7e0ff */
[----:B------:R-:W-:Y:S01]  /*341d0*/  LOP3.LUT P0, RZ, R11, 0x2000000, RZ, 0xc0, !PT ;  /* 0x020000000bff7812 */ /* 0x000fe2000780c0ff */
[----:B------:R-:W3:Y:S01]  /*341e0*/  LDL.LU R160, [R1+0x6c4] ;  /* 0x0006c40001a07983 */ /* 0x000ee20000300800 */
[----:B------:R-:W-:Y:S01]  /*341f0*/  F2FP.SATFINITE.E4M3.F32.PACK_AB_MERGE_C R17, RZ, R22, RZ ;  /* 0x00000016ff11723e */ /* 0x000fe200048070ff */
[----:B------:R-:W-:Y:S01]  /*34200*/  @!P1 IMAD.X R13, R26, 0x1, R33, P3 ;  /* 0x000000011a0d9824 */ /* 0x000fe200018e0621 */
[----:B------:R-:W0:Y:S04]  /*34210*/  @!P2 LDC.64 R22, c[0x0][0x5c0] ;  /* 0x00017000ff16ab82 */ /* 0x000e280000000a00 */
[----:B------:R1:W-:Y:S04]  /*34220*/  @!P1 STG.E.U8 desc[UR48][R12.64+0xd9], R17 ;  /* 0x0000d9110c009986 */ /* 0x0003e8000c101130 */
[----:B------:R-:W2:Y:S01]  /*34230*/  @!P2 LDG.E.U8 R14, desc[UR48][R18.64+0xc0] ;  /* 0x0000c030120ea981 */ /* 0x000ea2000c1e1100 */
[----:B------:R-:W-:-:S02]  /*34240*/  ISETP.LT.OR P1, PT, R29, 0xc2, !P6 ;  /* 0x000000c21d00780c */ /* 0x000fc40007721670 */
[----:B-1----:R-:W-:Y:S02]  /*34250*/  PRMT R12, RZ, 0x7610, R12 ;  /* 0x00007610ff0c7816 */ /* 0x002fe4000000000c */
[----:B--2---:R-:W-:-:S04]  /*34260*/  LOP3.LUT R14, R14, 0xff, RZ, 0xc0, !PT ;  /* 0x000000ff0e0e7812 */ /* 0x004fc800078ec0ff */
[----:B------:R-:W-:-:S05]  /*34270*/  F2FP.F16.E4M3.UNPACK_B R14, R14 ;  /* 0x0000000eff0e723e */ /* 0x000fca00020006ff */
[----:B------:R-:W-:-:S05]  /*34280*/  HADD2.F32 R14, -RZ, R14.H0_H0 ;  /* 0x2000000eff0e7230 */ /* 0x000fca0000004100 */
[----:B------:R-:W-:Y:S01]  /*34290*/  FMUL R15, R14, UR40 ;  /* 0x000000280e0f7c20 */ /* 0x000fe20008400000 */
[----:B0-----:R-:W-:-:S03]  /*342a0*/  @!P2 IADD3 R14, P3, P4, R24, R22, R9 ;  /* 0x00000016180ea210 */ /* 0x001fc60007c7e009 */
[----:B------:R-:W-:Y:S01]  /*342b0*/  FFMA R16, R163, UR41, R15 ;  /* 0x00000029a3107c23 */ /* 0x000fe2000800000f */
[----:B------:R-:W-:Y:S02]  /*342c0*/  @!P2 IADD3.X R15, R31, R23, R8, P3, P4 ;  /* 0x000000171f0fa210 */ /* 0x000fe40001fe8408 */
[----:B------:R-:W0:Y:S02]  /*342d0*/  @!P1 LDC.64 R22, c[0x0][0x5c0] ;  /* 0x00017000ff169b82 */ /* 0x000e240000000a00 */
[----:B------:R-:W-:-:S05]  /*342e0*/  F2FP.SATFINITE.E4M3.F32.PACK_AB_MERGE_C R17, RZ, R16, RZ ;  /* 0x00000010ff11723e */ /* 0x000fca00048070ff */
[----:B------:R1:W-:Y:S04]  /*342f0*/  @!P2 STG.E.U8 desc[UR48][R14.64+0xc0], R17 ;  /* 0x0000c0110e00a986 */ /* 0x0003e8000c101130 */
[----:B------:R-:W2:Y:S01]  /*34300*/  @!P1 LDG.E.U8 R12, desc[UR48][R18.64+0xc1] ;  /* 0x0000c130120c9981 */ /* 0x000ea2000c1e1100 */
[----:B------:R-:W-:Y:S02]  /*34310*/  ISETP.LT.OR P2, PT, R29, 0xc1, !P0 ;  /* 0x000000c11d00780c */ /* 0x000fe40004741670 */
[----:B-1----:R-:W-:-:S11]  /*34320*/  PRMT R14, RZ, 0x7610, R14 ;  /* 0x00007610ff0e7816 */ /* 0x002fd6000000000e */
[----:B------:R-:W1:Y:S01]  /*34330*/  @!P2 LDC.64 R26, c[0x0][0x5c0] ;  /* 0x00017000ff1aab82 */ /* 0x000e620000000a00 */
[----:B--2---:R-:W-:-:S04]  /*34340*/  LOP3.LUT R12, R12, 0xff, RZ, 0xc0, !PT ;  /* 0x000000ff0c0c7812 */ /* 0x004fc800078ec0ff */
[----:B------:R-:W-:-:S05]  /*34350*/  F2FP.F16.E4M3.UNPACK_B R12, R12 ;  /* 0x0000000cff0c723e */ /* 0x000fca00020006ff */
[----:B------:R-:W-:-:S05]  /*34360*/  HADD2.F32 R12, -RZ, R12.H0_H0 ;  /* 0x2000000cff0c7230 */ /* 0x000fca0000004100 */
[----:B------:R-:W-:Y:S01]  /*34370*/  FMUL R13, R12, UR40 ;  /* 0x000000280c0d7c20 */ /* 0x000fe20008400000 */
[----:B0-----:R-:W-:-:S03]  /*34380*/  @!P1 IADD3 R12, P3, P4, R24, R22, R9 ;  /* 0x00000016180c9210 */ /* 0x001fc60007c7e009 */
[----:B----4-:R-:W-:Y:S01]  /*34390*/  FFMA R16, R161, UR41, R13 ;  /* 0x00000029a1107c23 */ /* 0x010fe2000800000d */
[----:B------:R-:W-:Y:S01]  /*343a0*/  @!P1 IADD3.X R13, R31, R23, R8, P3, P4 ;  /* 0x000000171f0d9210 */ /* 0x000fe20001fe8408 */
[----:B------:R-:W2:Y:S03]  /*343b0*/  LDL.LU R161, [R1+0x6c8] ;  /* 0x0006c80001a17983 */ /* 0x000ea60000300800 */
[----:B------:R-:W-:Y:S02]  /*343c0*/  F2FP.SATFINITE.E4M3.F32.PACK_AB_MERGE_C R17, RZ, R16, RZ ;  /* 0x00000010ff11723e */ /* 0x000fe400048070ff */
[----:B------:R-:W-:Y:S01]  /*343d0*/  @!P2 IADD3 R23, P3, P4, R3, R24, R9 ;  /* 0x000000180317a210 */ /* 0x000fe20007c7e009 */
[----:B------:R-:W4:Y:S04]  /*343e0*/  LDL.LU R163, [R1+0x6cc] ;  /* 0x0006cc0001a37983 */ /* 0x000f280000300800 */
[----:B------:R3:W-:Y:S04]  /*343f0*/  @!P1 STG.E.U8 desc[UR48][R12.64+0xc1], R17 ;  /* 0x0000c1110c009986 */ /* 0x0007e8000c101130 */
[----:B------:R-:W3:Y:S01]  /*34400*/  @!P2 LDG.E.U8 R14, desc[UR48][R20.64+0xc0] ;  /* 0x0000c030140ea981 */ /* 0x000ee2000c1e1100 */
[----:B------:R-:W-:-:S02]  /*34410*/  ISETP.LT.OR P1, PT, R29, 0xc2, !P0 ;  /* 0x000000c21d00780c */ /* 0x000fc40004721670 */
[----:B------:R-:W-:Y:S02]  /*34420*/  @!P2 IADD3.X R16, R4, R31, R8, P3, P4 ;  /* 0x0000001f0410a210 */ /* 0x000fe40001fe8408 */
[----:B---3--:R-:W-:-:S04]  /*34430*/  LOP3.LUT R14, R14, 0xff, RZ, 0xc0, !PT ;  /* 0x000000ff0e0e7812 */ /* 0x008fc800078ec0ff */
[----:B------:R-:W-:-:S05]  /*34440*/  F2FP.F16.E4M3.UNPACK_B R14, R14 ;  /* 0x0000000eff0e723e */ /* 0x000fca00020006ff */
[----:B------:R-:W-:-:S05]  /*34450*/  HADD2.F32 R14, -RZ, R14.H0_H0 ;  /* 0x2000000eff0e7230 */ /* 0x000fca0000004100 */
[----:B------:R-:W-:Y:S01]  /*34460*/  FMUL R15, R14, UR40 ;  /* 0x000000280e0f7c20 */ /* 0x000fe20008400000 */
[----:B-1----:R-:W-:-:S03]  /*34470*/  @!P2 IADD3 R14, P3, R23, R26, RZ ;  /* 0x0000001a170ea210 */ /* 0x002fc60007f7e0ff */
[----:B------:R-:W-:Y:S02]  /*34480*/  FFMA R12, R160, UR41, R15 ;  /* 0x00000029a00c7c23 */ /* 0x000fe4000800000f */
[----:B------:R-:W-:Y:S01]  /*34490*/  @!P2 IMAD.X R15, R16, 0x1, R27, P3 ;  /* 0x00000001100fa824 */ /* 0x000fe200018e061b */
[----:B------:R-:W3:Y:S01]  /*344a0*/  LDL.LU R160, [R1+0x6d0] ;  /* 0x0006d00001a07983 */ /* 0x000ee20000300800 */
[----:B------:R-:W0:Y:S01]  /*344b0*/  @!P1 LDC.64 R26, c[0x0][0x5c0] ;  /* 0x00017000ff1a9b82 */ /* 0x000e220000000a00 */
[----:B------:R-:W-:Y:S02]  /*344c0*/  F2FP.SATFINITE.E4M3.F32.PACK_AB_MERGE_C R17, RZ, R12, RZ ;  /* 0x0000000cff11723e */ /* 0x000fe400048070ff */
[----:B------:R-:W-:-:S03]  /*344d0*/  PRMT R12, RZ, 0x7610, R12 ;  /* 0x00007610ff0c7816 */ /* 0x000fc6000000000c */
[----:B------:R2:W-:Y:S04]  /*344e0*/  @!P2 STG.E.U8 desc[UR48][R14.64+0xc0], R17 ;  /* 0x0000c0110e00a986 */ /* 0x0005e8000c101130 */
[----:B------:R-:W4:Y:S01]  /*344f0*/  @!P1 LDG.E.U8 R12, desc[UR48][R20.64+0xc1] ;  /* 0x0000c130140c9981 */ /* 0x000f22000c1e1100 */
[----:B------:R-:W-:Y:S02]  /*34500*/  @!P1 IADD3 R23, P3, P4, R3, R24, R9 ;  /* 0x0000001803179210 */ /* 0x000fe40007c7e009 */
[----:B------:R-:W-:Y:S02]  /*34510*/  ISETP.LT.OR P2, PT, R29, 0xc9, !P6 ;  /* 0x000000c91d00780c */ /* 0x000fe40007741670 */
[----:B------:R-:W-:Y:S02]  /*34520*/  @!P1 IADD3.X R16, R4, R31, R8, P3, P4 ;  /* 0x0000001f04109210 */ /* 0x000fe40001fe8408 */
[----:B----4-:R-:W-:-:S04]  /*34530*/  LOP3.LUT R12, R12, 0xff, RZ, 0xc0, !PT ;  /* 0x000000ff0c0c7812 */ /* 0x010fc800078ec0ff */
[----:B------:R-:W-:-:S05]  /*34540*/  F2FP.F16.E4M3.UNPACK_B R12, R12 ;  /* 0x0000000cff0c723e */ /* 0x000fca00020006ff */
[----:B------:R-:W-:-:S05]  /*34550*/  HADD2.F32 R12, -RZ, R12.H0_H0 ;  /* 0x2000000cff0c7230 */ /* 0x000fca0000004100 */
[----:B------:R-:W-:Y:S01]  /*34560*/  FMUL R13, R12, UR40 ;  /* 0x000000280c0d7c20 */ /* 0x000fe20008400000 */
[----:B0-----:R-:W-:Y:S02]  /*34570*/  @!P1 IADD3 R12, P3, R23, R26, RZ ;  /* 0x0000001a170c9210 */ /* 0x001fe40007f7e0ff */
[----:B------:R-:W0:Y:S01]  /*34580*/  @!P2 LDC.64 R22, c[0x0][0x5c0] ;  /* 0x00017000ff16ab82 */ /* 0x000e220000000a00 */
[----:B--2---:R-:W-:Y:S02]  /*34590*/  FFMA R14, R161, UR41, R13 ;  /* 0x00000029a10e7c23 */ /* 0x004fe4000800000d */
[----:B------:R-:W-:Y:S01]  /*345a0*/  @!P1 IMAD.X R13, R16, 0x1, R27, P3 ;  /* 0x00000001100d9824 */ /* 0x000fe200018e061b */
[----:B------:R-:W2:Y:S02]  /*345b0*/  LDL.LU R161, [R1+0x6d4] ;  /* 0x0006d40001a17983 */ /* 0x000ea40000300800 */
[----:B------:R-:W-:Y:S02]  /*345c0*/  F2FP.SATFINITE.E4M3.F32.PACK_AB_MERGE_C R17, RZ, R14, RZ ;  /* 0x0000000eff11723e */ /* 0x000fe400048070ff */
[----:B------:R-:W-:-:S03]  /*345d0*/  PRMT R14, RZ, 0x7610, R14 ;  /* 0x00007610ff0e7816 */ /* 0x000fc6000000000e */
[----:B------:R1:W-:Y:S04]  /*345e0*/  @!P1 STG.E.U8 desc[UR48][R12.64+0xc1], R17 ;  /* 0x0000c1110c009986 */ /* 0x0003e8000c101130 */
[----:B------:R-:W4:Y:S01]  /*345f0*/  @!P2 LDG.E.U8 R14, desc[UR48][R18.64+0xc8] ;  /* 0x0000c830120ea981 */ /* 0x000f22000c1e1100 */
[----:B------:R-:W-:Y:S02]  /*34600*/  ISETP.LT.OR P1, PT, R29, 0xca, !P6 ;  /* 0x000000ca1d00780c */ /* 0x000fe40007721670 */
[----:B-1----:R-:W-:Y:S02]  /*34610*/  PRMT R12, RZ, 0x7610, R12 ;  /* 0x00007610ff0c7816 */ /* 0x002fe4000000000c */
[----:B----4-:R-:W-:-:S04]  /*34620*/  LOP3.LUT R14, R14, 0xff, RZ, 0xc0, !PT ;  /* 0x000000ff0e0e7812 */ /* 0x010fc800078ec0ff */
        /* <DEDUP_REMOVED lines=9> */
[----:B------:R-:W4:Y:S01]  /*346c0*/  @!P1 LDG.E.U8 R12, desc[UR48][R18.64+0xc9] ;  /* 0x0000c930120c9981 */ /* 0x000f22000c1e1100 */
[----:B------:R-:W-:Y:S02]  /*346d0*/  ISETP.LT.OR P2, PT, R29, 0xc9, !P0 ;  /* 0x000000c91d00780c */ /* 0x000fe40004741670 */
[----:B-1----:R-:W-:-:S11]  /*346e0*/  PRMT R14, RZ, 0x7610, R14 ;  /* 0x00007610ff0e7816 */ /* 0x002fd6000000000e */
[----:B------:R-:W1:Y:S01]  /*346f0*/  @!P2 LDC.64 R26, c[0x0][0x5c0] ;  /* 0x00017000ff1aab82 */ /* 0x000e620000000a00 */
[----:B----4-:R-:W-:-:S04]  /*34700*/  LOP3.LUT R12, R12, 0xff, RZ, 0xc0, !PT ;  /* 0x000000ff0c0c7812 */ /* 0x010fc800078ec0ff */
[----:B------:R-:W-:-:S05]  /*34710*/  F2FP.F16.E4M3.UNPACK_B R12, R12 ;  /* 0x0000000cff0c723e */ /* 0x000fca00020006ff */
[----:B------:R-:W-:-:S05]  /*34720*/  HADD2.F32 R12, -RZ, R12.H0_H0 ;  /* 0x2000000cff0c7230 */ /* 0x000fca0000004100 */
[----:B------:R-:W-:Y:S01]  /*34730*/  FMUL R13, R12, UR40 ;  /* 0x000000280c0d7c20 */ /* 0x000fe20008400000 */
[----:B0-----:R-:W-:-:S03]  /*34740*/  @!P1 IADD3 R12, P3, P4, R24, R22, R9 ;  /* 0x00000016180c9210 */ /* 0x001fc60007c7e009 */
[----:B---3--:R-:W-:Y:S01]  /*34750*/  FFMA R16, R160, UR41, R13 ;  /* 0x00000029a0107c23 */ /* 0x008fe2000800000d */
[----:B------:R-:W-:Y:S01]  /*34760*/  @!P1 IADD3.X R13, R31, R23, R8, P3, P4 ;  /* 0x000000171f0d9210 */ /* 0x000fe20001fe8408 */
[----:B------:R-:W3:Y:S03]  /*34770*/  LDL.LU R160, [R1+0x6d8] ;  /* 0x0006d80001a07983 */ /* 0x000ee60000300800 */
[----:B------:R-:W-:Y:S02]  /*34780*/  F2FP.SATFINITE.E4M3.F32.PACK_AB_MERGE_C R17, RZ, R16, RZ ;  /* 0x00000010ff11723e */ /* 0x000fe400048070ff */
[----:B------:R-:W-:Y:S01]  /*34790*/  @!P2 IADD3 R23, P3, P4, R3, R24, R9 ;  /* 0x000000180317a210 */ /* 0x000fe20007c7e009 */
[----:B------:R-:W4:Y:S04]  /*347a0*/  LDL.LU R163, [R1+0x6dc] ;  /* 0x0006dc0001a37983 */ /* 0x000f280000300800 */
[----:B------:R2:W-:Y:S04]  /*347b0*/  @!P1 STG.E.U8 desc[UR48][R12.64+0xc9], R17 ;  /* 0x0000c9110c009986 */ /* 0x0005e8000c101130 */
[----:B------:R-:W2:Y:S01]  /*347c0*/  @!P2 LDG.E.U8 R14, desc[UR48][R20.64+0xc8] ;  /* 0x0000c830140ea981 */ /* 0x000ea2000c1e1100 */
[----:B------:R-:W-:-:S02]  /*347d0*/  ISETP.LT.OR P1, PT, R29, 0xca, !P0 ;  /* 0x000000ca1d00780c */ /* 0x000fc40004721670 */
[----:B------:R-:W-:Y:S02]  /*347e0*/  @!P2 IADD3.X R16, R4, R31, R8, P3, P4 ;  /* 0x0000001f0410a210 */ /* 0x000fe40001fe8408 */
[----:B--2---:R-:W-:-:S04]  /*347f0*/  LOP3.LUT R14, R14, 0xff, RZ, 0xc0, !PT ;  /* 0x000000ff0e0e7812 */ /* 0x004fc800078ec0ff */
[----:B------:R-:W-:-:S05]  /*34800*/  F2FP.F16.E4M3.UNPACK_B R14, R14 ;  /* 0x0000000eff0e723e */ /* 0x000fca00020006ff */
[----:B------:R-:W-:-:S05]  /*34810*/  HADD2.F32 R14, -RZ, R14.H0_H0 ;  /* 0x2000000eff0e7230 */ /* 0x000fca0000004100 */
[----:B------:R-:W-:Y:S01]  /*34820*/  FMUL R15, R14, UR40 ;  /* 0x000000280e0f7c20 */ /* 0x000fe20008400000 */
[----:B-1----:R-:W-:-:S03]  /*34830*/  @!P2 IADD3 R14, P3, R23, R26, RZ ;  /* 0x0000001a170ea210 */ /* 0x002fc60007f7e0ff */
[----:B------:R-:W-:Y:S02]  /*34840*/  FFMA R12, R161, UR41, R15 ;  /* 0x00000029a10c7c23 */ /* 0x000fe4000800000f */
[----:B------:R-:W-:Y:S01]  /*34850*/  @!P2 IMAD.X R15, R16, 0x1, R27, P3 ;  /* 0x00000001100fa824 */ /* 0x000fe200018e061b */
[----:B------:R-:W2:Y:S01]  /*34860*/  LDL.LU R161, [R1+0x6e0] ;  /* 0x0006e00001a17983 */ /* 0x000ea20000300800 */
        /* <DEDUP_REMOVED lines=14> */
[----:B---3--:R-:W-:Y:S02]  /*34950*/  FFMA R14, R160, UR41, R13 ;  /* 0x00000029a00e7c23 */ /* 0x008fe4000800000d */
[----:B------:R-:W-:Y:S01]  /*34960*/  @!P1 IMAD.X R13, R16, 0x1, R27, P3 ;  /* 0x00000001100d9824 */ /* 0x000fe200018e061b */
[----:B------:R-:W3:Y:S02]  /*34970*/  LDL.LU R160, [R1+0x6e4] ;  /* 0x0006e40001a07983 */ /* 0x000ee40000300800 */
        /* <DEDUP_REMOVED lines=25> */
[----:B--2---:R-:W-:Y:S01]  /*34b10*/  FFMA R16, R161, UR41, R13 ;  /* 0x00000029a1107c23 */ /* 0x004fe2000800000d */
        /* <DEDUP_REMOVED lines=58> */
[----:B---3--:R-:W-:Y:S01]  /*34ec0*/  FFMA R16, R160, UR41, R13 ;  /* 0x00000029a0107c23 */ /* 0x008fe2000800000d */
[----:B------:R-:W-:Y:S02]  /*34ed0*/  @!P1 IADD3.X R13, R31, R23, R8, P3, P4 ;  /* 0x000000171f0d9210 */ /* 0x000fe40001fe8408 */
[----:B------:R-:W0:Y:S02]  /*34ee0*/  @!P2 LDC.64 R22, c[0x0][0x5c0] ;  /* 0x00017000ff16ab82 */ /* 0x000e240000000a00 */
[----:B------:R-:W-:-:S05]  /*34ef0*/  F2FP.SATFINITE.E4M3.F32.PACK_AB_MERGE_C R17, RZ, R16, RZ ;  /* 0x00000010ff11723e */ /* 0x000fca00048070ff */
[----:B------:R1:W-:Y:S04]  /*34f00*/  @!P1 STG.E.U8 desc[UR48][R12.64+0xd9], R17 ;  /* 0x0000d9110c009986 */ /* 0x0003e8000c101130 */
[----:B------:R-:W3:Y:S01]  /*34f10*/  @!P2 LDG.E.U8 R14, desc[UR48][R20.64+0xd8] ;  /* 0x0000d830140ea981 */ /* 0x000ee2000c1e1100 */
[----:B------:R-:W-:-:S04]  /*34f20*/  @!P2 IADD3 R19, P1, P3, R3, R24, R9 ;  /* 0x000000180313a210 */ /* 0x000fc80007b3e009 */
[----:B------:R-:W-:Y:S02]  /*34f30*/  @!P2 IADD3.X R18, R4, R31, R8, P1, P3 ;  /* 0x0000001f0412a210 */ /* 0x000fe40000fe6408 */
[----:B------:R-:W-:Y:S01]  /*34f40*/  ISETP.LT.OR P0, PT, R29, 0xda, !P0 ;  /* 0x000000da1d00780c */ /* 0x000fe20004701670 */
[----:B------:R-:W-:Y:S01]  /*34f50*/  BSSY B1, `(.L_x_33) ;  /* 0x000000d000017945 */ /* 0x000fe20003800000 */
[----:B-1----:R-:W-:Y:S02]  /*34f60*/  PRMT R12, RZ, 0x7610, R12 ;  /* 0x00007610ff0c7816 */ /* 0x002fe4000000000c */
[----:B---3--:R-:W-:-:S04]  /*34f70*/  LOP3.LUT R14, R14, 0xff, RZ, 0xc0, !PT ;  /* 0x000000ff0e0e7812 */ /* 0x008fc800078ec0ff */
[----:B------:R-:W-:-:S05]  /*34f80*/  F2FP.F16.E4M3.UNPACK_B R14, R14 ;  /* 0x0000000eff0e723e */ /* 0x000fca00020006ff */
[----:B------:R-:W-:-:S05]  /*34f90*/  HADD2.F32 R14, -RZ, R14.H0_H0 ;  /* 0x2000000eff0e7230 */ /* 0x000fca0000004100 */
[----:B------:R-:W-:Y:S01]  /*34fa0*/  FMUL R15, R14, UR40 ;  /* 0x000000280e0f7c20 */ /* 0x000fe20008400000 */
[----:B0-----:R-:W-:-:S03]  /*34fb0*/  @!P2 IADD3 R14, P4, R19, R22, RZ ;  /* 0x00000016130ea210 */ /* 0x001fc60007f9e0ff */
[----:B--2---:R-:W-:Y:S02]  /*34fc0*/  FFMA R16, R161, UR41, R15 ;  /* 0x00000029a1107c23 */ /* 0x004fe4000800000f */
[----:B------:R-:W-:-:S03]  /*34fd0*/  @!P2 IMAD.X R15, R18, 0x1, R23, P4 ;  /* 0x00000001120fa824 */ /* 0x000fc600020e0617 */
[----:B------:R-:W-:-:S05]  /*34fe0*/  F2FP.SATFINITE.E4M3.F32.PACK_AB_MERGE_C R13, RZ, R16, RZ ;  /* 0x00000010ff0d723e */ /* 0x000fca00048070ff */
[----:B------:R0:W-:Y:S01]  /*34ff0*/  @!P2 STG.E.U8 desc[UR48][R14.64+0xd8], R13 ;  /* 0x0000d80d0e00a986 */ /* 0x0001e2000c101130 */
[----:B------:R-:W-:Y:S05]  /*35000*/  @P0 BRA `(.L_x_34) ;  /* 0x0000000000040947 */ /* 0x000fea0003800000 */
[----:B------:R1:W5:Y:S02]  /*35010*/  LDG.E.U8 R12, desc[UR48][R20.64+0xd9] ;  /* 0x0000d930140c7981 */ /* 0x000364000c1e1100 */
.L_x_34:
[----:B------:R-:W-:Y:S05]  /*35020*/  BSYNC B1 ;  /* 0x0000000000017941 */ /* 0x000fea0003800000 */
.L_x_33:
[----:B------:R-:W-:Y:S05]  /*35030*/  @P0 BRA `(.L_x_35) ;  /* 0x000000e400f00947 */ /* 0x000fea0003800000 */
[----:B0-----:R-:W2:Y:S01]  /*35040*/  LDL.LU R14, [R1+0x6f8] ;  /* 0x0006f800010e7983 */ /* 0x001ea20000300800 */
[----:B-----5:R-:W-:Y:S01]  /*35050*/  LOP3.LUT R12, R12, 0xff, RZ, 0xc0, !PT ;  /* 0x000000ff0c0c7812 */ /* 0x020fe200078ec0ff */
[----:B------:R-:W-:Y:S01]  /*35060*/  ULDC.64 UR8, c[0x0][0x5c0] ;  /* 0x0001700000087ab9 */ /* 0x000fe20000000a00 */
[----:B------:R-:W-:Y:S02]  /*35070*/  IADD3 R24, P0, P1, R3, R24, R9 ;  /* 0x0000001803187210 */ /* 0x000fe4000791e009 */
[----:B------:R-:W-:Y:S02]  /*35080*/  F2FP.F16.E4M3.UNPACK_B R12, R12 ;  /* 0x0000000cff0c723e */ /* 0x000fe400020006ff */
[----:B------:R-:W-:-:S03]  /*35090*/  IADD3.X R31, R4, R31, R8, P0, P1 ;  /* 0x0000001f041f7210 */ /* 0x000fc600007e2408 */
[----:B------:R-:W-:-:S05]  /*350a0*/  HADD2.F32 R12, -RZ, R12.H0_H0 ;  /* 0x2000000cff0c7230 */ /* 0x000fca0000004100 */
[----:B------:R-:W-:Y:S01]  /*350b0*/  FMUL R13, R12, UR40 ;  /* 0x000000280c0d7c20 */ /* 0x000fe20008400000 */
[----:B------:R-:W-:-:S03]  /*350c0*/  IADD3 R12, P0, R24, UR8, RZ ;  /* 0x00000008180c7c10 */ /* 0x000fc6000ff1e0ff */
[----:B--2---:R-:W-:Y:S01]  /*350d0*/  FFMA R14, R14, UR41, R13 ;  /* 0x000000290e0e7c23 */ /* 0x004fe2000800000d */
[----:B------:R-:W-:-:S04]  /*350e0*/  IADD3.X R13, R31, UR9, RZ, P0, !PT ;  /* 0x000000091f0d7c10 */ /* 0x000fc800087fe4ff */
[----:B------:R-:W-:-:S05]  /*350f0*/  F2FP.SATFINITE.E4M3.F32.PACK_AB_MERGE_C R15, RZ, R14, RZ ;  /* 0x0000000eff0f723e */ /* 0x000fca00048070ff */
[----:B------:R2:W-:Y:S01]  /*35100*/  STG.E.U8 desc[UR48][R12.64+0xd9], R15 ;  /* 0x0000d90f0c007986 */ /* 0x0005e2000c101130 */
[----:B------:R-:W-:Y:S05]  /*35110*/  BRA `(.L_x_35) ;  /* 0x000000e400b87947 */ /* 0x000fea0003800000 */
.L_x_32:
[C---:B------:R-:W-:Y:S01]  /*35120*/  ISETP.GE.AND P5, PT, R28.reuse, 0x1, PT ;  /* 0x000000011c00780c */ /* 0x040fe20003fa6270 */
[----:B------:R-:W3:Y:S03]  /*35130*/  LDL.LU R41, [R1+0x200] ;  /* 0x0002000001297983 */ /* 0x000ee60000300800 */
[----:B------:R-:W-:Y:S01]  /*35140*/  ISETP.LT.OR P0, PT, R29, 0x1, !P5 ;  /* 0x000000011d00780c */ /* 0x000fe20006f01670 */
[----:B-----5:R-:W-:Y:S01]  /*35150*/  FMUL R13, R13, UR41 ;  /* 0x000000290d0d7c20 */ /* 0x020fe20008400000 */
[----:B------:R-:W-:Y:S01]  /*35160*/  ISETP.GE.AND P3, PT, R28, 0x9, PT ;  /* 0x000000091c00780c */ /* 0x000fe20003f66270 */
[----:B------:R-:W-:Y:S01]  /*35170*/  FMUL R14, R14, UR41 ;  /* 0x000000290e0e7c20 */ /* 0x000fe20008400000 */
[----:B------:R-:W-:Y:S01]  /*35180*/  FMUL R16, R16, UR41 ;  /* 0x0000002910107c20 */ /* 0x000fe20008400000 */
[----:B------:R-:W-:Y:S01]  /*35190*/  FMUL R17, R17, UR41 ;  /* 0x0000002911117c20 */ /* 0x000fe20008400000 */
[----:B------:R-:W-:Y:S01]  /*351a0*/  FMUL R18, R18, UR41 ;  /* 0x0000002912127c20 */ /* 0x000fe20008400000 */
[----:B------:R-:W-:Y:S01]  /*351b0*/  FMUL R19, R19, UR41 ;  /* 0x0000002913137c20 */ /* 0x000fe20008400000 */
[----:B------:R-:W-:Y:S01]  /*351c0*/  FMUL R20, R20, UR41 ;  /* 0x0000002914147c20 */ /* 0x000fe20008400000 */
[----:B------:R-:W-:Y:S01]  /*351d0*/  LOP3.LUT R11, R11, 0xfffbffff, RZ, 0xc0, !PT ;  /* 0xfffbffff0b0b7812 */ /* 0x000fe200078ec0ff */
[----:B------:R-:W-:Y:S01]  /*351e0*/  FMUL R21, R21, UR41 ;  /* 0x0000002915157c20 */ /* 0x000fe20008400000 */
[----:B------:R-:W-:Y:S01]  /*351f0*/  FMUL R22, R22, UR41 ;  /* 0x0000002916167c20 */ /* 0x000fe20008400000 */
[----:B------:R-:W-:Y:S01]  /*35200*/  FMUL R23, R23, UR41 ;  /* 0x0000002917177c20 */ /* 0x000fe20008400000 */
[----:B------:R-:W0:Y:S01]  /*35210*/  @!P0 LDC.64 R26, c[0x0][0x5c0] ;  /* 0x00017000ff1a8b82 */ /* 0x000e220000000a00 */
[----:B------:R-:W-:Y:S01]  /*35220*/  F2FP.SATFINITE.E4M3.F32.PACK_AB_MERGE_C R13, RZ, R13, RZ ;  /* 0x0000000dff0d723e */ /* 0x000fe200048070ff */
[----:B------:R-:W-:Y:S01]  /*35230*/  FMUL R232, R232, UR41 ;  /* 0x00000029e8e87c20 */ /* 0x000fe20008400000 */
[----:B------:R-:W-:Y:S01]  /*35240*/  LOP3.LUT R0, R0, 0xfffffff7, RZ, 0xc0, !PT ;  /* 0xfffffff700007812 */ /* 0x000fe200078ec0ff */
[----:B------:R-:W-:Y:S01]  /*35250*/  FMUL R233, R233, UR41 ;  /* 0x00000029e9e97c20 */ /* 0x000fe20008400000 */
[----:B------:R-:W4:Y:S01]  /*35260*/  LDL.LU R30, [R1+0x204] ;  /* 0x00020400011e7983 */ /* 0x000f220000300800 */
[----:B0-----:R-:W-:Y:S01]  /*35270*/  @!P0 IADD3 R26, P1, R24, R26, RZ ;  /* 0x0000001a181a8210 */ /* 0x001fe20007f3e0ff */
[----:B------:R-:W-:Y:S01]  /*35280*/  FMUL R234, R234, UR41 ;  /* 0x00000029eaea7c20 */ /* 0x000fe20008400000 */
[----:B------:R-:W-:Y:S01]  /*35290*/  F2FP.SATFINITE.E4M3.F32.PACK_AB_MERGE_C R14, RZ, R14, RZ ;  /* 0x0000000eff0e723e */ /* 0x000fe200048070ff */
[----:B------:R-:W-:Y:S01]  /*352a0*/  FMUL R235, R235, UR41 ;  /* 0x00000029ebeb7c20 */ /* 0x000fe20008400000 */
[----:B------:R-:W-:Y:S01]  /*352b0*/  F2FP.SATFINITE.E4M3.F32.PACK_AB_MERGE_C R16, RZ, R16, RZ ;  /* 0x00000010ff10723e */ /* 0x000fe200048070ff */
[----:B------:R-:W-:Y:S01]  /*352c0*/  @!P0 IMAD.X R27, R31, 0x1, R27, P1 ;  /* 0x000000011f1b8824 */ /* 0x000fe200008e061b */
[----:B------:R-:W-:Y:S01]  /*352d0*/  F2FP.SATFINITE.E4M3.F32.PACK_AB_MERGE_C R17, RZ, R17, RZ ;  /* 0x00000011ff11723e */ /* 0x000fe200048070ff */
[----:B------:R-:W-:Y:S01]  /*352e0*/  FMUL R236, R236, UR41 ;  /* 0x00000029ecec7c20 */ /* 0x000fe20008400000 */
[----:B------:R-:W-:Y:S01]  /*352f0*/  F2FP.SATFINITE.E4M3.F32.PACK_AB_MERGE_C R18, RZ, R18, RZ ;  /* 0x00000012ff12723e */ /* 0x000fe200048070ff */
[----:B------:R-:W-:Y:S01]  /*35300*/  FMUL R237, R237, UR41 ;  /* 0x00000029eded7c20 */ /* 0x000fe20008400000 */
[----:B------:R0:W-:Y:S01]  /*35310*/  @!P0 STG.E.U8 desc[UR48][R26.64], R13 ;  /* 0x0000000d1a008986 */ /* 0x0001e2000c101130 */
[----:B------:R-:W-:-:S02]  /*35320*/  ISETP.LT.OR P0, PT, R29, 0x2, !P5 ;  /* 0x000000021d00780c */ /* 0x000fc40006f01670 */
[----:B------:R-:W-:Y:S01]  /*35330*/  F2FP.SATFINITE.E4M3.F32.PACK_AB_MERGE_C R19, RZ, R19, RZ ;  /* 0x00000013ff13723e */ /* 0x000fe200048070ff */
[----:B------:R-:W2:Y:S01]  /*35340*/  LDL.LU R40, [R1+0x208] ;  /* 0x0002080001287983 */ /* 0x000ea20000300800 */
[----:B------:R-:W-:Y:S02]  /*35350*/  F2FP.SATFINITE.E4M3.F32.PACK_AB_MERGE_C R20, RZ, R20, RZ ;  /* 0x00000014ff14723e */ /* 0x000fe400048070ff */
[----:B------:R-:W-:Y:S02]  /*35360*/  F2FP.SATFINITE.E4M3.F32.PACK_AB_MERGE_C R21, RZ, R21, RZ ;  /* 0x00000015ff15723e */ /* 0x000fe400048070ff */
[----:B------:R-:W-:Y:S02]  /*35370*/  F2FP.SATFINITE.E4M3.F32.PACK_AB_MERGE_C R22, RZ, R22, RZ ;  /* 0x00000016ff16723e */ /* 0x000fe400048070ff */
[----:B------:R-:W-:Y:S01]  /*35380*/  F2FP.SATFINITE.E4M3.F32.PACK_AB_MERGE_C R23, RZ, R23, RZ ;  /* 0x00000017ff17723e */ /* 0x000fe200048070ff */
[----:B0-----:R-:W-:Y:S01]  /*35390*/  FMUL R13, R15, UR41 ;  /* 0x000000290f0d7c20 */ /* 0x001fe20008400000 */
[----:B------:R-:W-:Y:S01]  /*353a0*/  F2FP.SATFINITE.E4M3.F32.PACK_AB_MERGE_C R232, RZ, R232, RZ ;  /* 0x000000e8ffe8723e */ /* 0x000fe200048070ff */
[----:B------:R-:W0:Y:S01]  /*353b0*/  @!P0 LDC.64 R26, c[0x0][0x5c0] ;  /* 0x00017000ff1a8b82 */ /* 0x000e220000000a00 */
[----:B------:R-:W-:-:S02]  /*353c0*/  F2FP.SATFINITE.E4M3.F32.PACK_AB_MERGE_C R233, RZ, R233, RZ ;  /* 0x000000e9ffe9723e */ /* 0x000fc400048070ff */
[----:B------:R-:W-:Y:S02]  /*353d0*/  F2FP.SATFINITE.E4M3.F32.PACK_AB_MERGE_C R13, RZ, R13, RZ ;  /* 0x0000000dff0d723e */ /* 0x000fe400048070ff */
[----:B------:R-:W-:Y:S02]  /*353e0*/  F2FP.SATFINITE.E4M3.F32.PACK_AB_MERGE_C R234, RZ, R234, RZ ;  /* 0x000000eaffea723e */ /* 0x000fe400048070ff */
[----:B------:R-:W-:Y:S02]  /*353f0*/  F2FP.SATFINITE.E4M3.F32.PACK_AB_MERGE_C R235, RZ, R235, RZ ;  /* 0x000000ebffeb723e */ /* 0x000fe400048070ff */
[----:B------:R-:W-:Y:S02]  /*35400*/  F2FP.SATFINITE.E4M3.F32.PACK_AB_MERGE_C R236, RZ, R236, RZ ;  /* 0x000000ecffec723e */ /* 0x000fe400048070ff */
[----:B------:R-:W-:Y:S02]  /*35410*/  F2FP.SATFINITE.E4M3.F32.PACK_AB_MERGE_C R237, RZ, R237, RZ ;  /* 0x000000edffed723e */ /* 0x000fe400048070ff */
[----:B0-----:R-:W-:-:S05]  /*35420*/  @!P0 IADD3 R26, P1, R24, R26, RZ ;  /* 0x0000001a181a8210 */ /* 0x001fca0007f3e0ff */
[----:B------:R-:W-:Y:S01]  /*35430*/  @!P0 IMAD.X R27, R31, 0x1, R27, P1 ;  /* 0x000000011f1b8824 */ /* 0x000fe200008e061b */
[----:B------:R-:W-:-:S04]  /*35440*/  ISETP.LT.OR P1, PT, R29, 0x1, !P3 ;  /* 0x000000011d00780c */ /* 0x000fc80005f21670 */
[----:B------:R0:W-:Y:S01]  /*35450*/  @!P0 STG.E.U8 desc[UR48][R26.64+0x1], R14 ;  /* 0x0000010e1a008986 */ /* 0x0001e2000c101130 */
[----:B------:R-:W-:-:S08]  /*35460*/  ISETP.LT.OR P0, PT, R29, 0x2, !P3 ;  /* 0x000000021d00780c */ /* 0x000fd00005f01670 */
[----:B0-----:R-:W0:Y:S02]  /*35470*/  @!P1 LDC.64 R26, c[0x0][0x5c0] ;  /* 0x00017000ff1a9b82 */ /* 0x001e240000000a00 */
[----:B0-----:R-:W-:-:S04]  /*35480*/  @!P1 IADD3 R14, P2, P4, R24, R26, R3 ;  /* 0x0000001a180e9210 */ /* 0x001fc80007c5e003 */
[----:B------:R-:W-:-:S05]  /*35490*/  @!P1 IADD3.X R15, R31, R27, R4, P2, P4 ;  /* 0x0000001b1f0f9210 */ /* 0x000fca00017e8404 */
[----:B------:R0:W-:Y:S01]  /*354a0*/  @!P1 STG.E.U8 desc[UR48][R14.64], R13 ;  /* 0x0000000d0e009986 */ /* 0x0001e2000c101130 */
[----:B------:R-:W-:Y:S01]  /*354b0*/  ISETP.LT.OR P1, PT, R29, 0x9, !P5 ;  /* 0x000000091d00780c */ /* 0x000fe20006f21670 */
[----:B0-----:R-:W0:Y:S02]  /*354c0*/  @!P0 LDC.64 R14, c[0x0][0x5c0] ;  /* 0x00017000ff0e8b82 */ /* 0x001e240000000a00 */
[----:B0-----:R-:W-:-:S04]  /*354d0*/  @!P0 IADD3 R14, P2, P4, R24, R14, R3 ;  /* 0x0000000e180e8210 */ /* 0x001fc80007c5e003 */
[----:B------:R-:W-:Y:S02]  /*354e0*/  @!P0 IADD3.X R15, R31, R15, R4, P2, P4 ;  /* 0x0000000f1f0f8210 */ /* 0x000fe400017e8404 */
[C---:B------:R-:W-:Y:S02]  /*354f0*/  ISETP.LT.OR P4, PT, R29.reuse, 0xa, !P5 ;  /* 0x0000000a1d00780c */ /* 0x040fe40006f81670 */
[----:B------:R-:W-:Y:S01]  /*35500*/  ISETP.LT.OR P2, PT, R29, 0xa, !P3 ;  /* 0x0000000a1d00780c */ /* 0x000fe20005f41670 */
[----:B------:R0:W-:Y:S10]  /*35510*/  @!P0 STG.E.U8 desc[UR48][R14.64+0x1], R16 ;  /* 0x000001100e008986 */ /* 0x0001f4000c101130 */
[----:B------:R-:W1:Y:S08]  /*35520*/  @!P4 LDC.64 R26, c[0x0][0x5c0] ;  /* 0x00017000ff1acb82 */ /* 0x000e700000000a00 */
[----:B0-----:R-:W0:Y:S02]  /*35530*/  @!P1 LDC.64 R14, c[0x0][0x5c0] ;  /* 0x00017000ff0e9b82 */ /* 0x001e240000000a00 */
[----:B0-----:R-:W-:-:S05]  /*35540*/  @!P1 IADD3 R14, P0, R24, R14, RZ ;  /* 0x0000000e180e9210 */ /* 0x001fca0007f1e0ff */
[----:B------:R-:W-:Y:S01]  /*35550*/  @!P1 IMAD.X R15, R31, 0x1, R15, P0 ;  /* 0x000000011f0f9824 */ /* 0x000fe200000e060f */
[----:B------:R-:W-:-:S04]  /*35560*/  ISETP.LT.OR P0, PT, R29, 0x9, !P3 ;  /* 0x000000091d00780c */ /* 0x000fc80005f01670 */
[----:B------:R1:W-:Y:S02]  /*35570*/  @!P1 STG.E.U8 desc[UR48][R14.64+0x8], R17 ;  /* 0x000008110e009986 */ /* 0x0003e4000c101130 */
[----:B-1----:R-:W-:-:S07]  /*35580*/  @!P4 IADD3 R14, P1, R24, R26, RZ ;  /* 0x0000001a180ec210 */ /* 0x002fce0007f3e0ff */
[----:B------:R-:W0:Y:S01]  /*35590*/  @!P0 LDC.64 R16, c[0x0][0x5c0] ;  /* 0x00017000ff108b82 */ /* 0x000e220000000a00 */
[----:B------:R-:W-:-:S05]  /*355a0*/  @!P4 IMAD.X R15, R31, 0x1, R27, P1 ;  /* 0x000000011f0fc824 */ /* 0x000fca00008e061b */
[----:B------:R1:W-:Y:S02]  /*355b0*/  @!P4 STG.E.U8 desc[UR48][R14.64+0x9], R18 ;  /* 0x000009120e00c986 */ /* 0x0003e4000c101130 */
[----:B-1----:R-:W1:Y:S01]  /*355c0*/  @!P2 LDC.64 R14, c[0x0][0x5c0] ;  /* 0x00017000ff0eab82 */ /* 0x002e620000000a00 */
[----:B0-----:R-:W-:-:S04]  /*355d0*/  @!P0 IADD3 R26, P1, P4, R24, R16, R3 ;  /* 0x00000010181a8210 */ /* 0x001fc80007c3e003 */
[----:B------:R-:W-:-:S05]  /*355e0*/  @!P0 IADD3.X R27, R31, R17, R4, P1, P4 ;  /* 0x000000111f1b8210 */ /* 0x000fca0000fe8404 */
[----:B------:R0:W-:Y:S01]  /*355f0*/  @!P0 STG.E.U8 desc[UR48][R26.64+0x8], R19 ;  /* 0x000008131a008986 */ /* 0x0001e2000c101130 */
[----:B-1----:R-:W-:Y:S01]  /*35600*/  @!P2 IADD3 R16, P1, P4, R24, R14, R3 ;  /* 0x0000000e1810a210 */ /* 0x002fe20007c3e003 */
[----:B---3--:R-:W-:-:S03]  /*35610*/  FMUL R13, R41, UR41 ;  /* 0x00000029290d7c20 */ /* 0x008fc60008400000 */
[----:B------:R-:W-:Y:S02]  /*35620*/  @!P2 IADD3.X R17, R31, R15, R4, P1, P4 ;  /* 0x0000000f1f11a210 */ /* 0x000fe40000fe8404 */
[----:B------:R-:W-:Y:S02]  /*35630*/  ISETP.LT.OR P1, PT, R29, 0x11, !P3 ;  /* 0x000000111d00780c */ /* 0x000fe40005f21670 */
[----:B------:R-:W-:Y:S01]  /*35640*/  F2FP.SATFINITE.E4M3.F32.PACK_AB_MERGE_C R13, RZ, R13, RZ ;  /* 0x0000000dff0d723e */ /* 0x000fe200048070ff */
[----:B------:R-:W-:Y:S10]  /*35650*/  @!P2 STG.E.U8 desc[UR48][R16.64+0x9], R20 ;  /* 0x000009141000a986 */ /* 0x000ff4000c101130 */
[----:B------:R-:W1:Y:S02]  /*35660*/  @!P1 LDC.64 R14, c[0x0][0x5c0] ;  /* 0x00017000ff0e9b82 */ /* 0x000e640000000a00 */
[----:B-1----:R-:W-:-:S04]  /*35670*/  @!P1 IADD3 R32, P4, P5, R24, R14, R3 ;  /* 0x0000000e18209210 */ /* 0x002fc80007d9e003 */
[----:B------:R-:W-:Y:S02]  /*35680*/  @!P1 IADD3.X R33, R31, R15, R4, P4, P5 ;  /* 0x0000000f1f219210 */ /* 0x000fe400027ea404 */
[----:B------:R-:W-:-:S13]  /*35690*/  ISETP.LT.OR P5, PT, R29, 0x12, !P3 ;  /* 0x000000121d00780c */ /* 0x000fda0005fa1670 */
[----:B------:R-:W1:Y:S02]  /*356a0*/  @!P5 LDC.64 R14, c[0x0][0x5c0] ;  /* 0x00017000ff0edb82 */ /* 0x000e640000000a00 */
[----:B-1----:R-:W-:-:S04]  /*356b0*/  @!P5 IADD3 R18, P0, P4, R24, R14, R3 ;  /* 0x0000000e1812d210 */ /* 0x002fc80007c1e003 */
[----:B0-----:R-:W-:Y:S02]  /*356c0*/  @!P5 IADD3.X R19, R31, R15, R4, P0, P4 ;  /* 0x0000000f1f13d210 */ /* 0x001fe400007e8404 */
[----:B------:R-:W-:-:S13]  /*356d0*/  ISETP.LT.OR P0, PT, R29, 0x19, !P3 ;  /* 0x000000191d00780c */ /* 0x000fda0005f01670 */
[----:B------:R-:W0:Y:S01]  /*356e0*/  @!P0 LDC.64 R14, c[0x0][0x5c0] ;  /* 0x00017000ff0e8b82 */ /* 0x000e220000000a00 */
[----:B------:R-:W-:-:S04]  /*356f0*/  @P0 LOP3.LUT R11, R11, 0x40000, RZ, 0xfc, !PT ;  /* 0x000400000b0b0812 */ /* 0x000fc800078efcff */
[----:B------:R-:W-:Y:S02]  /*35700*/  LOP3.LUT R11, R11, 0xfff7ffff, RZ, 0xc0, !PT ;  /* 0xfff7ffff0b0b7812 */ /* 0x000fe400078ec0ff */
[----:B0-----:R-:W-:-:S04]  /*35710*/  @!P0 IADD3 R36, P2, P4, R24, R14, R3 ;  /* 0x0000000e18248210 */ /* 0x001fc80007c5e003 */
[----:B------:R-:W-:Y:S02]  /*35720*/  @!P0 IADD3.X R37, R31, R15, R4, P2, P4 ;  /* 0x0000000f1f258210 */ /* 0x000fe400017e8404 */
[----:B------:R-:W-:-:S04]  /*35730*/  ISETP.GE.AND P0, PT, R28, 0x1, PT ;  /* 0x000000011c00780c */ /* 0x000fc80003f06270 */
[----:B------:R-:W-:-:S09]  /*35740*/  ISETP.LT.OR P2, PT, R29, 0x11, !P0 ;  /* 0x000000111d00780c */ /* 0x000fd20004741670 */
[----:B------:R-:W-:-:S04]  /*35750*/  @P0 LOP3.LUT R11, R11, 0x80000, RZ, 0xfc, !PT ;  /* 0x000800000b0b0812 */ /* 0x000fc800078efcff */
[----:B------:R-:W0:Y:S01]  /*35760*/  @!P2 LDC.64 R14, c[0x0][0x5c0] ;  /* 0x00017000ff0eab82 */ /* 0x000e220000000a00 */
[----:B------:R-:W-:-:S04]  /*35770*/  LOP3.LUT R11, R11, 0xfffeffff, RZ, 0xc0, !PT ;  /* 0xfffeffff0b0b7812 */ /* 0x000fc800078ec0ff */
[----:B------:R-:W-:Y:S02]  /*35780*/  @P3 LOP3.LUT R11, R11, 0x10000, RZ, 0xfc, !PT ;  /* 0x000100000b0b3812 */ /* 0x000fe400078efcff */
[----:B0-----:R-:W-:-:S05]  /*35790*/  @!P2 IADD3 R14, P4, R24, R14, RZ ;  /* 0x0000000e180ea210 */ /* 0x001fca0007f9e0ff */
[----:B------:R-:W-:-:S05]  /*357a0*/  @!P2 IMAD.X R15, R31, 0x1, R15, P4 ;  /* 0x000000011f0fa824 */ /* 0x000fca00020e060f */
[----:B------:R0:W-:Y:S01]  /*357b0*/  @!P2 STG.E.U8 desc[UR48][R14.64+0x10], R21 ;  /* 0x000010150e00a986 */ /* 0x0001e2000c101130 */
[----:B------:R-:W-:-:S13]  /*357c0*/  ISETP.LT.OR P2, PT, R29, 0x12, !P0 ;  /* 0x000000121d00780c */ /* 0x000fda0004741670 */
[----:B0-----:R-:W0:Y:S02]  /*357d0*/  @!P2 LDC.64 R14, c[0x0][0x5c0] ;  /* 0x00017000ff0eab82 */ /* 0x001e240000000a00 */
[----:B0-----:R-:W-:-:S05]  /*357e0*/  @!P2 IADD3 R14, P4, R24, R14, RZ ;  /* 0x0000000e180ea210 */ /* 0x001fca0007f9e0ff */
[----:B------:R-:W-:Y:S01]  /*357f0*/  @!P2 IMAD.X R15, R31, 0x1, R15, P4 ;  /* 0x000000011f0fa824 */ /* 0x000fe200020e060f */
[----:B------:R-:W-:-:S04]  /*35800*/  ISETP.LT.OR P4, PT, R29, 0x1a, !P3 ;  /* 0x0000001a1d00780c */ /* 0x000fc80005f81670 */
[----:B------:R0:W-:Y:S04]  /*35810*/  @!P2 STG.E.U8 desc[UR48][R14.64+0x11], R22 ;  /* 0x000011160e00a986 */ /* 0x0001e8000c101130 */
[----:B------:R-:W-:Y:S04]  /*35820*/  @!P1 STG.E.U8 desc[UR48][R32.64+0x10], R23 ;  /* 0x0000101720009986 */ /* 0x000fe8000c101130 */
[----:B------:R-:W-:Y:S01]  /*35830*/  @!P5 STG.E.U8 desc[UR48][R18.64+0x11], R232 ;  /* 0x000011e81200d986 */ /* 0x000fe2000c101130 */
[----:B0-----:R-:W0:Y:S02]  /*35840*/  @!P4 LDC.64 R14, c[0x0][0x5c0] ;  /* 0x00017000ff0ecb82 */ /* 0x001e240000000a00 */
[----:B0-----:R-:W-:-:S04]  /*35850*/  @!P4 IADD3 R20, P2, P6, R24, R14, R3 ;  /* 0x0000000e1814c210 */ /* 0x001fc80007e5e003 */
[----:B------:R-:W-:Y:S02]  /*35860*/  @!P4 IADD3.X R21, R31, R15, R4, P2, P6 ;  /* 0x0000000f1f15c210 */ /* 0x000fe400017ec404 */
[----:B------:R-:W-:-:S04]  /*35870*/  ISETP.GE.AND P2, PT, R28, 0x81, PT ;  /* 0x000000811c00780c */ /* 0x000fc80003f46270 */
[C---:B------:R-:W-:Y:S02]  /*35880*/  ISETP.LT.OR P3, PT, R29.reuse, 0x1, !P2 ;  /* 0x000000011d00780c */ /* 0x040fe40005761670 */
[----:B------:R-:W-:-:S11]  /*35890*/  ISETP.LT.OR P1, PT, R29, 0x2, !P2 ;  /* 0x000000021d00780c */ /* 0x000fd60005721670 */
[----:B------:R-:W0:Y:S02]  /*358a0*/  @!P3 LDC.64 R14, c[0x0][0x5c0] ;  /* 0x00017000ff0ebb82 */ /* 0x000e240000000a00 */
[----:B0-----:R-:W-:-:S04]  /*358b0*/  @!P3 IADD3 R26, P0, P6, R24, R14, R7 ;  /* 0x0000000e181ab210 */ /* 0x001fc80007e1e007 */
[----:B------:R-:W-:Y:S02]  /*358c0*/  @!P3 IADD3.X R27, R31, R15, R6, P0, P6 ;  /* 0x0000000f1f1bb210 */ /* 0x000fe400007ec406 */
[----:B------:R-:W0:Y:S02]  /*358d0*/  @!P1 LDC.64 R14, c[0x0][0x5c0] ;  /* 0x00017000ff0e9b82 */ /* 0x000e240000000a00 */
[----:B0-----:R-:W-:-:S04]  /*358e0*/  @!P1 IADD3 R16, P0, P6, R24, R14, R7 ;  /* 0x0000000e18109210 */ /* 0x001fc80007e1e007 */
[----:B------:R-:W-:Y:S02]  /*358f0*/  @!P1 IADD3.X R17, R31, R15, R6, P0, P6 ;  /* 0x0000000f1f119210 */ /* 0x000fe400007ec406 */
[----:B------:R-:W-:-:S13]  /*35900*/  ISETP.LT.OR P0, PT, R29, 0x9, !P2 ;  /* 0x000000091d00780c */ /* 0x000fda0005701670 */
[----:B------:R-:W0:Y:S01]  /*35910*/  @!P0 LDC.64 R14, c[0x0][0x5c0] ;  /* 0x00017000ff0e8b82 */ /* 0x000e220000000a00 */
[----:B------:R-:W-:-:S04]  /*35920*/  @P0 LOP3.LUT R0, R0, 0x8, RZ, 0xfc, !PT ;  /* 0x0000000800000812 */ /* 0x000fc800078efcff */
[----:B------:R-:W-:Y:S02]  /*35930*/  LOP3.LUT R0, R0, 0xfffffffe, RZ, 0xc0, !PT ;  /* 0xfffffffe00007812 */ /* 0x000fe400078ec0ff */
[----:B0-----:R-:W-:-:S04]  /*35940*/  @!P0 IADD3 R34, P5, P6, R24, R14, R7 ;  /* 0x0000000e18228210 */ /* 0x001fc80007ebe007 */
[----:B------:R-:W-:Y:S02]  /*35950*/  @!P0 IADD3.X R35, R31, R15, R6, P5, P6 ;  /* 0x0000000f1f238210 */ /* 0x000fe40002fec406 */
[----:B------:R-:W-:-:S04]  /*35960*/  LOP3.LUT P0, RZ, R11, 0x80000, RZ, 0xc0, !PT ;  /* 0x000800000bff7812 */ /* 0x000fc8000780c0ff */
[----:B------:R-:W-:-:S13]  /*35970*/  ISETP.LT.OR P5, PT, R29, 0x19, !P0 ;  /* 0x000000191d00780c */ /* 0x000fda00047a1670 */
[----:B------:R-:W0:Y:S02]  /*35980*/  @!P5 LDC.64 R14, c[0x0][0x5c0] ;  /* 0x00017000ff0edb82 */ /* 0x000e240000000a00 */
[----:B0-----:R-:W-:-:S05]  /*35990*/  @!P5 IADD3 R14, P6, R24, R14, RZ ;  /* 0x0000000e180ed210 */ /* 0x001fca0007fde0ff */
[----:B------:R-:W-:-:S05]  /*359a0*/  @!P5 IMAD.X R15, R31, 0x1, R15, P6 ;  /* 0x000000011f0fd824 */ /* 0x000fca00030e060f */
[----:B------:R0:W-:Y:S01]  /*359b0*/  @!P5 STG.E.U8 desc[UR48][R14.64+0x18], R233 ;  /* 0x000018e90e00d986 */ /* 0x0001e2000c101130 */
[C---:B------:R-:W-:Y:S02]  /*359c0*/  ISETP.LT.OR P5, PT, R29.reuse, 0x1a, !P0 ;  /* 0x0000001a1d00780c */ /* 0x040fe400047a1670 */
[----:B------:R-:W-:-:S11]  /*359d0*/  ISETP.LT.OR P0, PT, R29, 0xa, !P2 ;  /* 0x0000000a1d00780c */ /* 0x000fd60005701670 */
[----:B0-----:R-:W0:Y:S02]  /*359e0*/  @!P5 LDC.64 R14, c[0x0][0x5c0] ;  /* 0x00017000ff0edb82 */ /* 0x001e240000000a00 */
[----:B------:R-:W-:-:S04]  /*359f0*/  @P0 LOP3.LUT R0, R0, 0x1, RZ, 0xfc, !PT ;  /* 0x0000000100000812 */ /* 0x000fc800078efcff */
[----:B------:R-:W-:Y:S02]  /*35a00*/  LOP3.LUT R0, R0, 0xffffffdf, RZ, 0xc0, !PT ;  /* 0xffffffdf00007812 */ /* 0x000fe400078ec0ff */
[----:B0-----:R-:W-:-:S05]  /*35a10*/  @!P5 IADD3 R14, P6, R24, R14, RZ ;  /* 0x0000000e180ed210 */ /* 0x001fca0007fde0ff */
[----:B------:R-:W-:-:S05]  /*35a20*/  @!P5 IMAD.X R15, R31, 0x1, R15, P6 ;  /* 0x000000011f0fd824 */ /* 0x000fca00030e060f */
[----:B------:R0:W-:Y:S02]  /*35a30*/  @!P5 STG.E.U8 desc[UR48][R14.64+0x19], R234 ;  /* 0x000019ea0e00d986 */ /* 0x0001e4000c101130 */
[----:B0-----:R-:W0:Y:S02]  /*35a40*/  @!P0 LDC.64 R14, c[0x0][0x5c0] ;  /* 0x00017000ff0e8b82 */ /* 0x001e240000000a00 */
        /* <DEDUP_REMOVED lines=8> */
[----:B------:R-:W-:Y:S02]  /*35ad0*/  ISETP.LT.OR P6, PT, R29, 0x12, !P2 ;  /* 0x000000121d00780c */ /* 0x000fe400057c1670 */
[C---:B------:R-:W-:Y:S02]  /*35ae0*/  LOP3.LUT P0, RZ, R11.reuse, 0x40000, RZ, 0xc0, !PT ;  /* 0x000400000bff7812 */ /* 0x040fe4000780c0ff */
[----:B------:R-:W-:-:S04]  /*35af0*/  LOP3.LUT R11, R11, 0xffff7fff, RZ, 0xc0, !PT ;  /* 0xffff7fff0b0b7812 */ /* 0x000fc800078ec0ff */
[----:B------:R-:W-:-:S04]  /*35b00*/  @P2 LOP3.LUT R11, R11, 0x8000, RZ, 0xfc, !PT ;  /* 0x000080000b0b2812 */ /* 0x000fc800078efcff */
[----:B------:R-:W-:Y:S01]  /*35b10*/  LOP3.LUT R11, R11, 0xfffdffff, RZ, 0xc0, !PT ;  /* 0xfffdffff0b0b7812 */ /* 0x000fe200078ec0ff */
[----:B------:R-:W0:Y:S01]  /*35b20*/  @!P6 LDC.64 R14, c[0x0][0x5c0] ;  /* 0x00017000ff0eeb82 */ /* 0x000e220000000a00 */
[----:B------:R-:W-:Y:S01]  /*35b30*/  @P6 LOP3.LUT R0, R0, 0x2, RZ, 0xfc, !PT ;  /* 0x0000000200006812 */ /* 0x000fe200078efcff */
[----:B------:R1:W-:Y:S03]  /*35b40*/  @!P0 STG.E.U8 desc[UR48][R36.64+0x18], R235 ;  /* 0x000018eb24008986 */ /* 0x0003e6000c101130 */
[----:B------:R-:W-:Y:S01]  /*35b50*/  LOP3.LUT R0, R0, 0xfffffeff, RZ, 0xc0, !PT ;  /* 0xfffffeff00007812 */ /* 0x000fe200078ec0ff */
[----:B------:R-:W-:Y:S04]  /*35b60*/  @!P4 STG.E.U8 desc[UR48][R20.64+0x19], R236 ;  /* 0x000019ec1400c986 */ /* 0x000fe8000c101130 */
[----:B------:R-:W-:Y:S01]  /*35b70*/  @!P3 STG.E.U8 desc[UR48][R26.64], R237 ;  /* 0x000000ed1a00b986 */ /* 0x000fe2000c101130 */
[----:B------:R-:W-:-:S03]  /*35b80*/  ISETP.GE.AND P3, PT, R28, 0x101, PT ;  /* 0x000001011c00780c */ /* 0x000fc60003f66270 */
[----:B------:R3:W-:Y:S01]  /*35b90*/  @!P1 STG.E.U8 desc[UR48][R16.64+0x1], R13 ;  /* 0x0000010d10009986 */ /* 0x0007e2000c101130 */
[----:B0-----:R-:W-:-:S04]  /*35ba0*/  @!P6 IADD3 R22, P0, P5, R24, R14, R7 ;  /* 0x0000000e1816e210 */ /* 0x001fc80007d1e007 */
[----:B------:R-:W-:Y:S02]  /*35bb0*/  @!P6 IADD3.X R23, R31, R15, R6, P0, P5 ;  /* 0x0000000f1f17e210 */ /* 0x000fe400007ea406 */
[C---:B------:R-:W-:Y:S02]  /*35bc0*/  ISETP.LT.OR P6, PT, R29.reuse, 0x19, !P2 ;  /* 0x000000191d00780c */ /* 0x040fe400057c1670 */
[C---:B------:R-:W-:Y:S02]  /*35bd0*/  ISETP.LT.OR P5, PT, R29.reuse, 0x1a, !P2 ;  /* 0x0000001a1d00780c */ /* 0x040fe400057a1670 */
[----:B------:R-:W-:-:S09]  /*35be0*/  ISETP.LT.OR P2, PT, R29, 0x1, !P3 ;  /* 0x000000011d00780c */ /* 0x000fd20005f41670 */
[----:B------:R-:W0:Y:S04]  /*35bf0*/  @!P6 LDC.64 R14, c[0x0][0x5c0] ;  /* 0x00017000ff0eeb82 */ /* 0x000e280000000a00 */
[----:B------:R-:W-:Y:S02]  /*35c00*/  @P2 LOP3.LUT R0, R0, 0x100, RZ, 0xfc, !PT ;  /* 0x0000010000002812 */ /* 0x000fe400078efcff */
[----:B0-----:R-:W-:-:S04]  /*35c10*/  @!P6 IADD3 R38, P0, P4, R24, R14, R7 ;  /* 0x0000000e1826e210 */ /* 0x001fc80007c1e007 */
[----:B------:R-:W-:Y:S02]  /*35c20*/  @!P6 IADD3.X R39, R31, R15, R6, P0, P4 ;  /* 0x0000000f1f27e210 */ /* 0x000fe400007e8406 */
[----:B------:R-:W1:Y:S02]  /*35c30*/  @!P5 LDC.64 R14, c[0x0][0x5c0] ;  /* 0x00017000ff0edb82 */ /* 0x000e640000000a00 */
[----:B-1----:R-:W-:-:S04]  /*35c40*/  @!P5 IADD3 R36, P0, P4, R24, R14, R7 ;  /* 0x0000000e1824d210 */ /* 0x002fc80007c1e007 */
[----:B------:R-:W-:Y:S02]  /*35c50*/  @!P5 IADD3.X R37, R31, R15, R6, P0, P4 ;  /* 0x0000000f1f25d210 */ /* 0x000fe400007e8406 */
[----:B------:R-:W0:Y:S02]  /*35c60*/  @!P2 LDC.64 R14, c[0x0][0x5c0] ;  /* 0x00017000ff0eab82 */ /* 0x000e240000000a00 */
[----:B0-----:R-:W-:-:S04]  /*35c70*/  @!P2 IADD3 R44, P0, P4, R24, R14, R9 ;  /* 0x0000000e182ca210 */ /* 0x001fc80007c1e009 */
[----:B------:R-:W-:Y:S02]  /*35c80*/  @!P2 IADD3.X R45, R31, R15, R8, P0, P4 ;  /* 0x0000000f1f2da210 */ /* 0x000fe400007e8408 */
[----:B------:R-:W-:Y:S02]  /*35c90*/  ISETP.GE.AND P0, PT, R28, 0x89, PT ;  /* 0x000000891c00780c */ /* 0x000fe40003f06270 */
[----:B------:R-:W-:Y:S02]  /*35ca0*/  LOP3.LUT P2, RZ, R0, 0x1, RZ, 0xc0, !PT ;  /* 0x0000000100ff7812 */ /* 0x000fe4000784c0ff */
[----:B------:R-:W-:-:S11]  /*35cb0*/  ISETP.LT.OR P4, PT, R29, 0x1, !P0 ;  /* 0x000000011d00780c */ /* 0x000fd60004781670 */
[----:B------:R-:W-:Y:S02]  /*35cc0*/  @P2 LOP3.LUT R11, R11, 0x20000, RZ, 0xfc, !PT ;  /* 0x000200000b0b2812 */ /* 0x000fe400078efcff */
[----:B------:R-:W0:Y:S01]  /*35cd0*/  @!P4 LDC.64 R14, c[0x0][0x5c0] ;  /* 0x00017000ff0ecb82 */ /* 0x000e220000000a00 */
[----:B---3--:R-:W-:-:S04]  /*35ce0*/  @!P4 IADD3 R13, P1, P5, R3, R24, R7 ;  /* 0x00000018030dc210 */ /* 0x008fc80007d3e007 */
[----:B------:R-:W-:Y:S02]  /*35cf0*/  @!P4 IADD3.X R16, R4, R31, R6, P1, P5 ;  /* 0x0000001f0410c210 */ /* 0x000fe40000fea406 */
[----:B0-----:R-:W-:Y:S01]  /*35d00*/  @!P4 IADD3 R14, P1, R13, R14, RZ ;  /* 0x0000000e0d0ec210 */ /* 0x001fe20007f3e0ff */
[----:B----4-:R-:W-:Y:S02]  /*35d10*/  FMUL R13, R30, UR41 ;  /* 0x000000291e0d7c20 */ /* 0x010fe40008400000 */
[----:B------:R-:W3:Y:S02]  /*35d20*/  LDL.LU R30, [R1+0x20c] ;  /* 0x00020c00011e7983 */ /* 0x000ee40000300800 */
[----:B------:R-:W-:Y:S01]  /*35d30*/  @!P4 IMAD.X R15, R16, 0x1, R15, P1 ;  /* 0x00000001100fc824 */ /* 0x000fe200008e060f */
[----:B------:R-:W-:Y:S01]  /*35d40*/  ISETP.LT.OR P1, PT, R29, 0x2, !P0 ;  /* 0x000000021d00780c */ /* 0x000fe20004721670 */
[----:B------:R-:W4:Y:S01]  /*35d50*/  LDL.LU R43, [R1+0x210] ;  /* 0x00021000012b7983 */ /* 0x000f220000300800 */
[----:B------:R-:W-:-:S03]  /*35d60*/  F2FP.SATFINITE.E4M3.F32.PACK_AB_MERGE_C R13, RZ, R13, RZ ;  /* 0x0000000dff0d723e */ /* 0x000fc600048070ff */
[----:B------:R-:W4:Y:S08]  /*35d70*/  LDL.LU R42, [R1+0x214] ;  /* 0x00021400012a7983 */ /* 0x000f300000300800 */
[----:B------:R-:W0:Y:S01]  /*35d80*/  @!P1 LDC.64 R16, c[0x0][0x5c0] ;  /* 0x00017000ff109b82 */ /* 0x000e220000000a00 */
[----:B------:R-:W-:Y:S01]  /*35d90*/  @!P1 IADD3 R20, P5, P6, R3, R24, R7 ;  /* 0x0000001803149210 */ /* 0x000fe20007ebe007 */
[----:B------:R2:W-:Y:S03]  /*35da0*/  @!P4 STG.E.U8 desc[UR48][R14.64], R13 ;  /* 0x0000000d0e00c986 */ /* 0x0005e6000c101130 */
[----:B------:R-:W-:Y:S01]  /*35db0*/  @!P1 IADD3.X R25, R4, R31, R6, P5, P6 ;  /* 0x0000001f04199210 */ /* 0x000fe20002fec406 */
[----:B--2---:R-:W-:-:S05]  /*35dc0*/  FMUL R13, R40, UR41 ;  /* 0x00000029280d7c20 */ /* 0x004fca0008400000 */
[----:B------:R-:W-:Y:S02]  /*35dd0*/  F2FP.SATFINITE.E4M3.F32.PACK_AB_MERGE_C R13, RZ, R13, RZ ;  /* 0x0000000dff0d723e */ /* 0x000fe400048070ff */
[----:B0-----:R-:W-:-:S05]  /*35de0*/  @!P1 IADD3 R16, P4, R20, R16, RZ ;  /* 0x0000001014109210 */ /* 0x001fca0007f9e0ff */
[----:B------:R-:W-:-:S05]  /*35df0*/  @!P1 IMAD.X R17, R25, 0x1, R17, P4 ;  /* 0x0000000119119824 */ /* 0x000fca00020e0611 */
[----:B------:R3:W-:Y:S01]  /*35e00*/  @!P1 STG.E.U8 desc[UR48][R16.64+0x1], R13 ;  /* 0x0000010d10009986 */ /* 0x0007e2000c101130 */
[----:B------:R-:W-:-:S13]  /*35e10*/  ISETP.LT.OR P2, PT, R29, 0x2, !P3 ;  /* 0x000000021d00780c */ /* 0x000fda0005f41670 */
[----:B------:R-:W0:Y:S02]  /*35e20*/  @!P2 LDC.64 R14, c[0x0][0x5c0] ;  /* 0x00017000ff0eab82 */ /* 0x000e240000000a00 */
[----:B0-----:R-:W-:-:S04]  /*35e30*/  @!P2 IADD3 R20, P5, P6, R24, R14, R9 ;  /* 0x0000000e1814a210 */ /* 0x001fc80007ebe009 */
[----:B------:R-:W-:Y:S02]  /*35e40*/  @!P2 IADD3.X R21, R31, R15, R8, P5, P6 ;  /* 0x0000000f1f15a210 */ /* 0x000fe40002fec408 */
[----:B------:R-:W-:-:S13]  /*35e50*/  ISETP.LT.OR P5, PT, R29, 0x9, !P3 ;  /* 0x000000091d00780c */ /* 0x000fda0005fa1670 */
[----:B------:R-:W0:Y:S01]  /*35e60*/  @!P5 LDC.64 R14, c[0x0][0x5c0] ;  /* 0x00017000ff0edb82 */ /* 0x000e220000000a00 */
[----:B------:R-:W-:-:S04]  /*35e70*/  LOP3.LUT R0, R0, 0xfffffffb, RZ, 0xc0, !PT ;  /* 0xfffffffb00007812 */ /* 0x000fc800078ec0ff */
[----:B------:R-:W-:-:S04]  /*35e80*/  @P2 LOP3.LUT R0, R0, 0x4, RZ, 0xfc, !PT ;  /* 0x0000000400002812 */ /* 0x000fc800078efcff */
[C---:B------:R-:W-:Y:S02]  /*35e90*/  LOP3.LUT P6, RZ, R0.reuse, 0x8, RZ, 0xc0, !PT ;  /* 0x0000000800ff7812 */ /* 0x040fe400078cc0ff */
[----:B------:R-:W-:-:S04]  /*35ea0*/  LOP3.LUT R0, R0, 0xfffffdff, RZ, 0xc0, !PT ;  /* 0xfffffdff00007812 */ /* 0x000fc800078ec0ff */
[----:B------:R-:W-:Y:S02]  /*35eb0*/  @P5 LOP3.LUT R0, R0, 0x200, RZ, 0xfc, !PT ;  /* 0x0000020000005812 */ /* 0x000fe400078efcff */
[----:B0-----:R-:W-:Y:S01]  /*35ec0*/  @!P5 IADD3 R40, P1, P4, R24, R14, R9 ;  /* 0x0000000e1828d210 */ /* 0x001fe20007c3e009 */
[----:B---3--:R-:W-:Y:S02]  /*35ed0*/  FMUL R13, R30, UR41 ;  /* 0x000000291e0d7c20 */ /* 0x008fe40008400000 */
[----:B------:R-:W2:Y:S01]  /*35ee0*/  LDL.LU R30, [R1+0x218] ;  /* 0x00021800011e7983 */ /* 0x000ea20000300800 */
[----:B------:R-:W-:Y:S02]  /*35ef0*/  @!P5 IADD3.X R41, R31, R15, R8, P1, P4 ;  /* 0x0000000f1f29d210 */ /* 0x000fe40000fe8408 */
[----:B------:R-:W-:Y:S01]  /*35f00*/  ISETP.LT.OR P5, PT, R29, 0xa, !P3 ;  /* 0x0000000a1d00780c */ /* 0x000fe20005fa1670 */
[----:B------:R-:W3:Y:S01]  /*35f10*/  LDL.LU R48, [R1+0x21c] ;  /* 0x00021c0001307983 */ /* 0x000ee20000300800 */
[----:B------:R-:W-:-:S02]  /*35f20*/  LOP3.LUT R0, R0, 0xfffffbff, RZ, 0xc0, !PT ;  /* 0xfffffbff00007812 */ /* 0x000fc400078ec0ff */
[----:B------:R-:W-:Y:S01]  /*35f30*/  F2FP.SATFINITE.E4M3.F32.PACK_AB_MERGE_C R13, RZ, R13, RZ ;  /* 0x0000000dff0d723e */ /* 0x000fe200048070ff */
[----:B------:R-:W3:Y:S08]  /*35f40*/  LDL.LU R49, [R1+0x220] ;  /* 0x0002200001317983 */ /* 0x000ef00000300800 */
[----:B------:R-:W0:Y:S01]  /*35f50*/  @!P5 LDC.64 R14, c[0x0][0x5c0] ;  /* 0x00017000ff0edb82 */ /* 0x000e220000000a00 */
[----:B------:R-:W-:-:S02]  /*35f60*/  @P5 LOP3.LUT R0, R0, 0x400, RZ, 0xfc, !PT ;  /* 0x0000040000005812 */ /* 0x000fc400078efcff */
[----:B0-----:R-:W-:-:S04]  /*35f70*/  @!P5 IADD3 R26, P1, P4, R24, R14, R9 ;  /* 0x0000000e181ad210 */ /* 0x001fc80007c3e009 */
[----:B------:R-:W-:Y:S02]  /*35f80*/  @!P5 IADD3.X R27, R31, R15, R8, P1, P4 ;  /* 0x0000000f1f1bd210 */ /* 0x000fe40000fe8408 */
[----:B------:R-:W-:-:S13]  /*35f90*/  ISETP.LT.OR P5, PT, R29, 0x11, !P3 ;  /* 0x000000111d00780c */ /* 0x000fda0005fa1670 */
[----:B------:R-:W0:Y:S01]  /*35fa0*/  @!P5 LDC.64 R14, c[0x0][0x5c0] ;  /* 0x00017000ff0edb82 */ /* 0x000e220000000a00 */
[----:B------:R-:W-:Y:S02]  /*35fb0*/  LOP3.LUT P2, RZ, R11, 0x20000, RZ, 0xc0, !PT ;  /* 0x000200000bff7812 */ /* 0x000fe4000784c0ff */
[----:B0-----:R-:W-:-:S04]  /*35fc0*/  @!P5 IADD3 R46, P1, P4, R24, R14, R9 ;  /* 0x0000000e182ed210 */ /* 0x001fc80007c3e009 */
[----:B------:R-:W-:Y:S02]  /*35fd0*/  @!P5 IADD3.X R47, R31, R15, R8, P1, P4 ;  /* 0x0000000f1f2fd210 */ /* 0x000fe40000fe8408 */
[----:B------:R-:W-:Y:S01]  /*35fe0*/  ISETP.LT.OR P4, PT, R29, 0x9, !P0 ;  /* 0x000000091d00780c */ /* 0x000fe20004781670 */
[----:B------:R4:W-:-:S12]  /*35ff0*/  @!P6 STG.E.U8 desc[UR48][R34.64+0x8], R13 ;  /* 0x0000080d2200e986 */ /* 0x0009d8000c101130 */
[----:B------:R-:W0:Y:S01]  /*36000*/  @!P4 LDC.64 R14, c[0x0][0x5c0] ;  /* 0x00017000ff0ecb82 */ /* 0x000e220000000a00 */
[----:B----4-:R-:W-:Y:S01]  /*36010*/  FMUL R13, R43, UR41 ;  /* 0x000000292b0d7c20 */ /* 0x010fe20008400000 */
[----:B------:R-:W-:-:S04]  /*36020*/  LOP3.LUT R0, R0, 0xfffff7ff, RZ, 0xc0, !PT ;  /* 0xfffff7ff00007812 */ /* 0x000fc800078ec0ff */
[----:B------:R-:W-:Y:S02]  /*36030*/  F2FP.SATFINITE.E4M3.F32.PACK_AB_MERGE_C R13, RZ, R13, RZ ;  /* 0x0000000dff0d723e */ /* 0x000fe400048070ff */
[----:B------:R-:W-:-:S03]  /*36040*/  @P5 LOP3.LUT R0, R0, 0x800, RZ, 0xfc, !PT ;  /* 0x0000080000005812 */ /* 0x000fc600078efcff */
[----:B------:R1:W-:Y:S02]  /*36050*/  @!P2 STG.E.U8 desc[UR48][R18.64+0x9], R13 ;  /* 0x0000090d1200a986 */ /* 0x0003e4000c101130 */
[----:B-1----:R-:W-:-:S04]  /*36060*/  @!P4 IADD3 R13, P1, P5, R3, R24, R7 ;  /* 0x00000018030dc210 */ /* 0x002fc80007d3e007 */
[----:B------:R-:W-:Y:S02]  /*36070*/  @!P4 IADD3.X R16, R4, R31, R6, P1, P5 ;  /* 0x0000001f0410c210 */ /* 0x000fe40000fea406 */
[----:B0-----:R-:W-:Y:S01]  /*36080*/  @!P4 IADD3 R14, P1, R13, R14, RZ ;  /* 0x0000000e0d0ec210 */ /* 0x001fe20007f3e0ff */
[----:B------:R-:W-:-:S04]  /*36090*/  FMUL R13, R42, UR41 ;  /* 0x000000292a0d7c20 */ /* 0x000fc80008400000 */
[----:B------:R-:W-:Y:S01]  /*360a0*/  @!P4 IMAD.X R15, R16, 0x1, R15, P1 ;  /* 0x00000001100fc824 */ /* 0x000fe200008e060f */
[----:B------:R-:W-:-:S05]  /*360b0*/  F2FP.SATFINITE.E4M3.F32.PACK_AB_MERGE_C R13, RZ, R13, RZ ;  /* 0x0000000dff0d723e */ /* 0x000fca00048070ff */
[----:B------:R0:W-:Y:S01]  /*360c0*/  @!P4 STG.E.U8 desc[UR48][R14.64+0x8], R13 ;  /* 0x0000080d0e00c986 */ /* 0x0001e2000c101130 */
[C---:B------:R-:W-:Y:S02]  /*360d0*/  ISETP.LT.OR P1, PT, R29.reuse, 0xa, !P0 ;  /* 0x0000000a1d00780c */ /* 0x040fe40004721670 */
[----:B------:R-:W-:-:S11]  /*360e0*/  ISETP.LT.OR P3, PT, R29, 0x12, !P3 ;  /* 0x000000121d00780c */ /* 0x000fd60005f61670 */
[----:B------:R-:W1:Y:S08]  /*360f0*/  @!P1 LDC.64 R16, c[0x0][0x5c0] ;  /* 0x00017000ff109b82 */ /* 0x000e700000000a00 */
[----:B0-----:R-:W0:Y:S01]  /*36100*/  @!P3 LDC.64 R14, c[0x0][0x5c0] ;  /* 0x00017000ff0ebb82 */ /* 0x001e220000000a00 */
[----:B--2---:R-:W-:Y:S02]  /*36110*/  FMUL R13, R30, UR41 ;  /* 0x000000291e0d7c20 */ /* 0x004fe40008400000 */
[----:B------:R-:W2:Y:S01]  /*36120*/  LDL.LU R30, [R1+0x224] ;  /* 0x00022400011e7983 */ /* 0x000ea20000300800 */
[----:B------:R-:W-:-:S04]  /*36130*/  @!P1 IADD3 R18, P5, P6, R3, R24, R7 ;  /* 0x0000001803129210 */ /* 0x000fc80007ebe007 */
[----:B------:R-:W-:Y:S02]  /*36140*/  @!P1 IADD3.X R25, R4, R31, R6, P5, P6 ;  /* 0x0000001f04199210 */ /* 0x000fe40002fec406 */
[----:B-1----:R-:W-:Y:S02]  /*36150*/  @!P1 IADD3 R16, P4, R18, R16, RZ ;  /* 0x0000001012109210 */ /* 0x002fe40007f9e0ff */
[----:B0-----:R-:W-:Y:S02]  /*36160*/  @!P3 IADD3 R18, P5, P6, R24, R14, R9 ;  /* 0x0000000e1812b210 */ /* 0x001fe40007ebe009 */
[C---:B------:R-:W-:Y:S02]  /*36170*/  LOP3.LUT P2, RZ, R0.reuse, 0x2, RZ, 0xc0, !PT ;  /* 0x0000000200ff7812 */ /* 0x040fe4000784c0ff */
[----:B------:R-:W-:Y:S02]  /*36180*/  LOP3.LUT R0, R0, 0xfffffff7, RZ, 0xc0, !PT ;  /* 0xfffffff700007812 */ /* 0x000fe400078ec0ff */
[----:B------:R-:W-:-:S02]  /*36190*/  @!P3 IADD3.X R19, R31, R15, R8, P5, P6 ;  /* 0x0000000f1f13b210 */ /* 0x000fc40002fec408 */
[----:B------:R-:W-:Y:S02]  /*361a0*/  ISETP.GE.AND P5, PT, R28, 0x101, PT ;  /* 0x000001011c00780c */ /* 0x000fe40003fa6270 */
[----:B------:R-:W-:Y:S02]  /*361b0*/  @P3 LOP3.LUT R0, R0, 0x8, RZ, 0xfc, !PT ;  /* 0x0000000800003812 */ /* 0x000fe400078efcff */
[----:B------:R-:W-:-:S13]  /*361c0*/  ISETP.LT.OR P3, PT, R29, 0x19, !P5 ;  /* 0x000000191d00780c */ /* 0x000fda0006f61670 */
[----:B------:R-:W0:Y:S01]  /*361d0*/  @!P3 LDC.64 R14, c[0x0][0x5c0] ;  /* 0x00017000ff0ebb82 */ /* 0x000e220000000a00 */
[----:B------:R-:W-:Y:S01]  /*361e0*/  ISETP.LT.OR P5, PT, R29, 0x1a, !P5 ;  /* 0x0000001a1d00780c */ /* 0x000fe20006fa1670 */
[----:B------:R-:W-:Y:S01]  /*361f0*/  @!P1 IMAD.X R17, R25, 0x1, R17, P4 ;  /* 0x0000000119119824 */ /* 0x000fe200020e0611 */
[----:B------:R-:W-:-:S05]  /*36200*/  F2FP.SATFINITE.E4M3.F32.PACK_AB_MERGE_C R13, RZ, R13, RZ ;  /* 0x0000000dff0d723e */ /* 0x000fca00048070ff */
[----:B------:R3:W-:Y:S01]  /*36210*/  @!P1 STG.E.U8 desc[UR48][R16.64+0x9], R13 ;  /* 0x0000090d10009986 */ /* 0x0007e2000c101130 */
[----:B0-----:R-:W-:Y:S01]  /*36220*/  @!P3 IADD3 R42, P1, P4, R24, R14, R9 ;  /* 0x0000000e182ab210 */ /* 0x001fe20007c3e009 */
[----:B---3--:R-:W-:Y:S02]  /*36230*/  FMUL R13, R48, UR41 ;  /* 0x00000029300d7c20 */ /* 0x008fe40008400000 */
[----:B------:R-:W3:Y:S01]  /*36240*/  LDL.LU R48, [R1+0x228] ;  /* 0x0002280001307983 */ /* 0x000ee20000300800 */
[----:B------:R-:W-:Y:S02]  /*36250*/  @!P3 IADD3.X R43, R31, R15, R8, P1, P4 ;  /* 0x0000000f1f2bb210 */ /* 0x000fe40000fe8408 */
[----:B------:R-:W0:Y:S01]  /*36260*/  @!P5 LDC.64 R14, c[0x0][0x5c0] ;  /* 0x00017000ff0edb82 */ /* 0x000e220000000a00 */
[C---:B------:R-:W-:Y:S01]  /*36270*/  LOP3.LUT P6, RZ, R0.reuse, 0x20, RZ, 0xc0, !PT ;  /* 0x0000002000ff7812 */ /* 0x040fe200078cc0ff */
[----:B------:R-:W4:Y:S01]  /*36280*/  LDL.LU R51, [R1+0x22c] ;  /* 0x00022c0001337983 */ /* 0x000f220000300800 */
[----:B------:R-:W-:-:S04]  /*36290*/  LOP3.LUT R0, R0, 0xffffefff, RZ, 0xc0, !PT ;  /* 0xffffefff00007812 */ /* 0x000fc800078ec0ff */
[----:B------:R-:W-:Y:S02]  /*362a0*/  @P3 LOP3.LUT R0, R0, 0x1000, RZ, 0xfc, !PT ;  /* 0x0000100000003812 */ /* 0x000fe400078efcff */
[----:B------:R-:W-:Y:S02]  /*362b0*/  LOP3.LUT P3, RZ, R11, 0x10000, RZ, 0xc0, !PT ;  /* 0x000100000bff7812 */ /* 0x000fe4000786c0ff */
[----:B------:R-:W-:-:S04]  /*362c0*/  LOP3.LUT R0, R0, 0xffffdfff, RZ, 0xc0, !PT ;  /* 0xffffdfff00007812 */ /* 0x000fc800078ec0ff */
[----:B------:R-:W-:Y:S02]  /*362d0*/  @P5 LOP3.LUT R0, R0, 0x2000, RZ, 0xfc, !PT ;  /* 0x0000200000005812 */ /* 0x000fe400078efcff */
[----:B0-----:R-:W-:-:S04]  /*362e0*/  @!P5 IADD3 R34, P1, P4, R24, R14, R9 ;  /* 0x0000000e1822d210 */ /* 0x001fc80007c3e009 */
[----:B------:R-:W-:Y:S02]  /*362f0*/  @!P5 IADD3.X R35, R31, R15, R8, P1, P4 ;  /* 0x0000000f1f23d210 */ /* 0x000fe40000fe8408 */
[----:B------:R-:W-:-:S13]  /*36300*/  ISETP.LT.OR P5, PT, R29, 0x21, !P3 ;  /* 0x000000211d00780c */ /* 0x000fda0005fa1670 */
[----:B------:R-:W0:Y:S01]  /*36310*/  @!P5 LDC.64 R14, c[0x0][0x5c0] ;  /* 0x00017000ff0edb82 */ /* 0x000e220000000a00 */
[----:B------:R-:W-:Y:S02]  /*36320*/  F2FP.SATFINITE.E4M3.F32.PACK_AB_MERGE_C R13, RZ, R13, RZ ;  /* 0x0000000dff0d723e */ /* 0x000fe400048070ff */
[----:B0-----:R-:W-:-:S04]  /*36330*/  @!P5 IADD3 R56, P1, P4, R24, R14, R3 ;  /* 0x0000000e1838d210 */ /* 0x001fc80007c3e003 */
[----:B------:R-:W-:Y:S02]  /*36340*/  @!P5 IADD3.X R57, R31, R15, R4, P1, P4 ;  /* 0x0000000f1f39d210 */ /* 0x000fe40000fe8404 */
[----:B------:R-:W-:Y:S01]  /*36350*/  ISETP.LT.OR P4, PT, R29, 0x11, !P0 ;  /* 0x000000111d00780c */ /* 0x000fe20004781670 */
[----:B------:R0:W-:-:S12]  /*36360*/  @!P6 STG.E.U8 desc[UR48][R32.64+0x10], R13 ;  /* 0x0000100d2000e986 */ /* 0x0001d8000c101130 */
[----:B------:R-:W1:Y:S01]  /*36370*/  @!P4 LDC.64 R14, c[0x0][0x5c0] ;  /* 0x00017000ff0ecb82 */ /* 0x000e620000000a00 */
[----:B0-----:R-:W-:-:S05]  /*36380*/  FMUL R13, R49, UR41 ;  /* 0x00000029310d7c20 */ /* 0x001fca0008400000 */
[----:B------:R-:W-:-:S05]  /*36390*/  F2FP.SATFINITE.E4M3.F32.PACK_AB_MERGE_C R13, RZ, R13, RZ ;  /* 0x0000000dff0d723e */ /* 0x000fca00048070ff */
[----:B------:R0:W-:Y:S02]  /*363a0*/  @!P2 STG.E.U8 desc[UR48][R22.64+0x11], R13 ;  /* 0x0000110d1600a986 */ /* 0x0001e4000c101130 */
[----:B0-----:R-:W-:-:S04]  /*363b0*/  @!P4 IADD3 R13, P1, P5, R3, R24, R7 ;  /* 0x00000018030dc210 */ /* 0x001fc80007d3e007 */
[----:B------:R-:W-:Y:S02]  /*363c0*/  @!P4 IADD3.X R16, R4, R31, R6, P1, P5 ;  /* 0x0000001f0410c210 */ /* 0x000fe40000fea406 */
[----:B-1----:R-:W-:Y:S01]  /*363d0*/  @!P4 IADD3 R14, P1, R13, R14, RZ ;  /* 0x0000000e0d0ec210 */ /* 0x002fe20007f3e0ff */
[----:B--2---:R-:W-:Y:S02]  /*363e0*/  FMUL R13, R30, UR41 ;  /* 0x000000291e0d7c20 */ /* 0x004fe40008400000 */
[----:B------:R-:W2:Y:S04]  /*363f0*/  LDL.LU R30, [R1+0x230] ;  /* 0x00023000011e7983 */ /* 0x000ea80000300800 */
[----:B------:R-:W2:Y:S01]  /*36400*/  LDL.LU R50, [R1+0x234] ;  /* 0x0002340001327983 */ /* 0x000ea20000300800 */
[----:B------:R-:W-:Y:S01]  /*36410*/  @!P4 IMAD.X R15, R16, 0x1, R15, P1 ;  /* 0x00000001100fc824 */ /* 0x000fe200008e060f */
[----:B------:R-:W-:-:S02]  /*36420*/  ISETP.LT.OR P1, PT, R29, 0x12, !P0 ;  /* 0x000000121d00780c */ /* 0x000fc40004721670 */
[----:B------:R-:W-:Y:S02]  /*36430*/  ISETP.LT.OR P2, PT, R29, 0x22, !P3 ;  /* 0x000000221d00780c */ /* 0x000fe40005f41670 */
[----:B------:R-:W-:-:S05]  /*36440*/  F2FP.SATFINITE.E4M3.F32.PACK_AB_MERGE_C R13, RZ, R13, RZ ;  /* 0x0000000dff0d723e */ /* 0x000fca00048070ff */
[----:B------:R0:W-:Y:S04]  /*36450*/  @!P4 STG.E.U8 desc[UR48][R14.64+0x10], R13 ;  /* 0x0000100d0e00c986 */ /* 0x0001e8000c101130 */
[----:B------:R-:W1:Y:S08]  /*36460*/  @!P1 LDC.64 R16, c[0x0][0x5c0] ;  /* 0x00017000ff109b82 */ /* 0x000e700000000a00 */
[----:B0-----:R-:W0:Y:S01]  /*36470*/  @!P2 LDC.64 R14, c[0x0][0x5c0] ;  /* 0x00017000ff0eab82 */ /* 0x001e220000000a00 */
[----:B------:R-:W-:-:S04]  /*36480*/  @!P1 IADD3 R22, P5, P6, R3, R24, R7 ;  /* 0x0000001803169210 */ /* 0x000fc80007ebe007 */
[----:B------:R-:W-:Y:S02]  /*36490*/  @!P1 IADD3.X R25, R4, R31, R6, P5, P6 ;  /* 0x0000001f04199210 */ /* 0x000fe40002fec406 */
[----:B-1----:R-:W-:Y:S02]  /*364a0*/  @!P1 IADD3 R16, P4, R22, R16, RZ ;  /* 0x0000001016109210 */ /* 0x002fe40007f9e0ff */
[----:B0-----:R-:W-:-:S04]  /*364b0*/  @!P2 IADD3 R22, P5, P6, R24, R14, R3 ;  /* 0x0000000e1816a210 */ /* 0x001fc80007ebe003 */
[----:B------:R-:W-:Y:S02]  /*364c0*/  @!P2 IADD3.X R23, R31, R15, R4, P5, P6 ;  /* 0x0000000f1f17a210 */ /* 0x000fe40002fec404 */
[----:B------:R-:W-:-:S13]  /*364d0*/  ISETP.LT.OR P6, PT, R29, 0x29, !P3 ;  /* 0x000000291d00780c */ /* 0x000fda0005fc1670 */
[----:B------:R-:W0:Y:S01]  /*364e0*/  @!P6 LDC.64 R14, c[0x0][0x5c0] ;  /* 0x00017000ff0eeb82 */ /* 0x000e220000000a00 */
[----:B---3--:R-:W-:Y:S01]  /*364f0*/  FMUL R13, R48, UR41 ;  /* 0x00000029300d7c20 */ /* 0x008fe20008400000 */
[----:B------:R-:W-:Y:S01]  /*36500*/  ISETP.LT.OR P5, PT, R29, 0x2a, !P3 ;  /* 0x0000002a1d00780c */ /* 0x000fe20005fa1670 */
[----:B------:R-:W-:-:S03]  /*36510*/  @!P1 IMAD.X R17, R25, 0x1, R17, P4 ;  /* 0x0000000119119824 */ /* 0x000fc600020e0611 */
[----:B------:R-:W-:-:S05]  /*36520*/  F2FP.SATFINITE.E4M3.F32.PACK_AB_MERGE_C R13, RZ, R13, RZ ;  /* 0x0000000dff0d723e */ /* 0x000fca00048070ff */
[----:B------:R4:W-:Y:S01]  /*36530*/  @!P1 STG.E.U8 desc[UR48][R16.64+0x11], R13 ;  /* 0x0000110d10009986 */ /* 0x0009e2000c101130 */
[----:B0-----:R-:W-:-:S04]  /*36540*/  @!P6 IADD3 R48, P1, P4, R24, R14, R3 ;  /* 0x0000000e1830e210 */ /* 0x001fc80007c3e003 */
[----:B------:R-:W-:Y:S02]  /*36550*/  @!P6 IADD3.X R49, R31, R15, R4, P1, P4 ;  /* 0x0000000f1f31e210 */ /* 0x000fe40000fe8404 */
[----:B------:R-:W0:Y:S02]  /*36560*/  @!P5 LDC.64 R14, c[0x0][0x5c0] ;  /* 0x00017000ff0edb82 */ /* 0x000e240000000a00 */
[----:B0-----:R-:W-:-:S04]  /*36570*/  @!P5 IADD3 R52, P1, P4, R24, R14, R3 ;  /* 0x0000000e1834d210 */ /* 0x001fc80007c3e003 */
[----:B------:R-:W-:Y:S02]  /*36580*/  @!P5 IADD3.X R53, R31, R15, R4, P1, P4 ;  /* 0x0000000f1f35d210 */ /* 0x000fe40000fe8404 */
[----:B------:R-:W-:-:S13]  /*36590*/  ISETP.LT.OR P5, PT, R29, 0x31, !P3 ;  /* 0x000000311d00780c */ /* 0x000fda0005fa1670 */
[----:B------:R-:W0:Y:S01]  /*365a0*/  @!P5 LDC.64 R14, c[0x0][0x5c0] ;  /* 0x00017000ff0edb82 */ /* 0x000e220000000a00 */
[----:B------:R-:W-:Y:S01]  /*365b0*/  LOP3.LUT P2, RZ, R11, 0x8000, RZ, 0xc0, !PT ;  /* 0x000080000bff7812 */ /* 0x000fe2000784c0ff */
[----:B----4-:R-:W-:Y:S01]  /*365c0*/  FMUL R13, R51, UR41 ;  /* 0x00000029330d7c20 */ /* 0x010fe20008400000 */
[----:B------:R-:W-:Y:S01]  /*365d0*/  LOP3.LUT R0, R0, 0xfffeffff, RZ, 0xc0, !PT ;  /* 0xfffeffff00007812 */ /* 0x000fe200078ec0ff */
[----:B------:R-:W3:Y:S01]  /*365e0*/  LDL.LU R51, [R1+0x238] ;  /* 0x0002380001337983 */ /* 0x000ee20000300800 */
[----:B------:R-:W-:Y:S02]  /*365f0*/  ISETP.LT.OR P6, PT, R29, 0x19, !P2 ;  /* 0x000000191d00780c */ /* 0x000fe400057c1670 */
[----:B------:R-:W-:Y:S02]  /*36600*/  F2FP.SATFINITE.E4M3.F32.PACK_AB_MERGE_C R13, RZ, R13, RZ ;  /* 0x0000000dff0d723e */ /* 0x000fe400048070ff */
[----:B0-----:R-:W-:-:S04]  /*36610*/  @!P5 IADD3 R62, P1, P4, R24, R14, R3 ;  /* 0x0000000e183ed210 */ /* 0x001fc80007c3e003 */
[----:B------:R-:W-:Y:S02]  /*36620*/  @!P5 IADD3.X R63, R31, R15, R4, P1, P4 ;  /* 0x0000000f1f3fd210 */ /* 0x000fe40000fe8404 */
[----:B------:R-:W-:-:S03]  /*36630*/  ISETP.LT.OR P4, PT, R29, 0x19, !P0 ;  /* 0x000000191d00780c */ /* 0x000fc60004781670 */
[----:B------:R2:W-:Y:S01]  /*36640*/  @!P6 STG.E.U8 desc[UR48][R38.64+0x18], R13 ;  /* 0x0000180d2600e986 */ /* 0x0005e2000c101130 */
[----:B------:R-:W-:-:S09]  /*36650*/  ISETP.LT.OR P6, PT, R29, 0x1a, !P2 ;  /* 0x0000001a1d00780c */ /* 0x000fd200057c1670 */
[----:B------:R-:W0:Y:S01]  /*36660*/  @!P4 LDC.64 R14, c[0x0][0x5c0] ;  /* 0x00017000ff0ecb82 */ /* 0x000e220000000a00 */
[----:B------:R-:W-:Y:S01]  /*36670*/  @P5 LOP3.LUT R0, R0, 0x10000, RZ, 0xfc, !PT ;  /* 0x0001000000005812 */ /* 0x000fe200078efcff */
[----:B--2---:R-:W-:-:S05]  /*36680*/  FMUL R13, R30, UR41 ;  /* 0x000000291e0d7c20 */ /* 0x004fca0008400000 */
[----:B------:R-:W-:-:S05]  /*36690*/  F2FP.SATFINITE.E4M3.F32.PACK_AB_MERGE_C R13, RZ, R13, RZ ;  /* 0x0000000dff0d723e */ /* 0x000fca00048070ff */
[----:B------:R1:W-:Y:S02]  /*366a0*/  @!P6 STG.E.U8 desc[UR48][R36.64+0x19], R13 ;  /* 0x0000190d2400e986 */ /* 0x0003e4000c101130 */
[----:B-1----:R-:W-:-:S04]  /*366b0*/  @!P4 IADD3 R13, P1, P5, R3, R24, R7 ;  /* 0x00000018030dc210 */ /* 0x002fc80007d3e007 */
[----:B------:R-:W-:Y:S02]  /*366c0*/  @!P4 IADD3.X R16, R4, R31, R6, P1, P5 ;  /* 0x0000001f0410c210 */ /* 0x000fe40000fea406 */
[----:B0-----:R-:W-:Y:S01]  /*366d0*/  @!P4 IADD3 R14, P1, R13, R14, RZ ;  /* 0x0000000e0d0ec210 */ /* 0x001fe20007f3e0ff */
[----:B------:R-:W-:Y:S02]  /*366e0*/  FMUL R13, R50, UR41 ;  /* 0x00000029320d7c20 */ /* 0x000fe40008400000 */
[----:B------:R-:W2:Y:S04]  /*366f0*/  LDL.LU R50, [R1+0x23c] ;  /* 0x00023c0001327983 */ /* 0x000ea80000300800 */
[----:B------:R-:W4:Y:S04]  /*36700*/  LDL.LU R58, [R1+0x240] ;  /* 0x00024000013a7983 */ /* 0x000f280000300800 */
[----:B------:R-:W4:Y:S01]  /*36710*/  LDL.LU R64, [R1+0x244] ;  /* 0x0002440001407983 */ /* 0x000f220000300800 */
[----:B------:R-:W-:Y:S01]  /*36720*/  LOP3.LUT R11, R11, 0xfffffdff, RZ, 0xc0, !PT ;  /* 0xfffffdff0b0b7812 */ /* 0x000fe200078ec0ff */
[----:B------:R-:W-:Y:S01]  /*36730*/  @!P4 IMAD.X R15, R16, 0x1, R15, P1 ;  /* 0x00000001100fc824 */ /* 0x000fe200008e060f */
[----:B------:R-:W-:Y:S01]  /*36740*/  ISETP.LT.OR P1, PT, R29, 0x1a, !P0 ;  /* 0x0000001a1d00780c */ /* 0x000fe20004721670 */
[----:B------:R-:W4:Y:S01]  /*36750*/  LDL.LU R59, [R1+0x248] ;  /* 0x00024800013b7983 */ /* 0x000f220000300800 */
[----:B------:R-:W-:-:S02]  /*36760*/  @P0 LOP3.LUT R11, R11, 0x200, RZ, 0xfc, !PT ;  /* 0x000002000b0b0812 */ /* 0x000fc400078efcff */
[----:B------:R-:W-:Y:S02]  /*36770*/  ISETP.LT.OR P0, PT, R29, 0x32, !P3 ;  /* 0x000000321d00780c */ /* 0x000fe40005f01670 */
[----:B------:R-:W-:-:S05]  /*36780*/  F2FP.SATFINITE.E4M3.F32.PACK_AB_MERGE_C R13, RZ, R13, RZ ;  /* 0x0000000dff0d723e */ /* 0x000fca00048070ff */
[----:B------:R0:W-:Y:S01]  /*36790*/  @!P4 STG.E.U8 desc[UR48][R14.64+0x18], R13 ;  /* 0x0000180d0e00c986 */ /* 0x0001e2000c101130 */
[----:B------:R-:W-:Y:S01]  /*367a0*/  LOP3.LUT R0, R0, 0xffffffef, RZ, 0xc0, !PT ;  /* 0xffffffef00007812 */ /* 0x000fe200078ec0ff */
[----:B------:R-:W1:Y:S08]  /*367b0*/  @!P1 LDC.64 R16, c[0x0][0x5c0] ;  /* 0x00017000ff109b82 */ /* 0x000e700000000a00 */
[----:B0-----:R-:W0:Y:S01]  /*367c0*/  @!P0 LDC.64 R14, c[0x0][0x5c0] ;  /* 0x00017000ff0e8b82 */ /* 0x001e220000000a00 */
[----:B------:R-:W-:-:S04]  /*367d0*/  @!P1 IADD3 R25, P5, P6, R3, R24, R7 ;  /* 0x0000001803199210 */ /* 0x000fc80007ebe007 */
[----:B------:R-:W-:Y:S02]  /*367e0*/  @!P1 IADD3.X R30, R4, R31, R6, P5, P6 ;  /* 0x0000001f041e9210 */ /* 0x000fe40002fec406 */
[----:B------:R-:W-:Y:S02]  /*367f0*/  @P0 LOP3.LUT R0, R0, 0x10, RZ, 0xfc, !PT ;  /* 0x0000001000000812 */ /* 0x000fe400078efcff */
[----:B0-----:R-:W-:-:S04]  /*36800*/  @!P0 IADD3 R36, P5, P6, R24, R14, R3 ;  /* 0x0000000e18248210 */ /* 0x001fc80007ebe003 */
[----:B------:R-:W-:Y:S02]  /*36810*/  @!P0 IADD3.X R37, R31, R15, R4, P5, P6 ;  /* 0x0000000f1f258210 */ /* 0x000fe40002fec404 */
[----:B------:R-:W-:Y:S02]  /*36820*/  ISETP.LT.OR P0, PT, R29, 0x39, !P3 ;  /* 0x000000391d00780c */ /* 0x000fe40005f01670 */
[----:B-1----:R-:W-:-:S11]  /*36830*/  @!P1 IADD3 R16, P4, R25, R16, RZ ;  /* 0x0000001019109210 */ /* 0x002fd60007f9e0ff */
[----:B------:R-:W0:Y:S01]  /*36840*/  @!P0 LDC.64 R14, c[0x0][0x5c0] ;  /* 0x00017000ff0e8b82 */ /* 0x000e220000000a00 */
[----:B------:R-:W-:Y:S01]  /*36850*/  @!P1 IMAD.X R17, R30, 0x1, R17, P4 ;  /* 0x000000011e119824 */ /* 0x000fe200020e0611 */
[C---:B------:R-:W-:Y:S02]  /*36860*/  LOP3.LUT P6, RZ, R0.reuse, 0x100, RZ, 0xc0, !PT ;  /* 0x0000010000ff7812 */ /* 0x040fe400078cc0ff */
[----:B------:R-:W-:Y:S02]  /*36870*/  LOP3.LUT R0, R0, 0xffffffbf, RZ, 0xc0, !PT ;  /* 0xffffffbf00007812 */ /* 0x000fe400078ec0ff */
[----:B------:R-:W-:Y:S02]  /*36880*/  LOP3.LUT R11, R11, 0xfffff7ff, RZ, 0xc0, !PT ;  /* 0xfffff7ff0b0b7812 */ /* 0x000fe400078ec0ff */
[----:B------:R-:W-:Y:S02]  /*36890*/  @P0 LOP3.LUT R0, R0, 0x40, RZ, 0xfc, !PT ;  /* 0x0000004000000812 */ /* 0x000fe400078efcff */
[----:B------:R-:W-:Y:S01]  /*368a0*/  @P3 LOP3.LUT R11, R11, 0x800, RZ, 0xfc, !PT ;  /* 0x000008000b0b3812 */ /* 0x000fe200078efcff */
[----:B---3--:R-:W-:-:S05]  /*368b0*/  FMUL R13, R51, UR41 ;  /* 0x00000029330d7c20 */ /* 0x008fca0008400000 */
[----:B------:R-:W-:-:S05]  /*368c0*/  F2FP.SATFINITE.E4M3.F32.PACK_AB_MERGE_C R13, RZ, R13, RZ ;  /* 0x0000000dff0d723e */ /* 0x000fca00048070ff */
[----:B------:R2:W-:Y:S01]  /*368d0*/  @!P1 STG.E.U8 desc[UR48][R16.64+0x19], R13 ;  /* 0x0000190d10009986 */ /* 0x0005e2000c101130 */
[----:B0-----:R-:W-:-:S04]  /*368e0*/  @!P0 IADD3 R54, P1, P4, R24, R14, R3 ;  /* 0x0000000e18368210 */ /* 0x001fc80007c3e003 */
[----:B------:R-:W-:Y:S02]  /*368f0*/  @!P0 IADD3.X R55, R31, R15, R4, P1, P4 ;  /* 0x0000000f1f378210 */ /* 0x000fe40000fe8404 */
[----:B------:R-:W-:Y:S02]  /*36900*/  ISETP.LT.OR P0, PT, R29, 0x3a, !P3 ;  /* 0x0000003a1d00780c */ /* 0x000fe40005f01670 */
[----:B------:R-:W-:-:S11]  /*36910*/  LOP3.LUT P3, RZ, R0, 0x4, RZ, 0xc0, !PT ;  /* 0x0000000400ff7812 */ /* 0x000fd6000786c0ff */
[----:B------:R-:W0:Y:S01]  /*36920*/  @!P0 LDC.64 R14, c[0x0][0x5c0] ;  /* 0x00017000ff0e8b82 */ /* 0x000e220000000a00 */
[----:B------:R-:W-:-:S04]  /*36930*/  LOP3.LUT R11, R11, 0xfffffbff, RZ, 0xc0, !PT ;  /* 0xfffffbff0b0b7812 */ /* 0x000fc800078ec0ff */
[----:B------:R-:W-:Y:S01]  /*36940*/  @P0 LOP3.LUT R11, R11, 0x400, RZ, 0xfc, !PT ;  /* 0x000004000b0b0812 */ /* 0x000fe200078efcff */
[----:B--2---:R-:W-:-:S05]  /*36950*/  FMUL R13, R50, UR41 ;  /* 0x00000029320d7c20 */ /* 0x004fca0008400000 */
[----:B------:R-:W-:-:S05]  /*36960*/  F2FP.SATFINITE.E4M3.F32.PACK_AB_MERGE_C R13, RZ, R13, RZ ;  /* 0x0000000dff0d723e */ /* 0x000fca00048070ff */
[----:B------:R4:W-:Y:S02]  /*36970*/  @!P6 STG.E.U8 desc[UR48][R44.64], R13 ;  /* 0x0000000d2c00e986 */ /* 0x0009e4000c101130 */
[----:B----4-:R-:W-:Y:S02]  /*36980*/  FMUL R13, R58, UR41 ;  /* 0x000000293a0d7c20 */ /* 0x010fe40008400000 */
[----:B------:R-:W2:Y:S03]  /*36990*/  LDL.LU R58, [R1+0x24c] ;  /* 0x00024c00013a7983 */ /* 0x000ea60000300800 */
[----:B------:R-:W-:-:S05]  /*369a0*/  F2FP.SATFINITE.E4M3.F32.PACK_AB_MERGE_C R13, RZ, R13, RZ ;  /* 0x0000000dff0d723e */ /* 0x000fca00048070ff */
[----:B------:R1:W-:Y:S02]  /*369b0*/  @!P3 STG.E.U8 desc[UR48][R20.64+0x1], R13 ;  /* 0x0000010d1400b986 */ /* 0x0003e4000c101130 */
[----:B-1----:R-:W-:Y:S02]  /*369c0*/  FMUL R13, R64, UR41 ;  /* 0x00000029400d7c20 */ /* 0x002fe40008400000 */
[----:B------:R-:W3:Y:S01]  /*369d0*/  LDL.LU R64, [R1+0x250] ;  /* 0x0002500001407983 */ /* 0x000ee20000300800 */
[----:B0-----:R-:W-:Y:S02]  /*369e0*/  @!P0 IADD3 R60, P1, P4, R24, R14, R3 ;  /* 0x0000000e183c8210 */ /* 0x001fe40007c3e003 */
[----:B------:R-:W-:Y:S01]  /*369f0*/  LOP3.LUT R0, R0, 0xfffffeff, RZ, 0xc0, !PT ;  /* 0xfffffeff00007812 */ /* 0x000fe200078ec0ff */
[----:B------:R-:W4:Y:S01]  /*36a00*/  LDL.LU R65, [R1+0x254] ;  /* 0x0002540001417983 */ /* 0x000f220000300800 */
[----:B------:R-:W-:Y:S02]  /*36a10*/  @!P0 IADD3.X R61, R31, R15, R4, P1, P4 ;  /* 0x0000000f1f3d8210 */ /* 0x000fe40000fe8404 */
[----:B------:R-:W-:-:S13]  /*36a20*/  ISETP.LT.OR P0, PT, R29, 0x21, !P2 ;  /* 0x000000211d00780c */ /* 0x000fda0005701670 */
[----:B------:R-:W0:Y:S01]  /*36a30*/  @!P0 LDC.64 R14, c[0x0][0x5c0] ;  /* 0x00017000ff0e8b82 */ /* 0x000e220000000a00 */
[----:B------:R-:W-:Y:S02]  /*36a40*/  @P0 LOP3.LUT R0, R0, 0x100, RZ, 0xfc, !PT ;  /* 0x0000010000000812 */ /* 0x000fe400078efcff */
[----:B0-----:R-:W-:-:S04]  /*36a50*/  @!P0 IADD3 R50, P1, P4, R24, R14, R7 ;  /* 0x0000000e18328210 */ /* 0x001fc80007c3e007 */
[----:B------:R-:W-:Y:S02]  /*36a60*/  @!P0 IADD3.X R51, R31, R15, R6, P1, P4 ;  /* 0x0000000f1f338210 */ /* 0x000fe40000fe8406 */
[----:B------:R-:W-:-:S04]  /*36a70*/  ISETP.GE.AND P1, PT, R28, 0x109, PT ;  /* 0x000001091c00780c */ /* 0x000fc80003f26270 */
[----:B------:R-:W-:Y:S02]  /*36a80*/  ISETP.LT.OR P4, PT, R29, 0x1, !P1 ;  /* 0x000000011d00780c */ /* 0x000fe40004f81670 */
[----:B------:R-:W-:Y:S02]  /*36a90*/  LOP3.LUT P0, RZ, R0, 0x200, RZ, 0xc0, !PT ;  /* 0x0000020000ff7812 */ /* 0x000fe4000780c0ff */
[----:B------:R-:W-:-:S09]  /*36aa0*/  LOP3.LUT R11, R11, 0xffffbfff, RZ, 0xc0, !PT ;  /* 0xffffbfff0b0b7812 */ /* 0x000fd200078ec0ff */
[----:B------:R-:W0:Y:S02]  /*36ab0*/  @!P4 LDC.64 R16, c[0x0][0x5c0] ;  /* 0x00017000ff10cb82 */ /* 0x000e240000000a00 */
[----:B------:R-:W-:Y:S02]  /*36ac0*/  @P0 LOP3.LUT R11, R11, 0x4000, RZ, 0xfc, !PT ;  /* 0x000040000b0b0812 */ /* 0x000fe400078efcff */
[----:B------:R-:W-:Y:S02]  /*36ad0*/  ISETP.LT.OR P0, PT, R29, 0x22, !P2 ;  /* 0x000000221d00780c */ /* 0x000fe40005701670 */
[----:B------:R-:W-:-:S04]  /*36ae0*/  @!P4 IADD3 R14, P5, P6, R3, R24, R9 ;  /* 0x00000018030ec210 */ /* 0x000fc80007ebe009 */
[----:B------:R-:W-:Y:S02]  /*36af0*/  @!P4 IADD3.X R25, R4, R31, R8, P5, P6 ;  /* 0x0000001f0419c210 */ /* 0x000fe40002fec408 */
[----:B------:R-:W-:Y:S02]  /*36b00*/  F2FP.SATFINITE.E4M3.F32.PACK_AB_MERGE_C R13, RZ, R13, RZ ;  /* 0x0000000dff0d723e */ /* 0x000fe400048070ff */
[----:B0-----:R-:W-:-:S03]  /*36b10*/  @!P4 IADD3 R16, P3, R14, R16, RZ ;  /* 0x000000100e10c210 */ /* 0x001fc60007f7e0ff */
[----:B------:R-:W0:Y:S02]  /*36b20*/  @!P0 LDC.64 R14, c[0x0][0x5c0] ;  /* 0x00017000ff0e8b82 */ /* 0x000e240000000a00 */
[----:B------:R-:W-:-:S05]  /*36b30*/  @!P4 IMAD.X R17, R25, 0x1, R17, P3 ;  /* 0x000000011911c824 */ /* 0x000fca00018e0611 */
[----:B------:R1:W-:Y:S01]  /*36b40*/  @!P4 STG.E.U8 desc[UR48][R16.64], R13 ;  /* 0x0000000d1000c986 */ /* 0x0003e2000c101130 */
[----:B------:R-:W-:Y:S02]  /*36b50*/  ISETP.LT.OR P4, PT, R29, 0x2, !P1 ;  /* 0x000000021d00780c */ /* 0x000fe40004f81670 */
[----:B0-----:R-:W-:-:S04]  /*36b60*/  @!P0 IADD3 R32, P5, P6, R24, R14, R7 ;  /* 0x0000000e18208210 */ /* 0x001fc80007ebe007 */
[----:B------:R-:W-:-:S07]  /*36b70*/  @!P0 IADD3.X R33, R31, R15, R6, P5, P6 ;  /* 0x0000000f1f218210 */ /* 0x000fce0002fec406 */
[----:B------:R-:W0:Y:S01]  /*36b80*/  @!P4 LDC.64 R14, c[0x0][0x5c0] ;  /* 0x00017000ff0ecb82 */ /* 0x000e220000000a00 */
[----:B------:R-:W-:-:S04]  /*36b90*/  LOP3.LUT R0, R0, 0xfffffffb, RZ, 0xc0, !PT ;  /* 0xfffffffb00007812 */ /* 0x000fc800078ec0ff */
[----:B------:R-:W-:Y:S02]  /*36ba0*/  @P0 LOP3.LUT R0, R0, 0x4, RZ, 0xfc, !PT ;  /* 0x0000000400000812 */ /* 0x000fe400078efcff */
[----:B------:R-:W-:Y:S02]  /*36bb0*/  ISETP.LT.OR P0, PT, R29, 0x29, !P2 ;  /* 0x000000291d00780c */ /* 0x000fe40005701670 */
[----:B-1----:R-:W-:-:S04]  /*36bc0*/  @!P4 IADD3 R16, P5, P6, R3, R24, R9 ;  /* 0x000000180310c210 */ /* 0x002fc80007ebe009 */
[----:B------:R-:W-:Y:S02]  /*36bd0*/  @!P4 IADD3.X R13, R4, R31, R8, P5, P6 ;  /* 0x0000001f040dc210 */ /* 0x000fe40002fec408 */
[----:B0-----:R-:W-:-:S05]  /*36be0*/  @!P4 IADD3 R16, P5, R16, R14, RZ ;  /* 0x0000000e1010c210 */ /* 0x001fca0007fbe0ff */
[----:B------:R-:W-:Y:S02]  /*36bf0*/  @!P4 IMAD.X R17, R13, 0x1, R15, P5 ;  /* 0x000000010d11c824 */ /* 0x000fe400028e060f */
[----:B------:R-:W0:Y:S01]  /*36c00*/  @!P0 LDC.64 R14, c[0x0][0x5c0] ;  /* 0x00017000ff0e8b82 */ /* 0x000e220000000a00 */
[----:B------:R-:W-:Y:S01]  /*36c10*/  FMUL R13, R59, UR41 ;  /* 0x000000293b0d7c20 */ /* 0x000fe20008400000 */
[C---:B------:R-:W-:Y:S02]  /*36c20*/  LOP3.LUT P3, RZ, R0.reuse, 0x400, RZ, 0xc0, !PT ;  /* 0x0000040000ff7812 */ /* 0x040fe4000786c0ff */
[----:B------:R-:W-:Y:S02]  /*36c30*/  LOP3.LUT R0, R0, 0xfffbffff, RZ, 0xc0, !PT ;  /* 0xfffbffff00007812 */ /* 0x000fe400078ec0ff */
[----:B------:R-:W-:Y:S02]  /*36c40*/  F2FP.SATFINITE.E4M3.F32.PACK_AB_MERGE_C R13, RZ, R13, RZ ;  /* 0x0000000dff0d723e */ /* 0x000fe400048070ff */
[----:B------:R-:W-:-:S03]  /*36c50*/  @P0 LOP3.LUT R0, R0, 0x40000, RZ, 0xfc, !PT ;  /* 0x0004000000000812 */ /* 0x000fc600078efcff */
[----:B------:R2:W-:Y:S01]  /*36c60*/  @!P4 STG.E.U8 desc[UR48][R16.64+0x1], R13 ;  /* 0x0000010d1000c986 */ /* 0x0005e2000c101130 */
[----:B0-----:R-:W-:-:S04]  /*36c70*/  @!P0 IADD3 R44, P5, P6, R24, R14, R7 ;  /* 0x0000000e182c8210 */ /* 0x001fc80007ebe007 */
[----:B------:R-:W-:Y:S02]  /*36c80*/  @!P0 IADD3.X R45, R31, R15, R6, P5, P6 ;  /* 0x0000000f1f2d8210 */ /* 0x000fe40002fec406 */
[----:B------:R-:W-:Y:S01]  /*36c90*/  LOP3.LUT P0, RZ, R11, 0x4000, RZ, 0xc0, !PT ;  /* 0x000040000bff7812 */ /* 0x000fe2000780c0ff */
[----:B--2---:R-:W-:-:S05]  /*36ca0*/  FMUL R13, R58, UR41 ;  /* 0x000000293a0d7c20 */ /* 0x004fca0008400000 */
[----:B------:R-:W-:-:S07]  /*36cb0*/  F2FP.SATFINITE.E4M3.F32.PACK_AB_MERGE_C R13, RZ, R13, RZ ;  /* 0x0000000dff0d723e */ /* 0x000fce00048070ff */
[----:B------:R3:W-:Y:S02]  /*36cc0*/  @!P0 STG.E.U8 desc[UR48][R40.64+0x8], R13 ;  /* 0x0000080d28008986 */ /* 0x0007e4000c101130 */
[----:B---3--:R-:W-:Y:S02]  /*36cd0*/  FMUL R13, R64, UR41 ;  /* 0x00000029400d7c20 */ /* 0x008fe40008400000 */
[----:B------:R-:W2:Y:S04]  /*36ce0*/  LDL.LU R64, [R1+0x258] ;  /* 0x0002580001407983 */ /* 0x000ea80000300800 */
[----:B------:R-:W3:Y:S01]  /*36cf0*/  LDL.LU R66, [R1+0x25c] ;  /* 0x00025c0001427983 */ /* 0x000ee20000300800 */
[----:B------:R-:W-:-:S13]  /*36d00*/  ISETP.LT.OR P6, PT, R29, 0x2a, !P2 ;  /* 0x0000002a1d00780c */ /* 0x000fda00057c1670 */
[----:B------:R-:W0:Y:S01]  /*36d10*/  @!P6 LDC.64 R14, c[0x0][0x5c0] ;  /* 0x00017000ff0eeb82 */ /* 0x000e220000000a00 */
[----:B------:R-:W-:Y:S02]  /*36d20*/  ISETP.LT.OR P0, PT, R29, 0x31, !P2 ;  /* 0x000000311d00780c */ /* 0x000fe40005701670 */
[----:B0-----:R-:W-:-:S04]  /*36d30*/  @!P6 IADD3 R20, P4, P5, R24, R14, R7 ;  /* 0x0000000e1814e210 */ /* 0x001fc80007d9e007 */
[----:B------:R-:W-:-:S07]  /*36d40*/  @!P6 IADD3.X R21, R31, R15, R6, P4, P5 ;  /* 0x0000000f1f15e210 */ /* 0x000fce00027ea406 */
[----:B------:R-:W0:Y:S02]  /*36d50*/  @!P0 LDC.64 R14, c[0x0][0x5c0] ;  /* 0x00017000ff0e8b82 */ /* 0x000e240000000a00 */
[----:B0-----:R-:W-:-:S04]  /*36d60*/  @!P0 IADD3 R58, P4, P5, R24, R14, R7 ;  /* 0x0000000e183a8210 */ /* 0x001fc80007d9e007 */
[----:B------:R-:W-:Y:S02]  /*36d70*/  @!P0 IADD3.X R59, R31, R15, R6, P4, P5 ;  /* 0x0000000f1f3b8210 */ /* 0x000fe400027ea406 */
[----:B------:R-:W-:Y:S02]  /*36d80*/  ISETP.LT.OR P4, PT, R29, 0x9, !P1 ;  /* 0x000000091d00780c */ /* 0x000fe40004f81670 */
[----:B------:R-:W-:-:S11]  /*36d90*/  F2FP.SATFINITE.E4M3.F32.PACK_AB_MERGE_C R13, RZ, R13, RZ ;  /* 0x0000000dff0d723e */ /* 0x000fd600048070ff */
[----:B------:R-:W0:Y:S01]  /*36da0*/  @!P4 LDC.64 R16, c[0x0][0x5c0] ;  /* 0x00017000ff10cb82 */ /* 0x000e220000000a00 */
[----:B------:R-:W-:Y:S01]  /*36db0*/  LOP3.LUT R0, R0, 0xfff7ffff, RZ, 0xc0, !PT ;  /* 0xfff7ffff00007812 */ /* 0x000fe200078ec0ff */
[----:B------:R4:W-:Y:S01]  /*36dc0*/  @!P3 STG.E.U8 desc[UR48][R26.64+0x9], R13 ;  /* 0x0000090d1a00b986 */ /* 0x0009e2000c101130 */
[----:B------:R-:W-:Y:S02]  /*36dd0*/  ISETP.LT.OR P3, PT, R29, 0x32, !P2 ;  /* 0x000000321d00780c */ /* 0x000fe40005761670 */
[----:B------:R-:W-:Y:S02]  /*36de0*/  @P6 LOP3.LUT R0, R0, 0x80000, RZ, 0xfc, !PT ;  /* 0x0008000000006812 */ /* 0x000fe400078efcff */
[----:B------:R-:W-:Y:S02]  /*36df0*/  @!P4 IADD3 R14, P5, P6, R3, R24, R9 ;  /* 0x00000018030ec210 */ /* 0x000fe40007ebe009 */
[----:B------:R-:W-:-:S04]  /*36e00*/  LOP3.LUT R0, R0, 0xffefffff, RZ, 0xc0, !PT ;  /* 0xffefffff00007812 */ /* 0x000fc800078ec0ff */
[----:B------:R-:W-:Y:S01]  /*36e10*/  @P0 LOP3.LUT R0, R0, 0x100000, RZ, 0xfc, !PT ;  /* 0x0010000000000812 */ /* 0x000fe200078efcff */
[----:B----4-:R-:W-:Y:S01]  /*36e20*/  FMUL R13, R65, UR41 ;  /* 0x00000029410d7c20 */ /* 0x010fe20008400000 */
[----:B------:R-:W-:Y:S01]  /*36e30*/  @!P4 IADD3.X R25, R4, R31, R8, P5, P6 ;  /* 0x0000001f0419c210 */ /* 0x000fe20002fec408 */
[----:B------:R-:W4:Y:S01]  /*36e40*/  LDL.LU R65, [R1+0x260] ;  /* 0x0002600001417983 */ /* 0x000f220000300800 */
[----:B0-----:R-:W-:Y:S02]  /*36e50*/  @!P4 IADD3 R16, P0, R14, R16, RZ ;  /* 0x000000100e10c210 */ /* 0x001fe40007f1e0ff */
[----:B------:R-:W0:Y:S01]  /*36e60*/  @!P3 LDC.64 R14, c[0x0][0x5c0] ;  /* 0x00017000ff0ebb82 */ /* 0x000e220000000a00 */
[----:B------:R-:W-:Y:S02]  /*36e70*/  F2FP.SATFINITE.E4M3.F32.PACK_AB_MERGE_C R13, RZ, R13, RZ ;  /* 0x0000000dff0d723e */ /* 0x000fe400048070ff */
[----:B------:R-:W-:-:S05]  /*36e80*/  @!P4 IMAD.X R17, R25, 0x1, R17, P0 ;  /* 0x000000011911c824 */ /* 0x000fca00000e0611 */
[----:B------:R1:W-:Y:S01]  /*36e90*/  @!P4 STG.E.U8 desc[UR48][R16.64+0x8], R13 ;  /* 0x0000080d1000c986 */ /* 0x0003e2000c101130 */
[----:B------:R-:W-:Y:S02]  /*36ea0*/  ISETP.LT.OR P4, PT, R29, 0xa, !P1 ;  /* 0x0000000a1d00780c */ /* 0x000fe40004f81670 */
[----:B0-----:R-:W-:-:S04]  /*36eb0*/  @!P3 IADD3 R38, P5, P6, R24, R14, R7 ;  /* 0x0000000e1826b210 */ /* 0x001fc80007ebe007 */
[----:B------:R-:W-:-:S07]  /*36ec0*/  @!P3 IADD3.X R39, R31, R15, R6, P5, P6 ;  /* 0x0000000f1f27b210 */ /* 0x000fce0002fec406 */
[----:B------:R-:W0:Y:S01]  /*36ed0*/  @!P4 LDC.64 R14, c[0x0][0x5c0] ;  /* 0x00017000ff0ecb82 */ /* 0x000e220000000a00 */
[----:B-1----:R-:W-:-:S04]  /*36ee0*/  @!P4 IADD3 R16, P5, P6, R3, R24, R9 ;  /* 0x000000180310c210 */ /* 0x002fc80007ebe009 */
[----:B------:R-:W-:Y:S02]  /*36ef0*/  @!P4 IADD3.X R13, R4, R31, R8, P5, P6 ;  /* 0x0000001f040dc210 */ /* 0x000fe40002fec408 */
[----:B0-----:R-:W-:-:S05]  /*36f00*/  @!P4 IADD3 R16, P5, R16, R14, RZ ;  /* 0x0000000e1010c210 */ /* 0x001fca0007fbe0ff */
[----:B------:R-:W-:Y:S02]  /*36f10*/  @!P4 IMAD.X R17, R13, 0x1, R15, P5 ;  /* 0x000000010d11c824 */ /* 0x000fe400028e060f */
[----:B--2---:R-:W-:Y:S02]  /*36f20*/  FMUL R13, R64, UR41 ;  /* 0x00000029400d7c20 */ /* 0x004fe40008400000 */
[----:B------:R-:W2:Y:S03]  /*36f30*/  LDL.LU R64, [R1+0x264] ;  /* 0x0002640001407983 */ /* 0x000ea60000300800 */
[----:B------:R-:W-:-:S05]  /*36f40*/  F2FP.SATFINITE.E4M3.F32.PACK_AB_MERGE_C R13, RZ, R13, RZ ;  /* 0x0000000dff0d723e */ /* 0x000fca00048070ff */
[----:B------:R3:W-:Y:S02]  /*36f50*/  @!P4 STG.E.U8 desc[UR48][R16.64+0x9], R13 ;  /* 0x0000090d1000c986 */ /* 0x0007e4000c101130 */
[----:B---3--:R-:W-:Y:S02]  /*36f60*/  FMUL R13, R66, UR41 ;  /* 0x00000029420d7c20 */ /* 0x008fe40008400000 */
[----:B------:R-:W3:Y:S04]  /*36f70*/  LDL.LU R66, [R1+0x268] ;  /* 0x0002680001427983 */ /* 0x000ee80000300800 */
[----:B------:R-:W3:Y:S04]  /*36f80*/  LDL.LU R69, [R1+0x26c] ;  /* 0x00026c0001457983 */ /* 0x000ee80000300800 */
[----:B------:R-:W3:Y:S01]  /*36f90*/  LDL.LU R68, [R1+0x270] ;  /* 0x0002700001447983 */ /* 0x000ee20000300800 */
[----:B------:R-:W-:-:S02]  /*36fa0*/  ISETP.LT.OR P0, PT, R29, 0x39, !P2 ;  /* 0x000000391d00780c */ /* 0x000fc40005701670 */
[----:B------:R-:W-:Y:S01]  /*36fb0*/  LOP3.LUT R0, R0, 0xfffffdff, RZ, 0xc0, !PT ;  /* 0xfffffdff00007812 */ /* 0x000fe200078ec0ff */
[----:B------:R-:W3:Y:S10]  /*36fc0*/  LDL.LU R70, [R1+0x274] ;  /* 0x0002740001467983 */ /* 0x000ef40000300800 */
[----:B------:R-:W0:Y:S01]  /*36fd0*/  @!P0 LDC.64 R14, c[0x0][0x5c0] ;  /* 0x00017000ff0e8b82 */ /* 0x000e220000000a00 */
[----:B------:R-:W-:-:S04]  /*36fe0*/  @P3 LOP3.LUT R0, R0, 0x200, RZ, 0xfc, !PT ;  /* 0x0000020000003812 */ /* 0x000fc800078efcff */
[C---:B------:R-:W-:Y:S02]  /*36ff0*/  LOP3.LUT P3, RZ, R0.reuse, 0x8, RZ, 0xc0, !PT ;  /* 0x0000000800ff7812 */ /* 0x040fe4000786c0ff */
[----:B------:R-:W-:-:S04]  /*37000*/  LOP3.LUT R0, R0, 0xfffffbff, RZ, 0xc0, !PT ;  /* 0xfffffbff00007812 */ /* 0x000fc800078ec0ff */
[----:B------:R-:W-:Y:S02]  /*37010*/  @P0 LOP3.LUT R0, R0, 0x400, RZ, 0xfc, !PT ;  /* 0x0000040000000812 */ /* 0x000fe400078efcff */
[----:B0-----:R-:W-:-:S04]  /*37020*/  @!P0 IADD3 R40, P5, P6, R24, R14, R7 ;  /* 0x0000000e18288210 */ /* 0x001fc80007ebe007 */
[----:B------:R-:W-:Y:S02]  /*37030*/  @!P0 IADD3.X R41, R31, R15, R6, P5, P6 ;  /* 0x0000000f1f298210 */ /* 0x000fe40002fec406 */
[----:B------:R-:W-:-:S13]  /*37040*/  ISETP.LT.OR P0, PT, R29, 0x3a, !P2 ;  /* 0x0000003a1d00780c */ /* 0x000fda0005701670 */
[----:B------:R-:W0:Y:S01]  /*37050*/  @!P0 LDC.64 R14, c[0x0][0x5c0] ;  /* 0x00017000ff0e8b82 */ /* 0x000e220000000a00 */
[C---:B------:R-:W-:Y:S02]  /*37060*/  LOP3.LUT P6, RZ, R0.reuse, 0x800, RZ, 0xc0, !PT ;  /* 0x0000080000ff7812 */ /* 0x040fe400078cc0ff */
[----:B------:R-:W-:Y:S02]  /*37070*/  LOP3.LUT R0, R0, 0xffdfffff, RZ, 0xc0, !PT ;  /* 0xffdfffff00007812 */ /* 0x000fe400078ec0ff */
[----:B------:R-:W-:Y:S02]  /*37080*/  LOP3.LUT R11, R11, 0xffffefff, RZ, 0xc0, !PT ;  /* 0xffffefff0b0b7812 */ /* 0x000fe400078ec0ff */
[----:B------:R-:W-:Y:S02]  /*37090*/  @P0 LOP3.LUT R0, R0, 0x200000, RZ, 0xfc, !PT ;  /* 0x0020000000000812 */ /* 0x000fe400078efcff */
[----:B------:R-:W-:Y:S02]  /*370a0*/  @P2 LOP3.LUT R11, R11, 0x1000, RZ, 0xfc, !PT ;  /* 0x000010000b0b2812 */ /* 0x000fe400078efcff */
[----:B0-----:R-:W-:-:S04]  /*370b0*/  @!P0 IADD3 R26, P4, P5, R24, R14, R7 ;  /* 0x0000000e181a8210 */ /* 0x001fc80007d9e007 */
[----:B------:R-:W-:Y:S02]  /*370c0*/  @!P0 IADD3.X R27, R31, R15, R6, P4, P5 ;  /* 0x0000000f1f1b8210 */ /* 0x000fe400027ea406 */
[----:B------:R-:W-:-:S04]  /*370d0*/  ISETP.GE.AND P0, PT, R28, 0x101, PT ;  /* 0x000001011c00780c */ /* 0x000fc80003f06270 */
[----:B------:R-:W-:-:S13]  /*370e0*/  ISETP.LT.OR P2, PT, R29, 0x21, !P0 ;  /* 0x000000211d00780c */ /* 0x000fda0004741670 */
[----:B------:R-:W0:Y:S01]  /*370f0*/  @!P2 LDC.64 R14, c[0x0][0x5c0] ;  /* 0x00017000ff0eab82 */ /* 0x000e220000000a00 */
[----:B------:R-:W-:-:S05]  /*37100*/  F2FP.SATFINITE.E4M3.F32.PACK_AB_MERGE_C R13, RZ, R13, RZ ;  /* 0x0000000dff0d723e */ /* 0x000fca00048070ff */
[----:B------:R0:W-:Y:S01]  /*37110*/  @!P6 STG.E.U8 desc[UR48][R46.64+0x10], R13 ;  /* 0x0000100d2e00e986 */ /* 0x0001e2000c101130 */
[----:B------:R-:W-:-:S04]  /*37120*/  LOP3.LUT R0, R0, 0xfffff7ff, RZ, 0xc0, !PT ;  /* 0xfffff7ff00007812 */ /* 0x000fc800078ec0ff */
[----:B------:R-:W-:Y:S02]  /*37130*/  @P2 LOP3.LUT R0, R0, 0x800, RZ, 0xfc, !PT ;  /* 0x0000080000002812 */ /* 0x000fe400078efcff */
[----:B0-----:R-:W-:-:S04]  /*37140*/  @!P2 IADD3 R46, P4, P5, R24, R14, R9 ;  /* 0x0000000e182ea210 */ /* 0x001fc80007d9e009 */
[----:B------:R-:W-:Y:S02]  /*37150*/  @!P2 IADD3.X R47, R31, R15, R8, P4, P5 ;  /* 0x0000000f1f2fa210 */ /* 0x000fe400027ea408 */
[----:B------:R-:W-:Y:S02]  /*37160*/  ISETP.LT.OR P4, PT, R29, 0x11, !P1 ;  /* 0x000000111d00780c */ /* 0x000fe40004f81670 */
[----:B------:R-:W-:Y:S02]  /*37170*/  LOP3.LUT P2, RZ, R0, 0x1000, RZ, 0xc0, !PT ;  /* 0x0000100000ff7812 */ /* 0x000fe4000784c0ff */
[----:B------:R-:W-:-:S09]  /*37180*/  LOP3.LUT R11, R11, 0xffffdfff, RZ, 0xc0, !PT ;  /* 0xffffdfff0b0b7812 */ /* 0x000fd200078ec0ff */
[----:B------:R-:W0:Y:S02]  /*37190*/  @!P4 LDC.64 R16, c[0x0][0x5c0] ;  /* 0x00017000ff10cb82 */ /* 0x000e240000000a00 */
[----:B------:R-:W-:Y:S01]  /*371a0*/  @P2 LOP3.LUT R11, R11, 0x2000, RZ, 0xfc, !PT ;  /* 0x000020000b0b2812 */ /* 0x000fe200078efcff */
[----:B----4-:R-:W-:Y:S01]  /*371b0*/  FMUL R13, R65, UR41 ;  /* 0x00000029410d7c20 */ /* 0x010fe20008400000 */
[----:B------:R-:W-:Y:S02]  /*371c0*/  ISETP.LT.OR P2, PT, R29, 0x22, !P0 ;  /* 0x000000221d00780c */ /* 0x000fe40004741670 */
[----:B------:R-:W-:Y:S02]  /*371d0*/  @!P4 IADD3 R14, P5, P6, R3, R24, R9 ;  /* 0x00000018030ec210 */ /* 0x000fe40007ebe009 */
[----:B------:R-:W-:-:S05]  /*371e0*/  F2FP.SATFINITE.E4M3.F32.PACK_AB_MERGE_C R13, RZ, R13, RZ ;  /* 0x0000000dff0d723e */ /* 0x000fca00048070ff */
[----:B------:R1:W-:Y:S01]  /*371f0*/  @!P3 STG.E.U8 desc[UR48][R18.64+0x11], R13 ;  /* 0x0000110d1200b986 */ /* 0x0003e2000c101130 */
[----:B------:R-:W-:Y:S02]  /*37200*/  @!P4 IADD3.X R25, R4, R31, R8, P5, P6 ;  /* 0x0000001f0419c210 */ /* 0x000fe40002fec408 */
[----:B0-----:R-:W-:Y:S02]  /*37210*/  @!P4 IADD3 R16, P3, R14, R16, RZ ;  /* 0x000000100e10c210 */ /* 0x001fe40007f7e0ff */
[----:B------:R-:W1:Y:S03]  /*37220*/  @!P2 LDC.64 R14, c[0x0][0x5c0] ;  /* 0x00017000ff0eab82 */ /* 0x000e660000000a00 */
[----:B------:R-:W-:Y:S01]  /*37230*/  @!P4 IMAD.X R17, R25, 0x1, R17, P3 ;  /* 0x000000011911c824 */ /* 0x000fe200018e0611 */
[----:B-1----:R-:W-:-:S04]  /*37240*/  @!P2 IADD3 R18, P5, P6, R24, R14, R9 ;  /* 0x0000000e1812a210 */ /* 0x002fc80007ebe009 */
[----:B------:R-:W-:Y:S02]  /*37250*/  @!P2 IADD3.X R19, R31, R15, R8, P5, P6 ;  /* 0x0000000f1f13a210 */ /* 0x000fe40002fec408 */
[----:B------:R-:W-:-:S04]  /*37260*/  LOP3.LUT R0, R0, 0xfffffff7, RZ, 0xc0, !PT ;  /* 0xfffffff700007812 */ /* 0x000fc800078ec0ff */
[----:B------:R-:W-:Y:S02]  /*37270*/  @P2 LOP3.LUT R0, R0, 0x8, RZ, 0xfc, !PT ;  /* 0x0000000800002812 */ /* 0x000fe400078efcff */
[----:B------:R-:W-:Y:S01]  /*37280*/  ISETP.LT.OR P2, PT, R29, 0x29, !P0 ;  /* 0x000000291d00780c */ /* 0x000fe20004741670 */
[----:B--2---:R-:W-:-:S05]  /*37290*/  FMUL R13, R64, UR41 ;  /* 0x00000029400d7c20 */ /* 0x004fca0008400000 */
[----:B------:R-:W-:-:S05]  /*372a0*/  F2FP.SATFINITE.E4M3.F32.PACK_AB_MERGE_C R13, RZ, R13, RZ ;  /* 0x0000000dff0d723e */ /* 0x000fca00048070ff */
[----:B------:R0:W-:Y:S01]  /*372b0*/  @!P4 STG.E.U8 desc[UR48][R16.64+0x10], R13 ;  /* 0x0000100d1000c986 */ /* 0x0001e2000c101130 */
[----:B------:R-:W-:-:S13]  /*372c0*/  ISETP.LT.OR P4, PT, R29, 0x12, !P1 ;  /* 0x000000121d00780c */ /* 0x000fda0004f81670 */
[----:B------:R-:W1:Y:S01]  /*372d0*/  @!P4 LDC.64 R14, c[0x0][0x5c0] ;  /* 0x00017000ff0ecb82 */ /* 0x000e620000000a00 */
[----:B0-----:R-:W-:-:S04]  /*372e0*/  @!P4 IADD3 R16, P5, P6, R3, R24, R9 ;  /* 0x000000180310c210 */ /* 0x001fc80007ebe009 */
[----:B------:R-:W-:Y:S02]  /*372f0*/  @!P4 IADD3.X R13, R4, R31, R8, P5, P6 ;  /* 0x0000001f040dc210 */ /* 0x000fe40002fec408 */
[----:B-1----:R-:W-:-:S05]  /*37300*/  @!P4 IADD3 R16, P5, R16, R14, RZ ;  /* 0x0000000e1010c210 */ /* 0x002fca0007fbe0ff */
[----:B------:R-:W-:Y:S02]  /*37310*/  @!P4 IMAD.X R17, R13, 0x1, R15, P5 ;  /* 0x000000010d11c824 */ /* 0x000fe400028e060f */
[----:B---3--:R-:W-:Y:S01]  /*37320*/  FMUL R13, R66, UR41 ;  /* 0x00000029420d7c20 */ /* 0x008fe20008400000 */
[----:B------:R-:W0:Y:S04]  /*37330*/  @!P2 LDC.64 R14, c[0x0][0x5c0] ;  /* 0x00017000ff0eab82 */ /* 0x000e280000000a00 */
[----:B------:R-:W-:-:S05]  /*37340*/  F2FP.SATFINITE.E4M3.F32.PACK_AB_MERGE_C R13, RZ, R13, RZ ;  /* 0x0000000dff0d723e */ /* 0x000fca00048070ff */
[----:B------:R1:W-:Y:S02]  /*37350*/  @!P4 STG.E.U8 desc[UR48][R16.64+0x11], R13 ;  /* 0x0000110d1000c986 */ /* 0x0003e4000c101130 */
[----:B-1----:R-:W-:Y:S02]  /*37360*/  FMUL R13, R69, UR41 ;  /* 0x00000029450d7c20 */ /* 0x002fe40008400000 */
[----:B------:R-:W2:Y:S01]  /*37370*/  LDL.LU R69, [R1+0x278] ;  /* 0x0002780001457983 */ /* 0x000ea20000300800 */
[C---:B------:R-:W-:Y:S02]  /*37380*/  LOP3.LUT P3, RZ, R0.reuse, 0x2000, RZ, 0xc0, !PT ;  /* 0x0000200000ff7812 */ /* 0x040fe4000786c0ff */
[----:B------:R-:W-:Y:S02]  /*37390*/  LOP3.LUT R0, R0, 0xffbfffff, RZ, 0xc0, !PT ;  /* 0xffbfffff00007812 */ /* 0x000fe400078ec0ff */
[----:B0-----:R-:W-:Y:S02]  /*373a0*/  @!P2 IADD3 R64, P5, P6, R24, R14, R9 ;  /* 0x0000000e1840a210 */ /* 0x001fe40007ebe009 */
[----:B------:R-:W-:-:S02]  /*373b0*/  @P2 LOP3.LUT R0, R0, 0x400000, RZ, 0xfc, !PT ;  /* 0x0040000000002812 */ /* 0x000fc400078efcff */
[----:B------:R-:W-:Y:S02]  /*373c0*/  @!P2 IADD3.X R65, R31, R15, R8, P5, P6 ;  /* 0x0000000f1f41a210 */ /* 0x000fe40002fec408 */
[----:B------:R-:W-:Y:S02]  /*373d0*/  LOP3.LUT P2, RZ, R11, 0x2000, RZ, 0xc0, !PT ;  /* 0x000020000bff7812 */ /* 0x000fe4000784c0ff */
[----:B------:R-:W-:-:S11]  /*373e0*/  F2FP.SATFINITE.E4M3.F32.PACK_AB_MERGE_C R13, RZ, R13, RZ ;  /* 0x0000000dff0d723e */ /* 0x000fd600048070ff */
[----:B------:R0:W-:Y:S02]  /*373f0*/  @!P2 STG.E.U8 desc[UR48][R42.64+0x18], R13 ;  /* 0x0000180d2a00a986 */ /* 0x0001e4000c101130 */
[----:B0-----:R-:W-:Y:S02]  /*37400*/  FMUL R13, R68, UR41 ;  /* 0x00000029440d7c20 */ /* 0x001fe40008400000 */
[----:B------:R-:W3:Y:S01]  /*37410*/  LDL.LU R68, [R1+0x27c] ;  /* 0x00027c0001447983 */ /* 0x000ee20000300800 */
[----:B------:R-:W-:-:S03]  /*37420*/  ISETP.LT.OR P6, PT, R29, 0x2a, !P0 ;  /* 0x0000002a1d00780c */ /* 0x000fc600047c1670 */
[----:B------:R-:W4:Y:S01]  /*37430*/  LDL.LU R72, [R1+0x280] ;  /* 0x0002800001487983 */ /* 0x000f220000300800 */
[----:B------:R-:W-:-:S03]  /*37440*/  ISETP.LT.OR P2, PT, R29, 0x31, !P0 ;  /* 0x000000311d00780c */ /* 0x000fc60004741670 */
[----:B------:R-:W4:Y:S01]  /*37450*/  LDL.LU R76, [R1+0x284] ;  /* 0x00028400014c7983 */ /* 0x000f220000300800 */
[----:B------:R-:W-:Y:S02]  /*37460*/  LOP3.LUT R0, R0, 0xff7fffff, RZ, 0xc0, !PT ;  /* 0xff7fffff00007812 */ /* 0x000fe400078ec0ff */
[----:B------:R-:W-:Y:S01]  /*37470*/  F2FP.SATFINITE.E4M3.F32.PACK_AB_MERGE_C R13, RZ, R13, RZ ;  /* 0x0000000dff0d723e */ /* 0x000fe200048070ff */
[----:B------:R-:W4:Y:S02]  /*37480*/  LDL.LU R75, [R1+0x288] ;  /* 0x00028800014b7983 */ /* 0x000f240000300800 */
[----:B------:R-:W0:Y:S01]  /*37490*/  @!P6 LDC.64 R14, c[0x0][0x5c0] ;  /* 0x00017000ff0eeb82 */ /* 0x000e220000000a00 */
[----:B------:R-:W-:Y:S01]  /*374a0*/  @P6 LOP3.LUT R0, R0, 0x800000, RZ, 0xfc, !PT ;  /* 0x0080000000006812 */ /* 0x000fe200078efcff */
[----:B------:R1:W-:Y:S04]  /*374b0*/  @!P3 STG.E.U8 desc[UR48][R34.64+0x19], R13 ;  /* 0x0000190d2200b986 */ /* 0x0003e8000c101130 */
[----:B------:R-:W4:Y:S01]  /*374c0*/  LDL.LU R74, [R1+0x28c] ;  /* 0x00028c00014a7983 */ /* 0x000f220000300800 */
[----:B0-----:R-:W-:-:S02]  /*374d0*/  @!P6 IADD3 R66, P4, P5, R24, R14, R9 ;  /* 0x0000000e1842e210 */ /* 0x001fc40007d9e009 */
[----:B------:R-:W-:Y:S01]  /*374e0*/  LOP3.LUT R0, R0, 0xfeffffff, RZ, 0xc0, !PT ;  /* 0xfeffffff00007812 */ /* 0x000fe200078ec0ff */
[----:B-1----:R-:W-:Y:S01]  /*374f0*/  FMUL R13, R70, UR41 ;  /* 0x00000029460d7c20 */ /* 0x002fe20008400000 */
[----:B------:R-:W-:Y:S01]  /*37500*/  @!P6 IADD3.X R67, R31, R15, R8, P4, P5 ;  /* 0x0000000f1f43e210 */ /* 0x000fe200027ea408 */
[----:B------:R-:W4:Y:S01]  /*37510*/  LDL.LU R78, [R1+0x290] ;  /* 0x00029000014e7983 */ /* 0x000f220000300800 */
[----:B------:R-:W0:Y:S01]  /*37520*/  @!P2 LDC.64 R14, c[0x0][0x5c0] ;  /* 0x00017000ff0eab82 */ /* 0x000e220000000a00 */
[----:B------:R-:W-:Y:S02]  /*37530*/  @P2 LOP3.LUT R0, R0, 0x1000000, RZ, 0xfc, !PT ;  /* 0x0100000000002812 */ /* 0x000fe400078efcff */
[----:B------:R-:W-:Y:S01]  /*37540*/  F2FP.SATFINITE.E4M3.F32.PACK_AB_MERGE_C R13, RZ, R13, RZ ;  /* 0x0000000dff0d723e */ /* 0x000fe200048070ff */
[----:B------:R-:W4:Y:S01]  /*37550*/  LDL.LU R82, [R1+0x294] ;  /* 0x0002940001527983 */ /* 0x000f220000300800 */
[----:B0-----:R-:W-:-:S03]  /*37560*/  @!P2 IADD3 R42, P4, P5, R24, R14, R9 ;  /* 0x0000000e182aa210 */ /* 0x001fc60007d9e009 */
[----:B------:R-:W4:Y:S01]  /*37570*/  LDL.LU R81, [R1+0x298] ;  /* 0x0002980001517983 */ /* 0x000f220000300800 */
[----:B------:R-:W-:-:S03]  /*37580*/  @!P2 IADD3.X R43, R31, R15, R8, P4, P5 ;  /* 0x0000000f1f2ba210 */ /* 0x000fc600027ea408 */
[----:B------:R-:W4:Y:S01]  /*37590*/  LDL.LU R80, [R1+0x29c] ;  /* 0x00029c0001507983 */ /* 0x000f220000300800 */
[C---:B------:R-:W-:Y:S02]  /*375a0*/  ISETP.LT.OR P4, PT, R29.reuse, 0x19, !P1 ;  /* 0x000000191d00780c */ /* 0x040fe40004f81670 */
[----:B------:R-:W-:Y:S01]  /*375b0*/  ISETP.LT.OR P2, PT, R29, 0x32, !P0 ;  /* 0x000000321d00780c */ /* 0x000fe20004741670 */
[----:B------:R-:W4:Y:S01]  /*375c0*/  LDL.LU R85, [R1+0x2a0] ;  /* 0x0002a00001557983 */ /* 0x000f220000300800 */
[----:B------:R-:W-:-:S03]  /*375d0*/  LOP3.LUT R0, R0, 0xffffefff, RZ, 0xc0, !PT ;  /* 0xffffefff00007812 */ /* 0x000fc600078ec0ff */
[----:B------:R-:W4:Y:S04]  /*375e0*/  LDL.LU R84, [R1+0x2a4] ;  /* 0x0002a40001547983 */ /* 0x000f280000300800 */
[----:B------:R-:W4:Y:S02]  /*375f0*/  LDL.LU R88, [R1+0x2a8] ;  /* 0x0002a80001587983 */ /* 0x000f240000300800 */
[----:B------:R-:W0:Y:S01]  /*37600*/  @!P4 LDC.64 R16, c[0x0][0x5c0] ;  /* 0x00017000ff10cb82 */ /* 0x000e220000000a00 */
[----:B------:R-:W-:Y:S01]  /*37610*/  @!P4 IADD3 R14, P5, P6, R3, R24, R9 ;  /* 0x00000018030ec210 */ /* 0x000fe20007ebe009 */
[----:B------:R-:W4:Y:S03]  /*37620*/  LDL.LU R87, [R1+0x2ac] ;  /* 0x0002ac0001577983 */ /* 0x000f260000300800 */
[----:B------:R-:W-:Y:S01]  /*37630*/  @!P4 IADD3.X R25, R4, R31, R8, P5, P6 ;  /* 0x0000001f0419c210 */ /* 0x000fe20002fec408 */
[----:B------:R-:W4:Y:S01]  /*37640*/  LDL.LU R86, [R1+0x2b0] ;  /* 0x0002b00001567983 */ /* 0x000f220000300800 */
[----:B0-----:R-:W-:-:S02]  /*37650*/  @!P4 IADD3 R16, P3, R14, R16, RZ ;  /* 0x000000100e10c210 */ /* 0x001fc40007f7e0ff */
[----:B------:R-:W0:Y:S03]  /*37660*/  @!P2 LDC.64 R14, c[0x0][0x5c0] ;  /* 0x00017000ff0eab82 */ /* 0x000e260000000a00 */
[----:B------:R-:W-:-:S05]  /*37670*/  @!P4 IMAD.X R17, R25, 0x1, R17, P3 ;  /* 0x000000011911c824 */ /* 0x000fca00018e0611 */
[----:B------:R1:W-:Y:S01]  /*37680*/  @!P4 STG.E.U8 desc[UR48][R16.64+0x18], R13 ;  /* 0x0000180d1000c986 */ /* 0x0003e2000c101130 */
[----:B------:R-:W-:Y:S02]  /*37690*/  ISETP.LT.OR P4, PT, R29, 0x1a, !P1 ;  /* 0x0000001a1d00780c */ /* 0x000fe40004f81670 */
[----:B0-----:R-:W-:-:S04]  /*376a0*/  @!P2 IADD3 R34, P5, P6, R24, R14, R9 ;  /* 0x0000000e1822a210 */ /* 0x001fc80007ebe009 */
[----:B------:R-:W-:-:S07]  /*376b0*/  @!P2 IADD3.X R35, R31, R15, R8, P5, P6 ;  /* 0x0000000f1f23a210 */ /* 0x000fce0002fec408 */
[----:B------:R-:W0:Y:S01]  /*376c0*/  @!P4 LDC.64 R14, c[0x0][0x5c0] ;  /* 0x00017000ff0ecb82 */ /* 0x000e220000000a00 */
[----:B------:R-:W-:Y:S02]  /*376d0*/  @P2 LOP3.LUT R0, R0, 0x1000, RZ, 0xfc, !PT ;  /* 0x0000100000002812 */ /* 0x000fe400078efcff */
[C---:B------:R-:W-:Y:S02]  /*376e0*/  LOP3.LUT P2, RZ, R11.reuse, 0x1000, RZ, 0xc0, !PT ;  /* 0x000010000bff7812 */ /* 0x040fe4000784c0ff */
[C---:B------:R-:W-:Y:S02]  /*376f0*/  LOP3.LUT P3, RZ, R11.reuse, 0x800, RZ, 0xc0, !PT ;  /* 0x000008000bff7812 */ /* 0x040fe4000786c0ff */
[----:B------:R-:W-:-:S04]  /*37700*/  LOP3.LUT R11, R11, 0xfffffff7, RZ, 0xc0, !PT ;  /* 0xfffffff70b0b7812 */ /* 0x000fc800078ec0ff */
[----:B------:R-:W-:Y:S02]  /*37710*/  @P1 LOP3.LUT R11, R11, 0x8, RZ, 0xfc, !PT ;  /* 0x000000080b0b1812 */ /* 0x000fe400078efcff */
[----:B------:R-:W-:Y:S02]  /*37720*/  ISETP.LT.OR P1, PT, R29, 0x39, !P0 ;  /* 0x000000391d00780c */ /* 0x000fe40004721670 */
[----:B-1----:R-:W-:-:S04]  /*37730*/  @!P4 IADD3 R16, P5, P6, R3, R24, R9 ;  /* 0x000000180310c210 */ /* 0x002fc80007ebe009 */
[----:B------:R-:W-:Y:S02]  /*37740*/  @!P4 IADD3.X R13, R4, R31, R8, P5, P6 ;  /* 0x0000001f040dc210 */ /* 0x000fe40002fec408 */
[----:B0-----:R-:W-:-:S05]  /*37750*/  @!P4 IADD3 R16, P5, R16, R14, RZ ;  /* 0x0000000e1010c210 */ /* 0x001fca0007fbe0ff */
[----:B------:R-:W-:Y:S02]  /*37760*/  @!P4 IMAD.X R17, R13, 0x1, R15, P5 ;  /* 0x000000010d11c824 */ /* 0x000fe400028e060f */
[----:B------:R-:W0:Y:S02]  /*37770*/  @!P1 LDC.64 R14, c[0x0][0x5c0] ;  /* 0x00017000ff0e9b82 */ /* 0x000e240000000a00 */
[----:B0-----:R-:W-:-:S04]  /*37780*/  @!P1 IADD3 R70, P5, P6, R24, R14, R9 ;  /* 0x0000000e18469210 */ /* 0x001fc80007ebe009 */
[----:B------:R-:W-:Y:S02]  /*37790*/  @!P1 IADD3.X R71, R31, R15, R8, P5, P6 ;  /* 0x0000000f1f479210 */ /* 0x000fe40002fec408 */
[----:B------:R-:W-:Y:S02]  /*377a0*/  ISETP.GE.AND P6, PT, R28, 0x1, PT ;  /* 0x000000011c00780c */ /* 0x000fe40003fc6270 */
[----:B------:R-:W-:Y:S01]  /*377b0*/  ISETP.LT.OR P0, PT, R29, 0x3a, !P0 ;  /* 0x0000003a1d00780c */ /* 0x000fe20004701670 */
[----:B--2---:R-:W-:-:S05]  /*377c0*/  FMUL R13, R69, UR41 ;  /* 0x00000029450d7c20 */ /* 0x004fca0008400000 */
[----:B------:R-:W-:-:S05]  /*377d0*/  F2FP.SATFINITE.E4M3.F32.PACK_AB_MERGE_C R13, RZ, R13, RZ ;  /* 0x0000000dff0d723e */ /* 0x000fca00048070ff */
[----:B------:R3:W-:Y:S01]  /*377e0*/  @!P4 STG.E.U8 desc[UR48][R16.64+0x19], R13 ;  /* 0x0000190d1000c986 */ /* 0x0007e2000c101130 */
[----:B------:R-:W-:-:S13]  /*377f0*/  ISETP.LT.OR P4, PT, R29, 0x21, !P6 ;  /* 0x000000211d00780c */ /* 0x000fda0007781670 */
[----:B------:R-:W0:Y:S01]  /*37800*/  @!P4 LDC.64 R14, c[0x0][0x5c0] ;  /* 0x00017000ff0ecb82 */ /* 0x000e220000000a00 */
[----:B---3--:R-:W-:-:S05]  /*37810*/  FMUL R13, R68, UR41 ;  /* 0x00000029440d7c20 */ /* 0x008fca0008400000 */
[----:B------:R-:W-:Y:S02]  /*37820*/  F2FP.SATFINITE.E4M3.F32.PACK_AB_MERGE_C R13, RZ, R13, RZ ;  /* 0x0000000dff0d723e */ /* 0x000fe400048070ff */
        /* <DEDUP_REMOVED lines=8> */
[----:B------:R-:W-:Y:S01]  /*378b0*/  LOP3.LUT R0, R0, 0xfdffffff, RZ, 0xc0, !PT ;  /* 0xfdffffff00007812 */ /* 0x000fe200078ec0ff */
[----:B----4-:R-:W-:-:S03]  /*378c0*/  FMUL R13, R72, UR41 ;  /* 0x00000029480d7c20 */ /* 0x010fc60008400000 */
[----:B------:R-:W-:Y:S02]  /*378d0*/  @P1 LOP3.LUT R0, R0, 0x2000000, RZ, 0xfc, !PT ;  /* 0x0200000000001812 */ /* 0x000fe400078efcff */
[----:B------:R-:W-:Y:S02]  /*378e0*/  ISETP.LT.OR P1, PT, R29, 0x41, !P3 ;  /* 0x000000411d00780c */ /* 0x000fe40005f21670 */
[----:B------:R-:W-:Y:S02]  /*378f0*/  F2FP.SATFINITE.E4M3.F32.PACK_AB_MERGE_C R13, RZ, R13, RZ ;  /* 0x0000000dff0d723e */ /* 0x000fe400048070ff */
[----:B------:R-:W-:Y:S02]  /*37900*/  LOP3.LUT R0, R0, 0xffffdfff, RZ, 0xc0, !PT ;  /* 0xffffdfff00007812 */ /* 0x000fe400078ec0ff */
[----:B0-----:R-:W-:-:S05]  /*37910*/  @!P4 IADD3 R14, P5, R24, R14, RZ ;  /* 0x0000000e180ec210 */ /* 0x001fca0007fbe0ff */
[----:B------:R-:W-:Y:S01]  /*37920*/  @!P4 IMAD.X R15, R31, 0x1, R15, P5 ;  /* 0x000000011f0fc824 */ /* 0x000fe200028e060f */
[----:B------:R-:W-:-:S04]  /*37930*/  @P0 LOP3.LUT R0, R0, 0x2000, RZ, 0xfc, !PT ;  /* 0x0000200000000812 */ /* 0x000fc800078efcff */
[----:B------:R0:W-:Y:S01]  /*37940*/  @!P4 STG.E.U8 desc[UR48][R14.64+0x21], R13 ;  /* 0x0000210d0e00c986 */ /* 0x0001e2000c101130 */
[----:B------:R-:W-:Y:S01]  /*37950*/  ISETP.LT.OR P0, PT, R29, 0x21, !P3 ;  /* 0x000000211d00780c */ /* 0x000fe20005f01670 */
[----:B0-----:R-:W0:Y:S01]  /*37960*/  @!P1 LDC.64 R14, c[0x0][0x5c0] ;  /* 0x00017000ff0e9b82 */ /* 0x001e220000000a00 */
[----:B------:R-:W-:-:S05]  /*37970*/  FMUL R13, R76, UR41 ;  /* 0x000000294c0d7c20 */ /* 0x000fca0008400000 */
[----:B------:R-:W-:-:S06]  /*37980*/  F2FP.SATFINITE.E4M3.F32.PACK_AB_MERGE_C R13, RZ, R13, RZ ;  /* 0x0000000dff0d723e */ /* 0x000fcc00048070ff */
[----:B------:R1:W-:Y:S01]  /*37990*/  @!P0 STG.E.U8 desc[UR48][R56.64+0x20], R13 ;  /* 0x0000200d38008986 */ /* 0x0003e2000c101130 */
[----:B------:R-:W-:Y:S02]  /*379a0*/  ISETP.LT.OR P0, PT, R29, 0x42, !P3 ;  /* 0x000000421d00780c */ /* 0x000fe40005f01670 */
[----:B0-----:R-:W-:-:S04]  /*379b0*/  @!P1 IADD3 R72, P4, P5, R24, R14, R3 ;  /* 0x0000000e18489210 */ /* 0x001fc80007d9e003 */
[----:B------:R-:W-:-:S07]  /*379c0*/  @!P1 IADD3.X R73, R31, R15, R4, P4, P5 ;  /* 0x0000000f1f499210 */ /* 0x000fce00027ea404 */
[----:B------:R-:W1:Y:S01]  /*379d0*/  @!P0 LDC.64 R14, c[0x0][0x5c0] ;  /* 0x00017000ff0e8b82 */ /* 0x000e620000000a00 */
[----:B------:R-:W-:Y:S02]  /*379e0*/  ISETP.LT.OR P1, PT, R29, 0x49, !P3 ;  /* 0x000000491d00780c */ /* 0x000fe40005f21670 */
[----:B-1----:R-:W-:-:S04]  /*379f0*/  @!P0 IADD3 R56, P4, P5, R24, R14, R3 ;  /* 0x0000000e18388210 */ /* 0x002fc80007d9e003 */
[----:B------:R-:W-:-:S07]  /*37a00*/  @!P0 IADD3.X R57, R31, R15, R4, P4, P5 ;  /* 0x0000000f1f398210 */ /* 0x000fce00027ea404 */
[----:B------:R-:W0:Y:S02]  /*37a10*/  @!P1 LDC.64 R14, c[0x0][0x5c0] ;  /* 0x00017000ff0e9b82 */ /* 0x000e240000000a00 */
[----:B0-----:R-:W-:-:S04]  /*37a20*/  @!P1 IADD3 R76, P4, P5, R24, R14, R3 ;  /* 0x0000000e184c9210 */ /* 0x001fc80007d9e003 */
[----:B------:R-:W-:Y:S02]  /*37a30*/  @!P1 IADD3.X R77, R31, R15, R4, P4, P5 ;  /* 0x0000000f1f4d9210 */ /* 0x000fe400027ea404 */
[C---:B------:R-:W-:Y:S02]  /*37a40*/  ISETP.LT.OR P4, PT, R29.reuse, 0x29, !P6 ;  /* 0x000000291d00780c */ /* 0x040fe40007781670 */
[----:B------:R-:W-:-:S11]  /*37a50*/  ISETP.LT.OR P0, PT, R29, 0x22, !P3 ;  /* 0x000000221d00780c */ /* 0x000fd60005f01670 */
[----:B------:R-:W0:Y:S01]  /*37a60*/  @!P4 LDC.64 R14, c[0x0][0x5c0] ;  /* 0x00017000ff0ecb82 */ /* 0x000e220000000a00 */
[----:B------:R-:W-:-:S05]  /*37a70*/  FMUL R13, R75, UR41 ;  /* 0x000000294b0d7c20 */ /* 0x000fca0008400000 */
[----:B------:R-:W-:-:S05]  /*37a80*/  F2FP.SATFINITE.E4M3.F32.PACK_AB_MERGE_C R13, RZ, R13, RZ ;  /* 0x0000000dff0d723e */ /* 0x000fca00048070ff */
[----:B------:R1:W-:Y:S01]  /*37a90*/  @!P0 STG.E.U8 desc[UR48][R22.64+0x21], R13 ;  /* 0x0000210d16008986 */ /* 0x0003e2000c101130 */
[----:B------:R-:W-:Y:S01]  /*37aa0*/  ISETP.LT.OR P0, PT, R29, 0x4a, !P3 ;  /* 0x0000004a1d00780c */ /* 0x000fe20005f01670 */
[----:B-1----:R-:W-:Y:S01]  /*37ab0*/  FMUL R13, R74, UR41 ;  /* 0x000000294a0d7c20 */ /* 0x002fe20008400000 */
[----:B0-----:R-:W-:-:S04]  /*37ac0*/  @!P4 IADD3 R14, P5, R24, R14, RZ ;  /* 0x0000000e180ec210 */ /* 0x001fc80007fbe0ff */
[----:B------:R-:W-:Y:S01]  /*37ad0*/  F2FP.SATFINITE.E4M3.F32.PACK_AB_MERGE_C R13, RZ, R13, RZ ;  /* 0x0000000dff0d723e */ /* 0x000fe200048070ff */
[----:B------:R-:W-:-:S05]  /*37ae0*/  @!P4 IMAD.X R15, R31, 0x1, R15, P5 ;  /* 0x000000011f0fc824 */ /* 0x000fca00028e060f */
[----:B------:R0:W-:Y:S02]  /*37af0*/  @!P4 STG.E.U8 desc[UR48][R14.64+0x28], R13 ;  /* 0x0000280d0e00c986 */ /* 0x0001e4000c101130 */
[----:B0-----:R-:W0:Y:S02]  /*37b00*/  @!P0 LDC.64 R14, c[0x0][0x5c0] ;  /* 0x00017000ff0e8b82 */ /* 0x001e240000000a00 */
[----:B0-----:R-:W-:-:S04]  /*37b10*/  @!P0 IADD3 R74, P4, P5, R24, R14, R3 ;  /* 0x0000000e184a8210 */ /* 0x001fc80007d9e003 */
[----:B------:R-:W-:Y:S02]  /*37b20*/  @!P0 IADD3.X R75, R31, R15, R4, P4, P5 ;  /* 0x0000000f1f4b8210 */ /* 0x000fe400027ea404 */
[----:B------:R-:W-:-:S13]  /*37b30*/  ISETP.LT.OR P4, PT, R29, 0x2a, !P6 ;  /* 0x0000002a1d00780c */ /* 0x000fda0007781670 */
[----:B------:R-:W0:Y:S01]  /*37b40*/  @!P4 LDC.64 R14, c[0x0][0x5c0] ;  /* 0x00017000ff0ecb82 */ /* 0x000e220000000a00 */
[----:B------:R-:W-:Y:S01]  /*37b50*/  ISETP.LT.OR P1, PT, R29, 0x51, !P3 ;  /* 0x000000511d00780c */ /* 0x000fe20005f21670 */
[----:B------:R-:W-:-:S05]  /*37b60*/  FMUL R13, R78, UR41 ;  /* 0x000000294e0d7c20 */ /* 0x000fca0008400000 */
[----:B------:R-:W-:Y:S02]  /*37b70*/  F2FP.SATFINITE.E4M3.F32.PACK_AB_MERGE_C R13, RZ, R13, RZ ;  /* 0x0000000dff0d723e */ /* 0x000fe400048070ff */
[----:B------:R-:W-:Y:S02]  /*37b80*/  ISETP.LT.OR P0, PT, R29, 0x29, !P3 ;  /* 0x000000291d00780c */ /* 0x000fe40005f01670 */
[----:B0-----:R-:W-:-:S05]  /*37b90*/  @!P4 IADD3 R14, P5, R24, R14, RZ ;  /* 0x0000000e180ec210 */ /* 0x001fca0007fbe0ff */
[----:B------:R-:W-:-:S05]  /*37ba0*/  @!P4 IMAD.X R15, R31, 0x1, R15, P5 ;  /* 0x000000011f0fc824 */ /* 0x000fca00028e060f */
[----:B------:R0:W-:Y:S02]  /*37bb0*/  @!P4 STG.E.U8 desc[UR48][R14.64+0x29], R13 ;  /* 0x0000290d0e00c986 */ /* 0x0001e4000c101130 */
[----:B0-----:R-:W0:Y:S01]  /*37bc0*/  @!P1 LDC.64 R14, c[0x0][0x5c0] ;  /* 0x00017000ff0e9b82 */ /* 0x001e220000000a00 */
[----:B------:R-:W-:-:S05]  /*37bd0*/  FMUL R13, R82, UR41 ;  /* 0x00000029520d7c20 */ /* 0x000fca0008400000 */
[----:B------:R-:W-:-:S05]  /*37be0*/  F2FP.SATFINITE.E4M3.F32.PACK_AB_MERGE_C R13, RZ, R13, RZ ;  /* 0x0000000dff0d723e */ /* 0x000fca00048070ff */
[----:B------:R1:W-:Y:S01]  /*37bf0*/  @!P0 STG.E.U8 desc[UR48][R48.64+0x28], R13 ;  /* 0x0000280d30008986 */ /* 0x0003e2000c101130 */
[----:B------:R-:W-:Y:S02]  /*37c00*/  ISETP.LT.OR P0, PT, R29, 0x52, !P3 ;  /* 0x000000521d00780c */ /* 0x000fe40005f01670 */
[----:B0-----:R-:W-:-:S04]  /*37c10*/  @!P1 IADD3 R78, P4, P5, R24, R14, R3 ;  /* 0x0000000e184e9210 */ /* 0x001fc80007d9e003 */
[----:B------:R-:W-:-:S07]  /*37c20*/  @!P1 IADD3.X R79, R31, R15, R4, P4, P5 ;  /* 0x0000000f1f4f9210 */ /* 0x000fce00027ea404 */
[----:B------:R-:W1:Y:S01]  /*37c30*/  @!P0 LDC.64 R14, c[0x0][0x5c0] ;  /* 0x00017000ff0e8b82 */ /* 0x000e620000000a00 */
[----:B------:R-:W-:-:S04]  /*37c40*/  LOP3.LUT R0, R0, 0xefffffff, RZ, 0xc0, !PT ;  /* 0xefffffff00007812 */ /* 0x000fc800078ec0ff */
[----:B------:R-:W-:-:S04]  /*37c50*/  @P1 LOP3.LUT R0, R0, 0x10000000, RZ, 0xfc, !PT ;  /* 0x1000000000001812 */ /* 0x000fc800078efcff */
[----:B------:R-:W-:-:S04]  /*37c60*/  LOP3.LUT R0, R0, 0xffffffdf, RZ, 0xc0, !PT ;  /* 0xffffffdf00007812 */ /* 0x000fc800078ec0ff */
[----:B------:R-:W-:Y:S02]  /*37c70*/  @P0 LOP3.LUT R0, R0, 0x20, RZ, 0xfc, !PT ;  /* 0x0000002000000812 */ /* 0x000fe400078efcff */
[----:B-1----:R-:W-:-:S04]  /*37c80*/  @!P0 IADD3 R48, P4, P5, R24, R14, R3 ;  /* 0x0000000e18308210 */ /* 0x002fc80007d9e003 */
[----:B------:R-:W-:Y:S02]  /*37c90*/  @!P0 IADD3.X R49, R31, R15, R4, P4, P5 ;  /* 0x0000000f1f318210 */ /* 0x000fe400027ea404 */
[----:B------:R-:W-:-:S13]  /*37ca0*/  ISETP.LT.OR P0, PT, R29, 0x59, !P3 ;  /* 0x000000591d00780c */ /* 0x000fda0005f01670 */
        /* <DEDUP_REMOVED lines=21> */
[----:B------:R-:W-:-:S03]  /*37e00*/  FMUL R13, R85, UR41 ;  /* 0x00000029550d7c20 */ /* 0x000fc60008400000 */
[----:B------:R-:W-:Y:S02]  /*37e10*/  @P0 LOP3.LUT R0, R0, 0x40000000, RZ, 0xfc, !PT ;  /* 0x4000000000000812 */ /* 0x000fe400078efcff */
[----:B------:R-:W-:Y:S02]  /*37e20*/  F2FP.SATFINITE.E4M3.F32.PACK_AB_MERGE_C R13, RZ, R13, RZ ;  /* 0x0000000dff0d723e */ /* 0x000fe400048070ff */
[----:B------:R-:W-:Y:S02]  /*37e30*/  LOP3.LUT P0, RZ, R0, 0x10000, RZ, 0xc0, !PT ;  /* 0x0001000000ff7812 */ /* 0x000fe4000780c0ff */
[----:B0-----:R-:W-:-:S05]  /*37e40*/  @!P4 IADD3 R14, P5, R24, R14, RZ ;  /* 0x0000000e180ec210 */ /* 0x001fca0007fbe0ff */
[----:B------:R-:W-:-:S05]  /*37e50*/  @!P4 IMAD.X R15, R31, 0x1, R15, P5 ;  /* 0x000000011f0fc824 */ /* 0x000fca00028e060f */
[----:B------:R0:W-:Y:S02]  /*37e60*/  @!P4 STG.E.U8 desc[UR48][R14.64+0x31], R13 ;  /* 0x0000310d0e00c986 */ /* 0x0001e4000c101130 */
[----:B0-----:R-:W-:-:S05]  /*37e70*/  FMUL R13, R84, UR41 ;  /* 0x00000029540d7c20 */ /* 0x001fca0008400000 */
[----:B------:R-:W-:-:S05]  /*37e80*/  F2FP.SATFINITE.E4M3.F32.PACK_AB_MERGE_C R13, RZ, R13, RZ ;  /* 0x0000000dff0d723e */ /* 0x000fca00048070ff */
[----:B------:R0:W-:Y:S02]  /*37e90*/  @!P0 STG.E.U8 desc[UR48][R62.64+0x30], R13 ;  /* 0x0000300d3e008986 */ /* 0x0001e4000c101130 */
[----:B0-----:R-:W-:Y:S02]  /*37ea0*/  FMUL R13, R88, UR41 ;  /* 0x00000029580d7c20 */ /* 0x001fe40008400000 */
[----:B------:R-:W2:Y:S04]  /*37eb0*/  LDL.LU R88, [R1+0x2b4] ;  /* 0x0002b40001587983 */ /* 0x000ea80000300800 */
[----:B------:R-:W3:Y:S01]  /*37ec0*/  LDL.LU R90, [R1+0x2b8] ;  /* 0x0002b800015a7983 */ /* 0x000ee20000300800 */
[----:B------:R-:W-:Y:S02]  /*37ed0*/  LOP3.LUT R11, R11, 0xffffffbf, RZ, 0xc0, !PT ;  /* 0xffffffbf0b0b7812 */ /* 0x000fe400078ec0ff */
[----:B------:R-:W-:Y:S01]  /*37ee0*/  ISETP.LT.OR P0, PT, R29, 0x42, !P2 ;  /* 0x000000421d00780c */ /* 0x000fe20005701670 */
[----:B------:R-:W4:Y:S01]  /*37ef0*/  LDL.LU R92, [R1+0x2bc] ;  /* 0x0002bc00015c7983 */ /* 0x000f220000300800 */
[----:B------:R-:W-:-:S02]  /*37f00*/  @P3 LOP3.LUT R11, R11, 0x40, RZ, 0xfc, !PT ;  /* 0x000000400b0b3812 */ /* 0x000fc400078efcff */
[C---:B------:R-:W-:Y:S01]  /*37f10*/  LOP3.LUT P3, RZ, R0.reuse, 0x10, RZ, 0xc0, !PT ;  /* 0x0000001000ff7812 */ /* 0x040fe2000786c0ff */
[----:B------:R-:W4:Y:S01]  /*37f20*/  LDL.LU R91, [R1+0x2c0] ;  /* 0x0002c000015b7983 */ /* 0x000f220000300800 */
[----:B------:R-:W-:-:S04]  /*37f30*/  LOP3.LUT R0, R0, 0xdfffffff, RZ, 0xc0, !PT ;  /* 0xdfffffff00007812 */ /* 0x000fc800078ec0ff */
[----:B------:R-:W-:Y:S02]  /*37f40*/  @P1 LOP3.LUT R0, R0, 0x20000000, RZ, 0xfc, !PT ;  /* 0x2000000000001812 */ /* 0x000fe400078efcff */
[----:B------:R-:W-:-:S13]  /*37f50*/  ISETP.LT.OR P1, PT, R29, 0x41, !P2 ;  /* 0x000000411d00780c */ /* 0x000fda0005721670 */
[----:B------:R-:W0:Y:S01]  /*37f60*/  @!P1 LDC.64 R14, c[0x0][0x5c0] ;  /* 0x00017000ff0e9b82 */ /* 0x000e220000000a00 */
[----:B------:R-:W-:Y:S02]  /*37f70*/  LOP3.LUT R0, R0, 0xffff7fff, RZ, 0xc0, !PT ;  /* 0xffff7fff00007812 */ /* 0x000fe400078ec0ff */
[----:B0-----:R-:W-:-:S04]  /*37f80*/  @!P1 IADD3 R52, P4, P5, R24, R14, R7 ;  /* 0x0000000e18349210 */ /* 0x001fc80007d9e007 */
[----:B------:R-:W-:Y:S02]  /*37f90*/  @!P1 IADD3.X R53, R31, R15, R6, P4, P5 ;  /* 0x0000000f1f359210 */ /* 0x000fe400027ea406 */
[----:B------:R-:W0:Y:S01]  /*37fa0*/  @!P0 LDC.64 R14, c[0x0][0x5c0] ;  /* 0x00017000ff0e8b82 */ /* 0x000e220000000a00 */
[----:B------:R-:W-:-:S04]  /*37fb0*/  @P1 LOP3.LUT R0, R0, 0x8000, RZ, 0xfc, !PT ;  /* 0x0000800000001812 */ /* 0x000fc800078efcff */
[----:B------:R-:W-:-:S04]  /*37fc0*/  LOP3.LUT R0, R0, 0xfffeffff, RZ, 0xc0, !PT ;  /* 0xfffeffff00007812 */ /* 0x000fc800078ec0ff */
[----:B------:R-:W-:Y:S02]  /*37fd0*/  @P0 LOP3.LUT R0, R0, 0x10000, RZ, 0xfc, !PT ;  /* 0x0001000000000812 */ /* 0x000fe400078efcff */
[----:B0-----:R-:W-:-:S04]  /*37fe0*/  @!P0 IADD3 R62, P4, P5, R24, R14, R7 ;  /* 0x0000000e183e8210 */ /* 0x001fc80007d9e007 */
[----:B------:R-:W-:Y:S02]  /*37ff0*/  @!P0 IADD3.X R63, R31, R15, R6, P4, P5 ;  /* 0x0000000f1f3f8210 */ /* 0x000fe400027ea406 */
[----:B------:R-:W-:-:S13]  /*38000*/  ISETP.LT.OR P0, PT, R29, 0x49, !P2 ;  /* 0x000000491d00780c */ /* 0x000fda0005701670 */
[----:B------:R-:W0:Y:S02]  /*38010*/  @!P0 LDC.64 R14, c[0x0][0x5c0] ;  /* 0x00017000ff0e8b82 */ /* 0x000e240000000a00 */
[----:B0-----:R-:W-:-:S04]  /*38020*/  @!P0 IADD3 R84, P4, P5, R24, R14, R7 ;  /* 0x0000000e18548210 */ /* 0x001fc80007d9e007 */
[----:B------:R-:W-:Y:S02]  /*38030*/  @!P0 IADD3.X R85, R31, R15, R6, P4, P5 ;  /* 0x0000000f1f558210 */ /* 0x000fe400027ea406 */
[----:B------:R-:W-:-:S13]  /*38040*/  ISETP.LT.OR P4, PT, R29, 0x39, !P6 ;  /* 0x000000391d00780c */ /* 0x000fda0007781670 */
[----:B------:R-:W0:Y:S01]  /*38050*/  @!P4 LDC.64 R14, c[0x0][0x5c0] ;  /* 0x00017000ff0ecb82 */ /* 0x000e220000000a00 */
        /* <DEDUP_REMOVED lines=13> */
[----:B------:R-:W-:Y:S01]  /*38130*/  FMUL R13, R86, UR41 ;  /* 0x00000029560d7c20 */ /* 0x000fe20008400000 */
[----:B------:R-:W-:-:S04]  /*38140*/  LOP3.LUT P1, RZ, R0, 0x40, RZ, 0xc0, !PT ;  /* 0x0000004000ff7812 */ /* 0x000fc8000782c0ff */
[----:B------:R-:W-:Y:S02]  /*38150*/  F2FP.SATFINITE.E4M3.F32.PACK_AB_MERGE_C R13, RZ, R13, RZ ;  /* 0x0000000dff0d723e */ /* 0x000fe400048070ff */
[----:B0-----:R-:W-:-:S05]  /*38160*/  @!P4 IADD3 R14, P5, R24, R14, RZ ;  /* 0x0000000e180ec210 */ /* 0x001fca0007fbe0ff */
[----:B------:R-:W-:-:S05]  /*38170*/  @!P4 IMAD.X R15, R31, 0x1, R15, P5 ;  /* 0x000000011f0fc824 */ /* 0x000fca00028e060f */
[----:B------:R2:W-:Y:S02]  /*38180*/  @!P4 STG.E.U8 desc[UR48][R14.64+0x39], R13 ;  /* 0x0000390d0e00c986 */ /* 0x0005e4000c101130 */
[----:B--2---:R-:W-:-:S05]  /*38190*/  FMUL R13, R88, UR41 ;  /* 0x00000029580d7c20 */ /* 0x004fca0008400000 */
[----:B------:R-:W-:-:S05]  /*381a0*/  F2FP.SATFINITE.E4M3.F32.PACK_AB_MERGE_C R13, RZ, R13, RZ ;  /* 0x0000000dff0d723e */ /* 0x000fca00048070ff */
[----:B------:R3:W-:Y:S02]  /*381b0*/  @!P1 STG.E.U8 desc[UR48][R54.64+0x38], R13 ;  /* 0x0000380d36009986 */ /* 0x0007e4000c101130 */
[----:B---3--:R-:W-:Y:S02]  /*381c0*/  FMUL R13, R90, UR41 ;  /* 0x000000295a0d7c20 */ /* 0x008fe40008400000 */
[----:B------:R-:W2:Y:S01]  /*381d0*/  LDL.LU R90, [R1+0x2c4] ;  /* 0x0002c400015a7983 */ /* 0x000ea20000300800 */
[----:B------:R-:W-:Y:S02]  /*381e0*/  LOP3.LUT R0, R0, 0xffffffef, RZ, 0xc0, !PT ;  /* 0xffffffef00007812 */ /* 0x000fe400078ec0ff */
[----:B------:R-:W-:Y:S01]  /*381f0*/  LOP3.LUT R2, R2, 0xfffffffe, RZ, 0xc0, !PT ;  /* 0xfffffffe02027812 */ /* 0x000fe200078ec0ff */
[----:B------:R-:W3:Y:S01]  /*38200*/  LDL.LU R95, [R1+0x2c8] ;  /* 0x0002c800015f7983 */ /* 0x000ee20000300800 */
[----:B------:R-:W-:Y:S02]  /*38210*/  @P3 LOP3.LUT R0, R0, 0x10, RZ, 0xfc, !PT ;  /* 0x0000001000003812 */ /* 0x000fe400078efcff */
[----:B------:R-:W-:Y:S01]  /*38220*/  ISETP.LT.OR P3, PT, R29, 0x51, !P2 ;  /* 0x000000511d00780c */ /* 0x000fe20005761670 */
[----:B------:R-:W3:Y:S01]  /*38230*/  LDL.LU R94, [R1+0x2cc] ;  /* 0x0002cc00015e7983 */ /* 0x000ee20000300800 */
[----:B------:R-:W-:-:S03]  /*38240*/  @P0 LOP3.LUT R2, R2, 0x1, RZ, 0xfc, !PT ;  /* 0x0000000102020812 */ /* 0x000fc600078efcff */
[----:B------:R-:W3:Y:S08]  /*38250*/  LDL.LU R96, [R1+0x2d0] ;  /* 0x0002d00001607983 */ /* 0x000ef00000300800 */
[----:B------:R-:W0:Y:S01]  /*38260*/  @!P3 LDC.64 R14, c[0x0][0x5c0] ;  /* 0x00017000ff0ebb82 */ /* 0x000e220000000a00 */
[----:B------:R-:W-:Y:S01]  /*38270*/  LOP3.LUT R2, R2, 0xfffffffd, RZ, 0xc0, !PT ;  /* 0xfffffffd02027812 */ /* 0x000fe200078ec0ff */
[----:B------:R-:W3:Y:S03]  /*38280*/  LDL.LU R98, [R1+0x2d4] ;  /* 0x0002d40001627983 */ /* 0x000ee60000300800 */
[----:B------:R-:W-:-:S02]  /*38290*/  @P3 LOP3.LUT R2, R2, 0x2, RZ, 0xfc, !PT ;  /* 0x0000000202023812 */ /* 0x000fc400078efcff */
[----:B0-----:R-:W-:-:S04]  /*382a0*/  @!P3 IADD3 R86, P4, P5, R24, R14, R7 ;  /* 0x0000000e1856b210 */ /* 0x001fc80007d9e007 */
[----:B------:R-:W-:Y:S02]  /*382b0*/  @!P3 IADD3.X R87, R31, R15, R6, P4, P5 ;  /* 0x0000000f1f57b210 */ /* 0x000fe400027ea406 */
[----:B------:R-:W-:-:S13]  /*382c0*/  ISETP.LT.OR P3, PT, R29, 0x52, !P2 ;  /* 0x000000521d00780c */ /* 0x000fda0005761670 */
[----:B------:R-:W0:Y:S01]  /*382d0*/  @!P3 LDC.64 R14, c[0x0][0x5c0] ;  /* 0x00017000ff0ebb82 */ /* 0x000e220000000a00 */
[C---:B------:R-:W-:Y:S02]  /*382e0*/  LOP3.LUT P6, RZ, R0.reuse, 0x100, RZ, 0xc0, !PT ;  /* 0x0000010000ff7812 */ /* 0x040fe400078cc0ff */
[C---:B------:R-:W-:Y:S02]  /*382f0*/  LOP3.LUT P1, RZ, R0.reuse, 0x4, RZ, 0xc0, !PT ;  /* 0x0000000400ff7812 */ /* 0x040fe4000782c0ff */
[----:B------:R-:W-:-:S04]  /*38300*/  LOP3.LUT R0, R0, 0xffffffbf, RZ, 0xc0, !PT ;  /* 0xffffffbf00007812 */ /* 0x000fc800078ec0ff */
[----:B------:R-:W-:Y:S02]  /*38310*/  @P3 LOP3.LUT R0, R0, 0x40, RZ, 0xfc, !PT ;  /* 0x0000004000003812 */ /* 0x000fe400078efcff */
[----:B0-----:R-:W-:-:S04]  /*38320*/  @!P3 IADD3 R54, P4, P5, R24, R14, R7 ;  /* 0x0000000e1836b210 */ /* 0x001fc80007d9e007 */
[----:B------:R-:W-:Y:S02]  /*38330*/  @!P3 IADD3.X R55, R31, R15, R6, P4, P5 ;  /* 0x0000000f1f37b210 */ /* 0x000fe400027ea406 */
[----:B------:R-:W-:-:S13]  /*38340*/  ISETP.LT.OR P3, PT, R29, 0x59, !P2 ;  /* 0x000000591d00780c */ /* 0x000fda0005761670 */
[----:B------:R-:W0:Y:S01]  /*38350*/  @!P3 LDC.64 R14, c[0x0][0x5c0] ;  /* 0x00017000ff0ebb82 */ /* 0x000e220000000a00 */
[----:B------:R-:W-:-:S04]  /*38360*/  LOP3.LUT R2, R2, 0xfffffffb, RZ, 0xc0, !PT ;  /* 0xfffffffb02027812 */ /* 0x000fc800078ec0ff */
[----:B------:R-:W-:Y:S02]  /*38370*/  @P3 LOP3.LUT R2, R2, 0x4, RZ, 0xfc, !PT ;  /* 0x0000000402023812 */ /* 0x000fe400078efcff */
[----:B0-----:R-:W-:-:S04]  /*38380*/  @!P3 IADD3 R88, P4, P5, R24, R14, R7 ;  /* 0x0000000e1858b210 */ /* 0x001fc80007d9e007 */
[----:B------:R-:W-:Y:S02]  /*38390*/  @!P3 IADD3.X R89, R31, R15, R6, P4, P5 ;  /* 0x0000000f1f59b210 */ /* 0x000fe400027ea406 */
[----:B------:R-:W-:Y:S02]  /*383a0*/  ISETP.LT.OR P3, PT, R29, 0x5a, !P2 ;  /* 0x0000005a1d00780c */ /* 0x000fe40005761670 */
[----:B------:R-:W-:-:S11]  /*383b0*/  LOP3.LUT P0, RZ, R11, 0x400, RZ, 0xc0, !PT ;  /* 0x000004000bff7812 */ /* 0x000fd6000780c0ff */
[----:B------:R-:W0:Y:S01]  /*383c0*/  @!P3 LDC.64 R14, c[0x0][0x5c0] ;  /* 0x00017000ff0ebb82 */ /* 0x000e220000000a00 */
[----:B------:R-:W-:Y:S02]  /*383d0*/  F2FP.SATFINITE.E4M3.F32.PACK_AB_MERGE_C R13, RZ, R13, RZ ;  /* 0x0000000dff0d723e */ /* 0x000fe400048070ff */
[----:B------:R-:W-:-:S03]  /*383e0*/  LOP3.LUT R0, R0, 0xfffdffff, RZ, 0xc0, !PT ;  /* 0xfffdffff00007812 */ /* 0x000fc600078ec0ff */
[----:B------:R0:W-:Y:S01]  /*383f0*/  @!P0 STG.E.U8 desc[UR48][R60.64+0x39], R13 ;  /* 0x0000390d3c008986 */ /* 0x0001e2000c101130 */
[C---:B------:R-:W-:Y:S02]  /*38400*/  LOP3.LUT P0, RZ, R11.reuse, 0x200, RZ, 0xc0, !PT ;  /* 0x000002000bff7812 */ /* 0x040fe4000780c0ff */
        /* <DEDUP_REMOVED lines=8> */
[----:B----4-:R-:W-:Y:S01]  /*38490*/  FMUL R13, R92, UR41 ;  /* 0x000000295c0d7c20 */ /* 0x010fe20008400000 */
[----:B------:R-:W-:-:S04]  /*384a0*/  LOP3.LUT R0, R0, 0xfffffeff, RZ, 0xc0, !PT ;  /* 0xfffffeff00007812 */ /* 0x000fc800078ec0ff */
[----:B------:R-:W-:Y:S02]  /*384b0*/  @P2 LOP3.LUT R0, R0, 0x100, RZ, 0xfc, !PT ;  /* 0x0000010000002812 */ /* 0x000fe400078efcff */
[----:B0-----:R-:W-:-:S04]  /*384c0*/  @!P2 IADD3 R92, P4, P5, R24, R14, R9 ;  /* 0x0000000e185ca210 */ /* 0x001fc80007d9e009 */
[----:B------:R-:W-:Y:S02]  /*384d0*/  @!P2 IADD3.X R93, R31, R15, R8, P4, P5 ;  /* 0x0000000f1f5da210 */ /* 0x000fe400027ea408 */
[----:B------:R-:W-:Y:S02]  /*384e0*/  ISETP.LT.OR P4, PT, R29, 0x21, !P0 ;  /* 0x000000211d00780c */ /* 0x000fe40004781670 */
[----:B------:R-:W-:Y:S02]  /*384f0*/  LOP3.LUT P2, RZ, R0, 0x40000, RZ, 0xc0, !PT ;  /* 0x0004000000ff7812 */ /* 0x000fe4000784c0ff */
[----:B------:R-:W-:Y:S02]  /*38500*/  F2FP.SATFINITE.E4M3.F32.PACK_AB_MERGE_C R13, RZ, R13, RZ ;  /* 0x0000000dff0d723e */ /* 0x000fe400048070ff */
[----:B------:R-:W-:-:S07]  /*38510*/  LOP3.LUT R11, R11, 0xfffffeff, RZ, 0xc0, !PT ;  /* 0xfffffeff0b0b7812 */ /* 0x000fce00078ec0ff */
[----:B------:R-:W0:Y:S01]  /*38520*/  @!P4 LDC.64 R16, c[0x0][0x5c0] ;  /* 0x00017000ff10cb82 */ /* 0x000e220000000a00 */
[----:B------:R1:W-:Y:S01]  /*38530*/  @!P6 STG.E.U8 desc[UR48][R50.64+0x20], R13 ;  /* 0x0000200d3200e986 */ /* 0x0003e2000c101130 */
[----:B------:R-:W-:Y:S02]  /*38540*/  @P2 LOP3.LUT R11, R11, 0x100, RZ, 0xfc, !PT ;  /* 0x000001000b0b2812 */ /* 0x000fe400078efcff */
[----:B------:R-:W-:Y:S02]  /*38550*/  ISETP.LT.OR P2, PT, R29, 0x42, !P3 ;  /* 0x000000421d00780c */ /* 0x000fe40005f41670 */
[----:B------:R-:W-:Y:S01]  /*38560*/  @!P4 IADD3 R14, P5, P6, R3, R24, R7 ;  /* 0x00000018030ec210 */ /* 0x000fe20007ebe007 */
[----:B-1----:R-:W-:-:S05]  /*38570*/  FMUL R13, R91, UR41 ;  /* 0x000000295b0d7c20 */ /* 0x002fca0008400000 */
[----:B------:R-:W-:-:S05]  /*38580*/  F2FP.SATFINITE.E4M3.F32.PACK_AB_MERGE_C R13, RZ, R13, RZ ;  /* 0x0000000dff0d723e */ /* 0x000fca00048070ff */
[----:B------:R2:W-:Y:S01]  /*38590*/  @!P1 STG.E.U8 desc[UR48][R32.64+0x21], R13 ;  /* 0x0000210d20009986 */ /* 0x0005e2000c101130 */
[----:B0-----:R-:W-:Y:S02]  /*385a0*/  @!P4 IADD3 R16, P1, R14, R16, RZ ;  /* 0x000000100e10c210 */ /* 0x001fe40007f3e0ff */
[----:B------:R-:W0:Y:S01]  /*385b0*/  @!P2 LDC.64 R14, c[0x0][0x5c0] ;  /* 0x00017000ff0eab82 */ /* 0x000e220000000a00 */
[----:B------:R-:W-:-:S05]  /*385c0*/  @!P4 IADD3.X R22, R4, R31, R6, P5, P6 ;  /* 0x0000001f0416c210 */ /* 0x000fca0002fec406 */
[----:B------:R-:W-:Y:S02]  /*385d0*/  @!P4 IMAD.X R17, R22, 0x1, R17, P1 ;  /* 0x000000011611c824 */ /* 0x000fe400008e0611 */
[----:B--2---:R-:W-:-:S05]  /*385e0*/  FMUL R13, R90, UR41 ;  /* 0x000000295a0d7c20 */ /* 0x004fca0008400000 */
[----:B------:R-:W-:-:S05]  /*385f0*/  F2FP.SATFINITE.E4M3.F32.PACK_AB_MERGE_C R13, RZ, R13, RZ ;  /* 0x0000000dff0d723e */ /* 0x000fca00048070ff */
        /* <DEDUP_REMOVED lines=13> */
[----:B---3--:R-:W-:Y:S01]  /*386d0*/  FMUL R13, R95, UR41 ;  /* 0x000000295f0d7c20 */ /* 0x008fe20008400000 */
[----:B------:R-:W-:-:S04]  /*386e0*/  LOP3.LUT R2, R2, 0xfffffff7, RZ, 0xc0, !PT ;  /* 0xfffffff702027812 */ /* 0x000fc800078ec0ff */
[----:B------:R-:W-:Y:S02]  /*386f0*/  F2FP.SATFINITE.E4M3.F32.PACK_AB_MERGE_C R13, RZ, R13, RZ ;  /* 0x0000000dff0d723e */ /* 0x000fe400048070ff */
[----:B------:R-:W-:-:S03]  /*38700*/  @P2 LOP3.LUT R2, R2, 0x8, RZ, 0xfc, !PT ;  /* 0x0000000802022812 */ /* 0x000fc600078efcff */
[----:B------:R1:W-:Y:S01]  /*38710*/  @!P4 STG.E.U8 desc[UR48][R16.64+0x21], R13 ;  /* 0x0000210d1000c986 */ /* 0x0003e2000c101130 */
[----:B0-----:R-:W-:-:S04]  /*38720*/  @!P2 IADD3 R90, P5, P6, R24, R14, R9 ;  /* 0x0000000e185aa210 */ /* 0x001fc80007ebe009 */
[----:B------:R-:W-:Y:S02]  /*38730*/  @!P2 IADD3.X R91, R31, R15, R8, P5, P6 ;  /* 0x0000000f1f5ba210 */ /* 0x000fe40002fec408 */
[----:B------:R-:W-:Y:S01]  /*38740*/  LOP3.LUT P2, RZ, R11, 0x100, RZ, 0xc0, !PT ;  /* 0x000001000bff7812 */ /* 0x000fe2000784c0ff */
[----:B-1----:R-:W-:-:S05]  /*38750*/  FMUL R13, R94, UR41 ;  /* 0x000000295e0d7c20 */ /* 0x002fca0008400000 */
[----:B------:R-:W-:-:S07]  /*38760*/  F2FP.SATFINITE.E4M3.F32.PACK_AB_MERGE_C R13, RZ, R13, RZ ;  /* 0x0000000dff0d723e */ /* 0x000fce00048070ff */
[----:B------:R0:W-:Y:S02]  /*38770*/  @!P2 STG.E.U8 desc[UR48][R44.64+0x28], R13 ;  /* 0x0000280d2c00a986 */ /* 0x0001e4000c101130 */
[----:B0-----:R-:W-:Y:S02]  /*38780*/  FMUL R13, R96, UR41 ;  /* 0x00000029600d7c20 */ /* 0x001fe40008400000 */
[----:B------:R-:W2:Y:S01]  /*38790*/  LDL.LU R96, [R1+0x2d8] ;  /* 0x0002d80001607983 */ /* 0x000ea20000300800 */
[C---:B------:R-:W-:Y:S02]  /*387a0*/  ISETP.LT.OR P6, PT, R29.reuse, 0x4a, !P3 ;  /* 0x0000004a1d00780c */ /* 0x040fe40005fc1670 */
[----:B------:R-:W-:Y:S01]  /*387b0*/  ISETP.LT.OR P2, PT, R29, 0x51, !P3 ;  /* 0x000000511d00780c */ /* 0x000fe20005f41670 */
[----:B------:R-:W3:Y:S10]  /*387c0*/  LDL.LU R97, [R1+0x2dc] ;  /* 0x0002dc0001617983 */ /* 0x000ef40000300800 */
[----:B------:R-:W0:Y:S02]  /*387d0*/  @!P6 LDC.64 R14, c[0x0][0x5c0] ;  /* 0x00017000ff0eeb82 */ /* 0x000e240000000a00 */
[----:B0-----:R-:W-:-:S04]  /*387e0*/  @!P6 IADD3 R50, P4, P5, R24, R14, R9 ;  /* 0x0000000e1832e210 */ /* 0x001fc80007d9e009 */
[----:B------:R-:W-:Y:S02]  /*387f0*/  @!P6 IADD3.X R51, R31, R15, R8, P4, P5 ;  /* 0x0000000f1f33e210 */ /* 0x000fe400027ea408 */
[----:B------:R-:W0:Y:S02]  /*38800*/  @!P2 LDC.64 R14, c[0x0][0x5c0] ;  /* 0x00017000ff0eab82 */ /* 0x000e240000000a00 */
[----:B0-----:R-:W-:-:S04]  /*38810*/  @!P2 IADD3 R94, P4, P5, R24, R14, R9 ;  /* 0x0000000e185ea210 */ /* 0x001fc80007d9e009 */
[----:B------:R-:W-:Y:S02]  /*38820*/  @!P2 IADD3.X R95, R31, R15, R8, P4, P5 ;  /* 0x0000000f1f5fa210 */ /* 0x000fe400027ea408 */
[----:B------:R-:W-:Y:S02]  /*38830*/  ISETP.LT.OR P4, PT, R29, 0x29, !P0 ;  /* 0x000000291d00780c */ /* 0x000fe40004781670 */
[----:B------:R-:W-:-:S11]  /*38840*/  LOP3.LUT R11, R11, 0xffffff7f, RZ, 0xc0, !PT ;  /* 0xffffff7f0b0b7812 */ /* 0x000fd600078ec0ff */
[----:B------:R-:W0:Y:S01]  /*38850*/  @!P4 LDC.64 R16, c[0x0][0x5c0] ;  /* 0x00017000ff10cb82 */ /* 0x000e220000000a00 */
[----:B------:R-:W-:Y:S02]  /*38860*/  LOP3.LUT P1, RZ, R0, 0x80000, RZ, 0xc0, !PT ;  /* 0x0008000000ff7812 */ /* 0x000fe4000782c0ff */
[----:B------:R-:W-:Y:S02]  /*38870*/  @P0 LOP3.LUT R11, R11, 0x80, RZ, 0xfc, !PT ;  /* 0x000000800b0b0812 */ /* 0x000fe400078efcff */
[----:B------:R-:W-:Y:S02]  /*38880*/  ISETP.LT.OR P0, PT, R29, 0x52, !P3 ;  /* 0x000000521d00780c */ /* 0x000fe40005f01670 */
[----:B------:R-:W-:Y:S02]  /*38890*/  LOP3.LUT R2, R2, 0xffffffef, RZ, 0xc0, !PT ;  /* 0xffffffef02027812 */ /* 0x000fe400078ec0ff */
[----:B------:R-:W-:Y:S02]  /*388a0*/  F2FP.SATFINITE.E4M3.F32.PACK_AB_MERGE_C R13, RZ, R13, RZ ;  /* 0x0000000dff0d723e */ /* 0x000fe400048070ff */
[----:B------:R-:W-:-:S02]  /*388b0*/  @P6 LOP3.LUT R2, R2, 0x10, RZ, 0xfc, !PT ;  /* 0x0000001002026812 */ /* 0x000fc400078efcff */
[----:B------:R-:W-:Y:S01]  /*388c0*/  @!P4 IADD3 R14, P5, P6, R3, R24, R7 ;  /* 0x00000018030ec210 */ /* 0x000fe20007ebe007 */
[----:B------:R1:W-:Y:S03]  /*388d0*/  @!P1 STG.E.U8 desc[UR48][R20.64+0x29], R13 ;  /* 0x0000290d14009986 */ /* 0x0003e6000c101130 */
[----:B0-----:R-:W-:Y:S02]  /*388e0*/  @!P4 IADD3 R16, P1, R14, R16, RZ ;  /* 0x000000100e10c210 */ /* 0x001fe40007f3e0ff */
[----:B------:R-:W0:Y:S01]  /*388f0*/  @!P0 LDC.64 R14, c[0x0][0x5c0] ;  /* 0x00017000ff0e8b82 */ /* 0x000e220000000a00 */
[----:B------:R-:W-:Y:S01]  /*38900*/  LOP3.LUT R2, R2, 0xffffffdf, RZ, 0xc0, !PT ;  /* 0xffffffdf02027812 */ /* 0x000fe200078ec0ff */
[----:B-1----:R-:W-:Y:S01]  /*38910*/  FMUL R13, R98, UR41 ;  /* 0x00000029620d7c20 */ /* 0x002fe20008400000 */
[----:B------:R-:W-:Y:S01]  /*38920*/  @!P4 IADD3.X R22, R4, R31, R6, P5, P6 ;  /* 0x0000001f0416c210 */ /* 0x000fe20002fec406 */
[----:B------:R-:W4:Y:S01]  /*38930*/  LDL.LU R98, [R1+0x2e0] ;  /* 0x0002e00001627983 */ /* 0x000f220000300800 */
[----:B------:R-:W-:-:S02]  /*38940*/  @P2 LOP3.LUT R2, R2, 0x20, RZ, 0xfc, !PT ;  /* 0x0000002002022812 */ /* 0x000fc400078efcff */
[C---:B------:R-:W-:Y:S02]  /*38950*/  LOP3.LUT P2, RZ, R0.reuse, 0x100000, RZ, 0xc0, !PT ;  /* 0x0010000000ff7812 */ /* 0x040fe4000784c0ff */
[----:B------:R-:W-:Y:S01]  /*38960*/  LOP3.LUT R0, R0, 0xfffbffff, RZ, 0xc0, !PT ;  /* 0xfffbffff00007812 */ /* 0x000fe200078ec0ff */
[----:B------:R-:W-:Y:S01]  /*38970*/  @!P4 IMAD.X R17, R22, 0x1, R17, P1 ;  /* 0x000000011611c824 */ /* 0x000fe200008e0611 */
[----:B------:R-:W-:Y:S02]  /*38980*/  F2FP.SATFINITE.E4M3.F32.PACK_AB_MERGE_C R13, RZ, R13, RZ ;  /* 0x0000000dff0d723e */ /* 0x000fe400048070ff */
[----:B------:R-:W-:-:S03]  /*38990*/  @P0 LOP3.LUT R0, R0, 0x40000, RZ, 0xfc, !PT ;  /* 0x0004000000000812 */ /* 0x000fc600078efcff */
[----:B------:R1:W-:Y:S01]  /*389a0*/  @!P4 STG.E.U8 desc[UR48][R16.64+0x28], R13 ;  /* 0x0000280d1000c986 */ /* 0x0003e2000c101130 */
[----:B0-----:R-:W-:-:S04]  /*389b0*/  @!P0 IADD3 R44, P5, P6, R24, R14, R9 ;  /* 0x0000000e182c8210 */ /* 0x001fc80007ebe009 */
[----:B------:R-:W-:Y:S02]  /*389c0*/  @!P0 IADD3.X R45, R31, R15, R8, P5, P6 ;  /* 0x0000000f1f2d8210 */ /* 0x000fe40002fec408 */
[----:B------:R-:W-:-:S04]  /*389d0*/  LOP3.LUT P0, RZ, R11, 0x80, RZ, 0xc0, !PT ;  /* 0x000000800bff7812 */ /* 0x000fc8000780c0ff */
[----:B------:R-:W-:-:S13]  /*389e0*/  ISETP.LT.OR P4, PT, R29, 0x2a, !P0 ;  /* 0x0000002a1d00780c */ /* 0x000fda0004781670 */
        /* <DEDUP_REMOVED lines=10> */
[----:B------:R-:W3:Y:S03]  /*38a90*/  LDL.LU R97, [R1+0x2e8] ;  /* 0x0002e80001617983 */ /* 0x000ee60000300800 */
[----:B------:R-:W-:Y:S02]  /*38aa0*/  F2FP.SATFINITE.E4M3.F32.PACK_AB_MERGE_C R13, RZ, R13, RZ ;  /* 0x0000000dff0d723e */ /* 0x000fe400048070ff */
[----:B------:R-:W-:-:S03]  /*38ab0*/  LOP3.LUT P1, RZ, R0, 0x200, RZ, 0xc0, !PT ;  /* 0x0000020000ff7812 */ /* 0x000fc6000782c0ff */
[----:B------:R4:W-:Y:S01]  /*38ac0*/  @!P2 STG.E.U8 desc[UR48][R58.64+0x30], R13 ;  /* 0x0000300d3a00a986 */ /* 0x0009e2000c101130 */
[----:B------:R-:W-:-:S13]  /*38ad0*/  ISETP.LT.OR P3, PT, R29, 0x59, !P3 ;  /* 0x000000591d00780c */ /* 0x000fda0005f61670 */
[----:B------:R-:W0:Y:S01]  /*38ae0*/  @!P3 LDC.64 R14, c[0x0][0x5c0] ;  /* 0x00017000ff0ebb82 */ /* 0x000e220000000a00 */
[----:B----4-:R-:W-:Y:S02]  /*38af0*/  FMUL R13, R98, UR41 ;  /* 0x00000029620d7c20 */ /* 0x010fe40008400000 */
[----:B------:R-:W4:Y:S03]  /*38b00*/  LDL.LU R98, [R1+0x2ec] ;  /* 0x0002ec0001627983 */ /* 0x000f260000300800 */
[----:B------:R-:W-:-:S05]  /*38b10*/  F2FP.SATFINITE.E4M3.F32.PACK_AB_MERGE_C R13, RZ, R13, RZ ;  /* 0x0000000dff0d723e */ /* 0x000fca00048070ff */
[----:B------:R2:W-:Y:S01]  /*38b20*/  @!P1 STG.E.U8 desc[UR48][R38.64+0x31], R13 ;  /* 0x0000310d26009986 */ /* 0x0005e2000c101130 */
[----:B0-----:R-:W-:-:S04]  /*38b30*/  @!P3 IADD3 R22, P5, P6, R24, R14, R9 ;  /* 0x0000000e1816b210 */ /* 0x001fc80007ebe009 */
[----:B------:R-:W-:Y:S02]  /*38b40*/  @!P3 IADD3.X R23, R31, R15, R8, P5, P6 ;  /* 0x0000000f1f17b210 */ /* 0x000fe40002fec408 */
[----:B------:R-:W-:-:S04]  /*38b50*/  ISETP.GE.AND P6, PT, R28, 0x101, PT ;  /* 0x000001011c00780c */ /* 0x000fc80003fc6270 */
[----:B------:R-:W-:Y:S02]  /*38b60*/  ISETP.LT.OR P6, PT, R29, 0x5a, !P6 ;  /* 0x0000005a1d00780c */ /* 0x000fe400077c1670 */
[----:B------:R-:W-:-:S11]  /*38b70*/  LOP3.LUT R0, R0, 0xfff7ffff, RZ, 0xc0, !PT ;  /* 0xfff7ffff00007812 */ /* 0x000fd600078ec0ff */
[----:B------:R-:W0:Y:S01]  /*38b80*/  @!P6 LDC.64 R14, c[0x0][0x5c0] ;  /* 0x00017000ff0eeb82 */ /* 0x000e220000000a00 */
[----:B------:R-:W-:Y:S02]  /*38b90*/  @P3 LOP3.LUT R0, R0, 0x80000, RZ, 0xfc, !PT ;  /* 0x0008000000003812 */ /* 0x000fe400078efcff */
[----:B------:R-:W-:-:S04]  /*38ba0*/  LOP3.LUT P3, RZ, R11, 0x40, RZ, 0xc0, !PT ;  /* 0x000000400bff7812 */ /* 0x000fc8000786c0ff */
[----:B------:R-:W-:Y:S02]  /*38bb0*/  ISETP.LT.OR P2, PT, R29, 0x61, !P3 ;  /* 0x000000611d00780c */ /* 0x000fe40005f41670 */
[----:B0-----:R-:W-:-:S04]  /*38bc0*/  @!P6 IADD3 R116, P4, P5, R24, R14, R9 ;  /* 0x0000000e1874e210 */ /* 0x001fc80007d9e009 */
[----:B------:R-:W-:-:S07]  /*38bd0*/  @!P6 IADD3.X R117, R31, R15, R8, P4, P5 ;  /* 0x0000000f1f75e210 */ /* 0x000fce00027ea408 */
[----:B------:R-:W0:Y:S01]  /*38be0*/  @!P2 LDC.64 R14, c[0x0][0x5c0] ;  /* 0x00017000ff0eab82 */ /* 0x000e220000000a00 */
[----:B--2---:R-:W-:Y:S02]  /*38bf0*/  FMUL R13, R96, UR41 ;  /* 0x00000029600d7c20 */ /* 0x004fe40008400000 */
[----:B------:R-:W2:Y:S01]  /*38c00*/  LDL.LU R96, [R1+0x2f0] ;  /* 0x0002f00001607983 */ /* 0x000ea20000300800 */
[----:B0-----:R-:W-:-:S04]  /*38c10*/  @!P2 IADD3 R58, P4, P5, R24, R14, R3 ;  /* 0x0000000e183aa210 */ /* 0x001fc80007d9e003 */
[----:B------:R-:W-:Y:S02]  /*38c20*/  @!P2 IADD3.X R59, R31, R15, R4, P4, P5 ;  /* 0x0000000f1f3ba210 */ /* 0x000fe400027ea404 */
[----:B------:R-:W-:Y:S02]  /*38c30*/  ISETP.LT.OR P4, PT, R29, 0x31, !P0 ;  /* 0x000000311d00780c */ /* 0x000fe40004781670 */
[----:B------:R-:W-:Y:S02]  /*38c40*/  LOP3.LUT P2, RZ, R0, 0x400, RZ, 0xc0, !PT ;  /* 0x0000040000ff7812 */ /* 0x000fe4000784c0ff */
[----:B------:R-:W-:-:S09]  /*38c50*/  LOP3.LUT R11, R11, 0xffffffdf, RZ, 0xc0, !PT ;  /* 0xffffffdf0b0b7812 */ /* 0x000fd200078ec0ff */
[----:B------:R-:W0:Y:S02]  /*38c60*/  @!P4 LDC.64 R16, c[0x0][0x5c0] ;  /* 0x00017000ff10cb82 */ /* 0x000e240000000a00 */
[----:B------:R-:W-:Y:S02]  /*38c70*/  @P2 LOP3.LUT R11, R11, 0x20, RZ, 0xfc, !PT ;  /* 0x000000200b0b2812 */ /* 0x000fe400078efcff */
[----:B------:R-:W-:Y:S02]  /*38c80*/  ISETP.LT.OR P2, PT, R29, 0x62, !P3 ;  /* 0x000000621d00780c */ /* 0x000fe40005f41670 */
[----:B------:R-:W-:-:S04]  /*38c90*/  LOP3.LUT R2, R2, 0xffffffbf, RZ, 0xc0, !PT ;  /* 0xffffffbf02027812 */ /* 0x000fc800078ec0ff */
[----:B------:R-:W-:Y:S02]  /*38ca0*/  @P6 LOP3.LUT R2, R2, 0x40, RZ, 0xfc, !PT ;  /* 0x0000004002026812 */ /* 0x000fe400078efcff */
[----:B------:R-:W-:-:S04]  /*38cb0*/  @!P4 IADD3 R14, P5, P6, R3, R24, R7 ;  /* 0x00000018030ec210 */ /* 0x000fc80007ebe007 */
[----:B------:R-:W-:Y:S02]  /*38cc0*/  @!P4 IADD3.X R20, R4, R31, R6, P5, P6 ;  /* 0x0000001f0414c210 */ /* 0x000fe40002fec406 */
        /* <DEDUP_REMOVED lines=11> */
[----:B------:R-:W-:Y:S02]  /*38d80*/  ISETP.LT.OR P2, PT, R29, 0x69, !P3 ;  /* 0x000000691d00780c */ /* 0x000fe40005f41670 */
[----:B0-----:R-:W-:-:S05]  /*38d90*/  @!P4 IADD3 R16, P5, R16, R14, RZ ;  /* 0x0000000e1010c210 */ /* 0x001fca0007fbe0ff */
[----:B------:R-:W-:Y:S02]  /*38da0*/  @!P4 IMAD.X R17, R13, 0x1, R15, P5 ;  /* 0x000000010d11c824 */ /* 0x000fe400028e060f */
[----:B---3--:R-:W-:-:S04]  /*38db0*/  FMUL R13, R97, UR41 ;  /* 0x00000029610d7c20 */ /* 0x008fc80008400000 */
[----:B------:R-:W0:Y:S01]  /*38dc0*/  @!P2 LDC.64 R14, c[0x0][0x5c0] ;  /* 0x00017000ff0eab82 */ /* 0x000e220000000a00 */
[----:B------:R-:W3:Y:S01]  /*38dd0*/  LDL.LU R97, [R1+0x2f4] ;  /* 0x0002f40001617983 */ /* 0x000ee20000300800 */
[----:B------:R-:W-:-:S05]  /*38de0*/  F2FP.SATFINITE.E4M3.F32.PACK_AB_MERGE_C R13, RZ, R13, RZ ;  /* 0x0000000dff0d723e */ /* 0x000fca00048070ff */
[----:B------:R4:W-:Y:S01]  /*38df0*/  @!P4 STG.E.U8 desc[UR48][R16.64+0x31], R13 ;  /* 0x0000310d1000c986 */ /* 0x0009e2000c101130 */
[----:B0-----:R-:W-:-:S04]  /*38e00*/  @!P2 IADD3 R120, P5, P6, R24, R14, R3 ;  /* 0x0000000e1878a210 */ /* 0x001fc80007ebe003 */
[----:B------:R-:W-:Y:S02]  /*38e10*/  @!P2 IADD3.X R121, R31, R15, R4, P5, P6 ;  /* 0x0000000f1f79a210 */ /* 0x000fe40002fec404 */
[----:B------:R-:W-:Y:S01]  /*38e20*/  LOP3.LUT P2, RZ, R11, 0x20, RZ, 0xc0, !PT ;  /* 0x000000200bff7812 */ /* 0x000fe2000784c0ff */
[----:B----4-:R-:W-:-:S05]  /*38e30*/  FMUL R13, R98, UR41 ;  /* 0x00000029620d7c20 */ /* 0x010fca0008400000 */
[----:B------:R-:W-:-:S07]  /*38e40*/  F2FP.SATFINITE.E4M3.F32.PACK_AB_MERGE_C R13, RZ, R13, RZ ;  /* 0x0000000dff0d723e */ /* 0x000fce00048070ff */
[----:B------:R2:W-:Y:S01]  /*38e50*/  @!P2 STG.E.U8 desc[UR48][R40.64+0x38], R13 ;  /* 0x0000380d2800a986 */ /* 0x0005e2000c101130 */
[----:B------:R-:W-:-:S13]  /*38e60*/  ISETP.LT.OR P6, PT, R29, 0x6a, !P3 ;  /* 0x0000006a1d00780c */ /* 0x000fda0005fc1670 */
[----:B------:R-:W0:Y:S01]  /*38e70*/  @!P6 LDC.64 R14, c[0x0][0x5c0] ;  /* 0x00017000ff0eeb82 */ /* 0x000e220000000a00 */
[----:B--2---:R-:W-:Y:S02]  /*38e80*/  FMUL R13, R96, UR41 ;  /* 0x00000029600d7c20 */ /* 0x004fe40008400000 */
[----:B------:R-:W2:Y:S01]  /*38e90*/  LDL.LU R96, [R1+0x2f8] ;  /* 0x0002f80001607983 */ /* 0x000ea20000300800 */
[----:B------:R-:W-:Y:S02]  /*38ea0*/  ISETP.LT.OR P2, PT, R29, 0x71, !P3 ;  /* 0x000000711d00780c */ /* 0x000fe40005f41670 */
[----:B0-----:R-:W-:Y:S01]  /*38eb0*/  @!P6 IADD3 R126, P4, P5, R24, R14, R3 ;  /* 0x0000000e187ee210 */ /* 0x001fe20007d9e003 */
[----:B------:R-:W4:Y:S03]  /*38ec0*/  LDL.LU R98, [R1+0x2fc] ;  /* 0x0002fc0001627983 */ /* 0x000f260000300800 */
[----:B------:R-:W-:-:S07]  /*38ed0*/  @!P6 IADD3.X R127, R31, R15, R4, P4, P5 ;  /* 0x0000000f1f7fe210 */ /* 0x000fce00027ea404 */
[----:B------:R-:W0:Y:S02]  /*38ee0*/  @!P2 LDC.64 R14, c[0x0][0x5c0] ;  /* 0x00017000ff0eab82 */ /* 0x000e240000000a00 */
[----:B0-----:R-:W-:-:S04]  /*38ef0*/  @!P2 IADD3 R40, P4, P5, R24, R14, R3 ;  /* 0x0000000e1828a210 */ /* 0x001fc80007d9e003 */
[----:B------:R-:W-:Y:S02]  /*38f00*/  @!P2 IADD3.X R41, R31, R15, R4, P4, P5 ;  /* 0x0000000f1f29a210 */ /* 0x000fe400027ea404 */
[----:B------:R-:W-:Y:S02]  /*38f10*/  ISETP.LT.OR P4, PT, R29, 0x39, !P0 ;  /* 0x000000391d00780c */ /* 0x000fe40004781670 */
[C---:B------:R-:W-:Y:S02]  /*38f20*/  LOP3.LUT P1, RZ, R0.reuse, 0x200000, RZ, 0xc0, !PT ;  /* 0x0020000000ff7812 */ /* 0x040fe4000782c0ff */
[----:B------:R-:W-:-:S09]  /*38f30*/  LOP3.LUT R0, R0, 0xfffffbff, RZ, 0xc0, !PT ;  /* 0xfffffbff00007812 */ /* 0x000fd200078ec0ff */
[----:B------:R-:W0:Y:S01]  /*38f40*/  @!P4 LDC.64 R16, c[0x0][0x5c0] ;  /* 0x00017000ff10cb82 */ /* 0x000e220000000a00 */
[----:B------:R-:W-:Y:S02]  /*38f50*/  @P2 LOP3.LUT R0, R0, 0x400, RZ, 0xfc, !PT ;  /* 0x0000040000002812 */ /* 0x000fe400078efcff */
[----:B------:R-:W-:Y:S02]  /*38f60*/  ISETP.LT.OR P2, PT, R29, 0x72, !P3 ;  /* 0x000000721d00780c */ /* 0x000fe40005f41670 */
[----:B------:R-:W-:Y:S02]  /*38f70*/  F2FP.SATFINITE.E4M3.F32.PACK_AB_MERGE_C R13, RZ, R13, RZ ;  /* 0x0000000dff0d723e */ /* 0x000fe400048070ff */
[----:B------:R-:W-:-:S03]  /*38f80*/  @!P4 IADD3 R14, P5, P6, R3, R24, R7 ;  /* 0x00000018030ec210 */ /* 0x000fc60007ebe007 */
[----:B------:R3:W-:Y:S01]  /*38f90*/  @!P1 STG.E.U8 desc[UR48][R26.64+0x39], R13 ;  /* 0x0000390d1a009986 */ /* 0x0007e2000c101130 */
[----:B------:R-:W-:Y:S02]  /*38fa0*/  @!P4 IADD3.X R20, R4, R31, R6, P5, P6 ;  /* 0x0000001f0414c210 */ /* 0x000fe40002fec406 */
[----:B0-----:R-:W-:-:S03]  /*38fb0*/  @!P4 IADD3 R16, P1, R14, R16, RZ ;  /* 0x000000100e10c210 */ /* 0x001fc60007f3e0ff */
[----:B------:R-:W0:Y:S02]  /*38fc0*/  @!P2 LDC.64 R14, c[0x0][0x5c0] ;  /* 0x00017000ff0eab82 */ /* 0x000e240000000a00 */
[----:B------:R-:W-:Y:S02]  /*38fd0*/  @!P4 IMAD.X R17, R20, 0x1, R17, P1 ;  /* 0x000000011411c824 */ /* 0x000fe400008e0611 */
[----:B---3--:R-:W-:Y:S02]  /*38fe0*/  FMUL R13, R97, UR41 ;  /* 0x00000029610d7c20 */ /* 0x008fe40008400000 */
[----:B------:R-:W3:Y:S03]  /*38ff0*/  LDL.LU R97, [R1+0x300] ;  /* 0x0003000001617983 */ /* 0x000ee60000300800 */
[----:B------:R-:W-:-:S05]  /*39000*/  F2FP.SATFINITE.E4M3.F32.PACK_AB_MERGE_C R13, RZ, R13, RZ ;  /* 0x0000000dff0d723e */ /* 0x000fca00048070ff */
        /* <DEDUP_REMOVED lines=10> */
[----:B------:R-:W2:Y:S01]  /*390b0*/  LDL.LU R96, [R1+0x304] ;  /* 0x0003040001607983 */ /* 0x000ea20000300800 */
[----:B------:R-:W-:Y:S02]  /*390c0*/  LOP3.LUT R0, R0, 0xffdfffff, RZ, 0xc0, !PT ;  /* 0xffdfffff00007812 */ /* 0x000fe400078ec0ff */
[----:B------:R-:W-:Y:S02]  /*390d0*/  LOP3.LUT R12, R12, 0xdfffffff, RZ, 0xc0, !PT ;  /* 0xdfffffff0c0c7812 */ /* 0x000fe400078ec0ff */
[----:B------:R-:W-:Y:S02]  /*390e0*/  @P2 LOP3.LUT R0, R0, 0x200000, RZ, 0xfc, !PT ;  /* 0x0020000000002812 */ /* 0x000fe400078efcff */
[----:B------:R-:W-:-:S02]  /*390f0*/  @P0 LOP3.LUT R12, R12, 0x20000000, RZ, 0xfc, !PT ;  /* 0x200000000c0c0812 */ /* 0x000fc400078efcff */
[----:B------:R-:W-:Y:S02]  /*39100*/  LOP3.LUT P0, RZ, R0, 0x8, RZ, 0xc0, !PT ;  /* 0x0000000800ff7812 */ /* 0x000fe4000780c0ff */
[C---:B------:R-:W-:Y:S02]  /*39110*/  LOP3.LUT P2, RZ, R11.reuse, 0x10, RZ, 0xc0, !PT ;  /* 0x000000100bff7812 */ /* 0x040fe4000784c0ff */
[C---:B------:R-:W-:Y:S02]  /*39120*/  LOP3.LUT P1, RZ, R11.reuse, 0x8, RZ, 0xc0, !PT ;  /* 0x000000080bff7812 */ /* 0x040fe4000782c0ff */
[----:B------:R-:W-:-:S07]  /*39130*/  LOP3.LUT R11, R11, 0xfffffffb, RZ, 0xc0, !PT ;  /* 0xfffffffb0b0b7812 */ /* 0x000fce00078ec0ff */
[----:B------:R-:W-:Y:S02]  /*39140*/  @P0 LOP3.LUT R11, R11, 0x4, RZ, 0xfc, !PT ;  /* 0x000000040b0b0812 */ /* 0x000fe400078efcff */
[----:B------:R-:W-:-:S13]  /*39150*/  ISETP.LT.OR P0, PT, R29, 0x79, !P3 ;  /* 0x000000791d00780c */ /* 0x000fda0005f01670 */
[----:B------:R-:W0:Y:S01]  /*39160*/  @!P0 LDC.64 R14, c[0x0][0x5c0] ;  /* 0x00017000ff0e8b82 */ /* 0x000e220000000a00 */
[----:B------:R-:W-:-:S05]  /*39170*/  F2FP.SATFINITE.E4M3.F32.PACK_AB_MERGE_C R13, RZ, R13, RZ ;  /* 0x0000000dff0d723e */ /* 0x000fca00048070ff */
[----:B------:R4:W-:Y:S01]  /*39180*/  @!P4 STG.E.U8 desc[UR48][R16.64+0x39], R13 ;  /* 0x0000390d1000c986 */ /* 0x0009e2000c101130 */
[----:B------:R-:W-:Y:S02]  /*39190*/  LOP3.LUT R2, R2, 0xfffffdff, RZ, 0xc0, !PT ;  /* 0xfffffdff02027812 */ /* 0x000fe400078ec0ff */
[----:B0-----:R-:W-:-:S04]  /*391a0*/  @!P0 IADD3 R136, P5, P6, R24, R14, R3 ;  /* 0x0000000e18888210 */ /* 0x001fc80007ebe003 */
[----:B------:R-:W-:Y:S02]  /*391b0*/  @!P0 IADD3.X R137, R31, R15, R4, P5, P6 ;  /* 0x0000000f1f898210 */ /* 0x000fe40002fec404 */
[----:B------:R-:W-:Y:S01]  /*391c0*/  LOP3.LUT P6, RZ, R0, 0x800, RZ, 0xc0, !PT ;  /* 0x0000080000ff7812 */ /* 0x000fe200078cc0ff */
[----:B----4-:R-:W-:Y:S01]  /*391d0*/  FMUL R13, R98, UR41 ;  /* 0x00000029620d7c20 */ /* 0x010fe20008400000 */
[----:B------:R-:W-:-:S04]  /*391e0*/  @P0 LOP3.LUT R2, R2, 0x200, RZ, 0xfc, !PT ;  /* 0x0000020002020812 */ /* 0x000fc800078efcff */
[----:B------:R-:W-:Y:S02]  /*391f0*/  F2FP.SATFINITE.E4M3.F32.PACK_AB_MERGE_C R13, RZ, R13, RZ ;  /* 0x0000000dff0d723e */ /* 0x000fe400048070ff */
[----:B------:R-:W-:-:S05]  /*39200*/  ISETP.LT.OR P0, PT, R29, 0x7a, !P3 ;  /* 0x0000007a1d00780c */ /* 0x000fca0005f01670 */
[----:B------:R3:W-:Y:S08]  /*39210*/  @!P6 STG.E.U8 desc[UR48][R46.64+0x20], R13 ;  /* 0x0000200d2e00e986 */ /* 0x0007f0000c101130 */
[----:B------:R-:W0:Y:S01]  /*39220*/  @!P0 LDC.64 R14, c[0x0][0x5c0] ;  /* 0x00017000ff0e8b82 */ /* 0x000e220000000a00 */
[----:B---3--:R-:W-:Y:S02]  /*39230*/  FMUL R13, R97, UR41 ;  /* 0x00000029610d7c20 */ /* 0x008fe40008400000 */
[----:B------:R-:W3:Y:S01]  /*39240*/  LDL.LU R97, [R1+0x308] ;  /* 0x0003080001617983 */ /* 0x000ee20000300800 */
[----:B------:R-:W-:-:S02]  /*39250*/  LOP3.LUT R2, R2, 0xfffffbff, RZ, 0xc0, !PT ;  /* 0xfffffbff02027812 */ /* 0x000fc400078ec0ff */
[----:B0-----:R-:W-:Y:S01]  /*39260*/  @!P0 IADD3 R138, P4, P5, R24, R14, R3 ;  /* 0x0000000e188a8210 */ /* 0x001fe20007d9e003 */
[----:B------:R-:W4:Y:S01]  /*39270*/  LDL.LU R98, [R1+0x30c] ;  /* 0x00030c0001627983 */ /* 0x000f220000300800 */
[----:B------:R-:W-:Y:S02]  /*39280*/  @P0 LOP3.LUT R2, R2, 0x400, RZ, 0xfc, !PT ;  /* 0x0000040002020812 */ /* 0x000fe400078efcff */
[----:B------:R-:W-:Y:S02]  /*39290*/  @!P0 IADD3.X R139, R31, R15, R4, P4, P5 ;  /* 0x0000000f1f8b8210 */ /* 0x000fe400027ea404 */
[----:B------:R-:W-:Y:S02]  /*392a0*/  LOP3.LUT P0, RZ, R11, 0x4, RZ, 0xc0, !PT ;  /* 0x000000040bff7812 */ /* 0x000fe4000780c0ff */
[----:B------:R-:W-:-:S11]  /*392b0*/  F2FP.SATFINITE.E4M3.F32.PACK_AB_MERGE_C R13, RZ, R13, RZ ;  /* 0x0000000dff0d723e */ /* 0x000fd600048070ff */
[----:B------:R2:W-:Y:S01]  /*392c0*/  @!P0 STG.E.U8 desc[UR48][R18.64+0x21], R13 ;  /* 0x0000210d12008986 */ /* 0x0005e2000c101130 */
[----:B------:R-:W-:-:S04]  /*392d0*/  LOP3.LUT R12, R12, 0xbfffffff, RZ, 0xc0, !PT ;  /* 0xbfffffff0c0c7812 */ /* 0x000fc800078ec0ff */
[----:B------:R-:W-:Y:S02]  /*392e0*/  @P3 LOP3.LUT R12, R12, 0x40000000, RZ, 0xfc, !PT ;  /* 0x400000000c0c3812 */ /* 0x000fe400078efcff */
[----:B------:R-:W-:-:S13]  /*392f0*/  ISETP.LT.OR P3, PT, R29, 0x61, !P2 ;  /* 0x000000611d00780c */ /* 0x000fda0005761670 */
[----:B------:R-:W0:Y:S01]  /*39300*/  @!P3 LDC.64 R14, c[0x0][0x5c0] ;  /* 0x00017000ff0ebb82 */ /* 0x000e220000000a00 */
[----:B--2---:R-:W-:Y:S02]  /*39310*/  FMUL R13, R96, UR41 ;  /* 0x00000029600d7c20 */ /* 0x004fe40008400000 */
[----:B------:R-:W2:Y:S01]  /*39320*/  LDL.LU R96, [R1+0x310] ;  /* 0x0003100001607983 */ /* 0x000ea20000300800 */
[----:B0-----:R-:W-:-:S04]  /*39330*/  @!P3 IADD3 R134, P4, P5, R24, R14, R7 ;  /* 0x0000000e1886b210 */ /* 0x001fc80007d9e007 */
[----:B------:R-:W-:Y:S02]  /*39340*/  @!P3 IADD3.X R135, R31, R15, R6, P4, P5 ;  /* 0x0000000f1f87b210 */ /* 0x000fe400027ea406 */
[----:B------:R-:W-:Y:S02]  /*39350*/  ISETP.LT.OR P4, PT, R29, 0x21, !P1 ;  /* 0x000000211d00780c */ /* 0x000fe40004f81670 */
[----:B------:R-:W-:-:S04]  /*39360*/  LOP3.LUT R0, R0, 0xfffff7ff, RZ, 0xc0, !PT ;  /* 0xfffff7ff00007812 */ /* 0x000fc800078ec0ff */
[----:B------:R-:W-:-:S04]  /*39370*/  @P3 LOP3.LUT R0, R0, 0x800, RZ, 0xfc, !PT ;  /* 0x0000080000003812 */ /* 0x000fc800078efcff */
[----:B------:R-:W-:-:S03]  /*39380*/  LOP3.LUT P3, RZ, R0, 0x400000, RZ, 0xc0, !PT ;  /* 0x0040000000ff7812 */ /* 0x000fc6000786c0ff */
[----:B------:R-:W0:Y:S01]  /*39390*/  @!P4 LDC.64 R16, c[0x0][0x5c0] ;  /* 0x00017000ff10cb82 */ /* 0x000e220000000a00 */
[----:B------:R-:W-:-:S09]  /*393a0*/  LOP3.LUT R11, R11, 0xfffffffd, RZ, 0xc0, !PT ;  /* 0xfffffffd0b0b7812 */ /* 0x000fd200078ec0ff */
[----:B------:R-:W-:Y:S02]  /*393b0*/  @P3 LOP3.LUT R11, R11, 0x2, RZ, 0xfc, !PT ;  /* 0x000000020b0b3812 */ /* 0x000fe400078efcff */
[----:B------:R-:W-:Y:S02]  /*393c0*/  ISETP.LT.OR P3, PT, R29, 0x62, !P2 ;  /* 0x000000621d00780c */ /* 0x000fe40005761670 */
[----:B------:R-:W-:-:S04]  /*393d0*/  @!P4 IADD3 R14, P5, P6, R3, R24, R9 ;  /* 0x00000018030ec210 */ /* 0x000fc80007ebe009 */
[----:B------:R-:W-:Y:S02]  /*393e0*/  @!P4 IADD3.X R20, R4, R31, R8, P5, P6 ;  /* 0x0000001f0414c210 */ /* 0x000fe40002fec408 */
[----:B0-----:R-:W-:-:S05]  /*393f0*/  @!P4 IADD3 R16, P0, R14, R16, RZ ;  /* 0x000000100e10c210 */ /* 0x001fca0007f1e0ff */
[----:B------:R-:W0:Y:S01]  /*39400*/  @!P3 LDC.64 R14, c[0x0][0x5c0] ;  /* 0x00017000ff0ebb82 */ /* 0x000e220000000a00 */
[----:B------:R-:W-:Y:S01]  /*39410*/  F2FP.SATFINITE.E4M3.F32.PACK_AB_MERGE_C R13, RZ, R13, RZ ;  /* 0x0000000dff0d723e */ /* 0x000fe200048070ff */
[----:B------:R-:W-:-:S05]  /*39420*/  @!P4 IMAD.X R17, R20, 0x1, R17, P0 ;  /* 0x000000011411c824 */ /* 0x000fca00000e0611 */
[----:B------:R1:W-:Y:S01]  /*39430*/  @!P4 STG.E.U8 desc[UR48][R16.64+0x20], R13 ;  /* 0x0000200d1000c986 */ /* 0x0003e2000c101130 */
[----:B------:R-:W-:Y:S02]  /*39440*/  ISETP.LT.OR P4, PT, R29, 0x22, !P1 ;  /* 0x000000221d00780c */ /* 0x000fe40004f81670 */
[----:B0-----:R-:W-:-:S04]  /*39450*/  @!P3 IADD3 R132, P5, P6, R24, R14, R7 ;  /* 0x0000000e1884b210 */ /* 0x001fc80007ebe007 */
[----:B------:R-:W-:-:S07]  /*39460*/  @!P3 IADD3.X R133, R31, R15, R6, P5, P6 ;  /* 0x0000000f1f85b210 */ /* 0x000fce0002fec406 */
[----:B------:R-:W0:Y:S01]  /*39470*/  @!P4 LDC.64 R14, c[0x0][0x5c0] ;  /* 0x00017000ff0ecb82 */ /* 0x000e220000000a00 */
[----:B-1----:R-:W-:Y:S02]  /*39480*/  @!P4 IADD3 R16, P5, P6, R3, R24, R9 ;  /* 0x000000180310c210 */ /* 0x002fe40007ebe009 */
[----:B------:R-:W-:Y:S02]  /*39490*/  LOP3.LUT R0, R0, 0xfffffff7, RZ, 0xc0, !PT ;  /* 0xfffffff700007812 */ /* 0x000fe400078ec0ff */
[----:B------:R-:W-:Y:S02]  /*394a0*/  @!P4 IADD3.X R13, R4, R31, R8, P5, P6 ;  /* 0x0000001f040dc210 */ /* 0x000fe40002fec408 */
[----:B------:R-:W-:Y:S02]  /*394b0*/  @P3 LOP3.LUT R0, R0, 0x8, RZ, 0xfc, !PT ;  /* 0x0000000800003812 */ /* 0x000fe400078efcff */
[----:B------:R-:W-:Y:S02]  /*394c0*/  ISETP.LT.OR P3, PT, R29, 0x69, !P2 ;  /* 0x000000691d00780c */ /* 0x000fe40005761670 */
[----:B0-----:R-:W-:-:S05]  /*394d0*/  @!P4 IADD3 R16, P5, R16, R14, RZ ;  /* 0x0000000e1010c210 */ /* 0x001fca0007fbe0ff */
[----:B------:R-:W-:Y:S02]  /*394e0*/  @!P4 IMAD.X R17, R13, 0x1, R15, P5 ;  /* 0x000000010d11c824 */ /* 0x000fe400028e060f */
[----:B---3--:R-:W-:-:S04]  /*394f0*/  FMUL R13, R97, UR41 ;  /* 0x00000029610d7c20 */ /* 0x008fc80008400000 */
[----:B------:R-:W0:Y:S01]  /*39500*/  @!P3 LDC.64 R14, c[0x0][0x5c0] ;  /* 0x00017000ff0ebb82 */ /* 0x000e220000000a00 */
[----:B------:R-:W3:Y:S01]  /*39510*/  LDL.LU R97, [R1+0x314] ;  /* 0x0003140001617983 */ /* 0x000ee20000300800 */
[----:B------:R-:W-:Y:S02]  /*39520*/  LOP3.LUT R2, R2, 0xfffff7ff, RZ, 0xc0, !PT ;  /* 0xfffff7ff02027812 */ /* 0x000fe400078ec0ff */
[----:B------:R-:W-:Y:S02]  /*39530*/  F2FP.SATFINITE.E4M3.F32.PACK_AB_MERGE_C R13, RZ, R13, RZ ;  /* 0x0000000dff0d723e */ /* 0x000fe400048070ff */
[----:B------:R-:W-:-:S03]  /*39540*/  @P3 LOP3.LUT R2, R2, 0x800, RZ, 0xfc, !PT ;  /* 0x0000080002023812 */ /* 0x000fc600078efcff */
        /* <DEDUP_REMOVED lines=24> */
[----:B------:R-:W-:Y:S02]  /*396d0*/  LOP3.LUT R2, R2, 0xffffefff, RZ, 0xc0, !PT ;  /* 0xffffefff02027812 */ /* 0x000fe400078ec0ff */
[----:B------:R-:W-:Y:S02]  /*396e0*/  F2FP.SATFINITE.E4M3.F32.PACK_AB_MERGE_C R13, RZ, R13, RZ ;  /* 0x0000000dff0d723e */ /* 0x000fe400048070ff */
[----:B------:R-:W-:Y:S02]  /*396f0*/  @P6 LOP3.LUT R2, R2, 0x1000, RZ, 0xfc, !PT ;  /* 0x0000100002026812 */ /* 0x000fe400078efcff */
[----:B------:R-:W-:Y:S01]  /*39700*/  @!P4 IADD3 R14, P5, P6, R3, R24, R9 ;  /* 0x00000018030ec210 */ /* 0x000fe20007ebe009 */
[----:B------:R3:W-:Y:S03]  /*39710*/  @!P0 STG.E.U8 desc[UR48][R66.64+0x29], R13 ;  /* 0x0000290d42008986 */ /* 0x0007e6000c101130 */
[----:B------:R-:W-:-:S02]  /*39720*/  @!P4 IADD3.X R18, R4, R31, R8, P5, P6 ;  /* 0x0000001f0412c210 */ /* 0x000fc40002fec408 */
[----:B0-----:R-:W-:Y:S02]  /*39730*/  @!P4 IADD3 R16, P0, R14, R16, RZ ;  /* 0x000000100e10c210 */ /* 0x001fe40007f1e0ff */
[----:B------:R-:W0:Y:S03]  /*39740*/  @!P3 LDC.64 R14, c[0x0][0x5c0] ;  /* 0x00017000ff0ebb82 */ /* 0x000e260000000a00 */
[----:B------:R-:W-:Y:S02]  /*39750*/  @!P4 IMAD.X R17, R18, 0x1, R17, P0 ;  /* 0x000000011211c824 */ /* 0x000fe400000e0611 */
[----:B---3--:R-:W-:Y:S01]  /*39760*/  FMUL R13, R97, UR41 ;  /* 0x00000029610d7c20 */ /* 0x008fe20008400000 */
[----:B0-----:R-:W-:Y:S01]  /*39770*/  @!P3 IADD3 R146, P5, P6, R24, R14, R7 ;  /* 0x0000000e1892b210 */ /* 0x001fe20007ebe007 */
[----:B------:R-:W3:Y:S03]  /*39780*/  LDL.LU R97, [R1+0x320] ;  /* 0x0003200001617983 */ /* 0x000ee60000300800 */
[----:B------:R-:W-:-:S05]  /*39790*/  F2FP.SATFINITE.E4M3.F32.PACK_AB_MERGE_C R13, RZ, R13, RZ ;  /* 0x0000000dff0d723e */ /* 0x000fca00048070ff */
[----:B------:R0:W-:Y:S01]  /*397a0*/  @!P4 STG.E.U8 desc[UR48][R16.64+0x28], R13 ;  /* 0x0000280d1000c986 */ /* 0x0001e2000c101130 */
[----:B------:R-:W-:Y:S02]  /*397b0*/  ISETP.LT.OR P4, PT, R29, 0x2a, !P1 ;  /* 0x0000002a1d00780c */ /* 0x000fe40004f81670 */
[----:B------:R-:W-:-:S11]  /*397c0*/  @!P3 IADD3.X R147, R31, R15, R6, P5, P6 ;  /* 0x0000000f1f93b210 */ /* 0x000fd60002fec406 */
[----:B------:R-:W1:Y:S01]  /*397d0*/  @!P4 LDC.64 R14, c[0x0][0x5c0] ;  /* 0x00017000ff0ecb82 */ /* 0x000e620000000a00 */
[----:B0-----:R-:W-:-:S04]  /*397e0*/  @!P4 IADD3 R16, P5, P6, R3, R24, R9 ;  /* 0x000000180310c210 */ /* 0x001fc80007ebe009 */
[----:B------:R-:W-:Y:S02]  /*397f0*/  @!P4 IADD3.X R13, R4, R31, R8, P5, P6 ;  /* 0x0000001f040dc210 */ /* 0x000fe40002fec408 */
[----:B-1----:R-:W-:-:S05]  /*39800*/  @!P4 IADD3 R16, P5, R16, R14, RZ ;  /* 0x0000000e1010c210 */ /* 0x002fca0007fbe0ff */
[----:B------:R-:W-:Y:S02]  /*39810*/  @!P4 IMAD.X R17, R13, 0x1, R15, P5 ;  /* 0x000000010d11c824 */ /* 0x000fe400028e060f */
[----:B--2---:R-:W-:Y:S02]  /*39820*/  FMUL R13, R96, UR41 ;  /* 0x00000029600d7c20 */ /* 0x004fe40008400000 */
[----:B------:R-:W2:Y:S01]  /*39830*/  LDL.LU R96, [R1+0x324] ;  /* 0x0003240001607983 */ /* 0x000ea20000300800 */
[----:B------:R-:W-:Y:S02]  /*39840*/  ISETP.LT.OR P0, PT, R29, 0x79, !P2 ;  /* 0x000000791d00780c */ /* 0x000fe40005701670 */
[----:B------:R-:W-:-:S05]  /*39850*/  F2FP.SATFINITE.E4M3.F32.PACK_AB_MERGE_C R13, RZ, R13, RZ ;  /* 0x0000000dff0d723e */ /* 0x000fca00048070ff */
[----:B------:R4:W-:Y:S06]  /*39860*/  @!P4 STG.E.U8 desc[UR48][R16.64+0x29], R13 ;  /* 0x0000290d1000c986 */ /* 0x0009ec000c101130 */
[----:B------:R-:W0:Y:S01]  /*39870*/  @!P0 LDC.64 R14, c[0x0][0x5c0] ;  /* 0x00017000ff0e8b82 */ /* 0x000e220000000a00 */
[----:B----4-:R-:W-:Y:S02]  /*39880*/  FMUL R13, R98, UR41 ;  /* 0x00000029620d7c20 */ /* 0x010fe40008400000 */
[----:B------:R-:W4:Y:S01]  /*39890*/  LDL.LU R98, [R1+0x328] ;  /* 0x0003280001627983 */ /* 0x000f220000300800 */
[----:B------:R-:W-:-:S04]  /*398a0*/  LOP3.LUT R0, R0, 0xff7fffff, RZ, 0xc0, !PT ;  /* 0xff7fffff00007812 */ /* 0x000fc800078ec0ff */
[----:B------:R-:W-:Y:S02]  /*398b0*/  @P3 LOP3.LUT R0, R0, 0x800000, RZ, 0xfc, !PT ;  /* 0x0080000000003812 */ /* 0x000fe400078efcff */
[----:B0-----:R-:W-:-:S04]  /*398c0*/  @!P0 IADD3 R158, P5, P6, R24, R14, R7 ;  /* 0x0000000e189e8210 */ /* 0x001fc80007ebe007 */
[----:B------:R-:W-:Y:S02]  /*398d0*/  @!P0 IADD3.X R159, R31, R15, R6, P5, P6 ;  /* 0x0000000f1f9f8210 */ /* 0x000fe40002fec406 */
[C---:B------:R-:W-:Y:S02]  /*398e0*/  LOP3.LUT P6, RZ, R0.reuse, 0x1000000, RZ, 0xc0, !PT ;  /* 0x0100000000ff7812 */ /* 0x040fe400078cc0ff */
[----:B------:R-:W-:Y:S02]  /*398f0*/  F2FP.SATFINITE.E4M3.F32.PACK_AB_MERGE_C R13, RZ, R13, RZ ;  /* 0x0000000dff0d723e */ /* 0x000fe400048070ff */
[----:B------:R-:W-:-:S09]  /*39900*/  LOP3.LUT P3, RZ, R0, 0x1000, RZ, 0xc0, !PT ;  /* 0x0000100000ff7812 */ /* 0x000fd2000786c0ff */
[----:B------:R3:W-:Y:S02]  /*39910*/  @!P6 STG.E.U8 desc[UR48][R42.64+0x30], R13 ;  /* 0x0000300d2a00e986 */ /* 0x0007e4000c101130 */
[----:B---3--:R-:W-:Y:S02]  /*39920*/  FMUL R13, R97, UR41 ;  /* 0x00000029610d7c20 */ /* 0x008fe40008400000 */
[----:B------:R-:W3:Y:S03]  /*39930*/  LDL.LU R97, [R1+0x32c] ;  /* 0x00032c0001617983 */ /* 0x000ee60000300800 */
[----:B------:R-:W-:-:S05]  /*39940*/  F2FP.SATFINITE.E4M3.F32.PACK_AB_MERGE_C R13, RZ, R13, RZ ;  /* 0x0000000dff0d723e */ /* 0x000fca00048070ff */
[----:B------:R2:W-:Y:S01]  /*39950*/  @!P3 STG.E.U8 desc[UR48][R34.64+0x31], R13 ;  /* 0x0000310d2200b986 */ /* 0x0005e2000c101130 */
[----:B------:R-:W-:-:S04]  /*39960*/  LOP3.LUT R5, R5, 0xfffffeff, RZ, 0xc0, !PT ;  /* 0xfffffeff05057812 */ /* 0x000fc800078ec0ff */
[----:B------:R-:W-:Y:S02]  /*39970*/  @P0 LOP3.LUT R5, R5, 0x100, RZ, 0xfc, !PT ;  /* 0x0000010005050812 */ /* 0x000fe400078efcff */
[----:B------:R-:W-:-:S13]  /*39980*/  ISETP.LT.OR P0, PT, R29, 0x7a, !P2 ;  /* 0x0000007a1d00780c */ /* 0x000fda0005701670 */
[----:B------:R-:W0:Y:S01]  /*39990*/  @!P0 LDC.64 R14, c[0x0][0x5c0] ;  /* 0x00017000ff0e8b82 */ /* 0x000e220000000a00 */
        /* <DEDUP_REMOVED lines=36> */
[----:B------:R-:W-:Y:S01]  /*39be0*/  ISETP.LT.OR P2, PT, R29, 0x69, !P0 ;  /* 0x000000691d00780c */ /* 0x000fe20004741670 */
[----:B------:R-:W-:Y:S01]  /*39bf0*/  STL [R1+0x710], R11 ;  /* 0x0007100b01007387 */ /* 0x000fe20000100800 */
[----:B0-----:R-:W-:-:S05]  /*39c00*/  @!P4 IADD3 R16, P5, R16, R14, RZ ;  /* 0x0000000e1010c210 */ /* 0x001fca0007fbe0ff */
[----:B------:R-:W-:Y:S02]  /*39c10*/  @!P4 IMAD.X R17, R13, 0x1, R15, P5 ;  /* 0x000000010d11c824 */ /* 0x000fe400028e060f */
[----:B----4-:R-:W-:-:S04]  /*39c20*/  FMUL R13, R98, UR41 ;  /* 0x00000029620d7c20 */ /* 0x010fc80008400000 */
[----:B------:R-:W0:Y:S01]  /*39c30*/  @!P2 LDC.64 R14, c[0x0][0x5c0] ;  /* 0x00017000ff0eab82 */ /* 0x000e220000000a00 */
[----:B------:R-:W4:Y:S01]  /*39c40*/  LDL.LU R98, [R1+0x334] ;  /* 0x0003340001627983 */ /* 0x000f220000300800 */
[----:B------:R-:W-:Y:S02]  /*39c50*/  LOP3.LUT R5, R5, 0xffff7fff, RZ, 0xc0, !PT ;  /* 0xffff7fff05057812 */ /* 0x000fe400078ec0ff */
[----:B------:R-:W-:Y:S02]  /*39c60*/  F2FP.SATFINITE.E4M3.F32.PACK_AB_MERGE_C R13, RZ, R13, RZ ;  /* 0x0000000dff0d723e */ /* 0x000fe400048070ff */
[----:B------:R-:W-:-:S03]  /*39c70*/  @P2 LOP3.LUT R5, R5, 0x8000, RZ, 0xfc, !PT ;  /* 0x0000800005052812 */ /* 0x000fc600078efcff */
[----:B------:R3:W-:Y:S01]  /*39c80*/  @!P4 STG.E.U8 desc[UR48][R16.64+0x31], R13 ;  /* 0x0000310d1000c986 */ /* 0x0007e2000c101130 */
[----:B0-----:R-:W-:-:S04]  /*39c90*/  @!P2 IADD3 R192, P5, P6, R24, R14, R9 ;  /* 0x0000000e18c0a210 */ /* 0x001fc80007ebe009 */
[----:B------:R-:W-:Y:S02]  /*39ca0*/  @!P2 IADD3.X R193, R31, R15, R8, P5, P6 ;  /* 0x0000000f1fc1a210 */ /* 0x000fe40002fec408 */
[----:B------:R-:W-:Y:S01]  /*39cb0*/  LOP3.LUT P2, RZ, R11, 0x1, RZ, 0xc0, !PT ;  /* 0x000000010bff7812 */ /* 0x000fe2000784c0ff */
[----:B---3--:R-:W-:-:S05]  /*39cc0*/  FMUL R13, R97, UR41 ;  /* 0x00000029610d7c20 */ /* 0x008fca0008400000 */
        /* <DEDUP_REMOVED lines=8> */
[----:B------:R-:W3:Y:S03]  /*39d50*/  LDL.LU R97, [R1+0x33c] ;  /* 0x00033c0001617983 */ /* 0x000ee60000300800 */
        /* <DEDUP_REMOVED lines=19> */
[----:B----4-:R-:W-:Y:S01]  /*39e90*/  FMUL R13, R98, UR41 ;  /* 0x00000029620d7c20 */ /* 0x010fe20008400000 */
[----:B0-----:R-:W-:Y:S01]  /*39ea0*/  @!P2 IADD3 R178, P5, P6, R24, R14, R9 ;  /* 0x0000000e18b2a210 */ /* 0x001fe20007ebe009 */
[----:B------:R-:W4:Y:S03]  /*39eb0*/  LDL.LU R98, [R1+0x340] ;  /* 0x0003400001627983 */ /* 0x000f260000300800 */
        /* <DEDUP_REMOVED lines=8> */
[----:B------:R-:W-:Y:S01]  /*39f40*/  @!P4 IMAD.X R17, R13, 0x1, R15, P5 ;  /* 0x000000010d11c824 */ /* 0x000fe200028e060f */
[----:B------:R-:W-:Y:S02]  /*39f50*/  LOP3.LUT R0, R0, 0xffffdfff, RZ, 0xc0, !PT ;  /* 0xffffdfff00007812 */ /* 0x000fe400078ec0ff */
[----:B------:R-:W-:Y:S02]  /*39f60*/  LOP3.LUT P3, RZ, R12, 0x40000000, RZ, 0xc0, !PT ;  /* 0x400000000cff7812 */ /* 0x000fe4000786c0ff */
[----:B------:R-:W-:Y:S02]  /*39f70*/  @P2 LOP3.LUT R0, R0, 0x2000, RZ, 0xfc, !PT ;  /* 0x0000200000002812 */ /* 0x000fe400078efcff */
[C---:B------:R-:W-:Y:S02]  /*39f80*/  LOP3.LUT P2, RZ, R12.reuse, 0x80000000, RZ, 0xc0, !PT ;  /* 0x800000000cff7812 */ /* 0x040fe4000784c0ff */
[----:B------:R-:W-:Y:S01]  /*39f90*/  LOP3.LUT R12, R12, 0xff7fffff, RZ, 0xc0, !PT ;  /* 0xff7fffff0c0c7812 */ /* 0x000fe200078ec0ff */
[----:B--2---:R-:W-:-:S02]  /*39fa0*/  FMUL R13, R96, UR41 ;  /* 0x00000029600d7c20 */ /* 0x004fc40008400000 */
[----:B------:R-:W2:Y:S01]  /*39fb0*/  LDL.LU R96, [R1+0x344] ;  /* 0x0003440001607983 */ /* 0x000ea20000300800 */
[----:B------:R-:W-:Y:S02]  /*39fc0*/  @P1 LOP3.LUT R12, R12, 0x800000, RZ, 0xfc, !PT ;  /* 0x008000000c0c1812 */ /* 0x000fe400078efcff */
[----:B------:R-:W-:-:S13]  /*39fd0*/  ISETP.LT.OR P1, PT, R29, 0x79, !P0 ;  /* 0x000000791d00780c */ /* 0x000fda0004721670 */
[----:B------:R-:W0:Y:S01]  /*39fe0*/  @!P1 LDC.64 R14, c[0x0][0x5c0] ;  /* 0x00017000ff0e9b82 */ /* 0x000e220000000a00 */
[----:B------:R-:W-:Y:S02]  /*39ff0*/  LOP3.LUT R5, R5, 0xfeffffff, RZ, 0xc0, !PT ;  /* 0xfeffffff05057812 */ /* 0x000fe400078ec0ff */
[----:B------:R-:W-:Y:S02]  /*3a000*/  F2FP.SATFINITE.E4M3.F32.PACK_AB_MERGE_C R13, RZ, R13, RZ ;  /* 0x0000000dff0d723e */ /* 0x000fe400048070ff */
[----:B------:R-:W-:-:S03]  /*3a010*/  @P1 LOP3.LUT R5, R5, 0x1000000, RZ, 0xfc, !PT ;  /* 0x0100000005051812 */ /* 0x000fc600078efcff */
[----:B------:R3:W-:Y:S01]  /*3a020*/  @!P4 STG.E.U8 desc[UR48][R16.64+0x39], R13 ;  /* 0x0000390d1000c986 */ /* 0x0007e2000c101130 */
[----:B0-----:R-:W-:-:S04]  /*3a030*/  @!P1 IADD3 R168, P5, P6, R24, R14, R9 ;  /* 0x0000000e18a89210 */ /* 0x001fc80007ebe009 */
[----:B------:R-:W-:Y:S02]  /*3a040*/  @!P1 IADD3.X R169, R31, R15, R8, P5, P6 ;  /* 0x0000000f1fa99210 */ /* 0x000fe40002fec408 */
[----:B------:R-:W-:-:S04]  /*3a050*/  ISETP.GE.AND P1, PT, R28, 0x1, PT ;  /* 0x000000011c00780c */ /* 0x000fc80003f26270 */
[----:B------:R-:W-:-:S13]  /*3a060*/  ISETP.LT.OR P4, PT, R29, 0x41, !P1 ;  /* 0x000000411d00780c */ /* 0x000fda0004f81670 */
[----:B------:R-:W0:Y:S01]  /*3a070*/  @!P4 LDC.64 R14, c[0x0][0x5c0] ;  /* 0x00017000ff0ecb82 */ /* 0x000e220000000a00 */
[----:B------:R-:W-:Y:S01]  /*3a080*/  ISETP.LT.OR P0, PT, R29, 0x7a, !P0 ;  /* 0x0000007a1d00780c */ /* 0x000fe20004701670 */
[----:B---3--:R-:W-:Y:S02]  /*3a090*/  FMUL R13, R97, UR41 ;  /* 0x00000029610d7c20 */ /* 0x008fe40008400000 */
[----:B------:R-:W3:Y:S03]  /*3a0a0*/  LDL.LU R97, [R1+0x348] ;  /* 0x0003480001617983 */ /* 0x000ee60000300800 */
        /* <DEDUP_REMOVED lines=9> */
[----:B----4-:R-:W-:Y:S02]  /*3a140*/  FMUL R13, R98, UR41 ;  /* 0x00000029620d7c20 */ /* 0x010fe40008400000 */
[----:B------:R-:W4:Y:S03]  /*3a150*/  LDL.LU R98, [R1+0x34c] ;  /* 0x00034c0001627983 */ /* 0x000f260000300800 */
[----:B------:R-:W-:Y:S02]  /*3a160*/  F2FP.SATFINITE.E4M3.F32.PACK_AB_MERGE_C R13, RZ, R13, RZ ;  /* 0x0000000dff0d723e */ /* 0x000fe400048070ff */
[----:B0-----:R-:W-:-:S05]  /*3a170*/  @!P4 IADD3 R14, P5, R24, R14, RZ ;  /* 0x0000000e180ec210 */ /* 0x001fca0007fbe0ff */
[----:B------:R-:W-:-:S05]  /*3a180*/  @!P4 IMAD.X R15, R31, 0x1, R15, P5 ;  /* 0x000000011f0fc824 */ /* 0x000fca00028e060f */
[----:B------:R2:W-:Y:S02]  /*3a190*/  @!P4 STG.E.U8 desc[UR48][R14.64+0x41], R13 ;  /* 0x0000410d0e00c986 */ /* 0x0005e4000c101130 */
[----:B--2---:R-:W-:Y:S02]  /*3a1a0*/  FMUL R13, R96, UR41 ;  /* 0x00000029600d7c20 */ /* 0x004fe40008400000 */
[----:B------:R-:W2:Y:S01]  /*3a1b0*/  LDL.LU R96, [R1+0x350] ;  /* 0x0003500001607983 */ /* 0x000ea20000300800 */
[----:B------:R-:W-:Y:S02]  /*3a1c0*/  ISETP.LT.OR P6, PT, R29, 0x81, !P3 ;  /* 0x000000811d00780c */ /* 0x000fe40005fc1670 */
[----:B------:R-:W-:-:S04]  /*3a1d0*/  LOP3.LUT R5, R5, 0xfdffffff, RZ, 0xc0, !PT ;  /* 0xfdffffff05057812 */ /* 0x000fc800078ec0ff */
[----:B------:R-:W-:Y:S02]  /*3a1e0*/  @P0 LOP3.LUT R5, R5, 0x2000000, RZ, 0xfc, !PT ;  /* 0x0200000005050812 */ /* 0x000fe400078efcff */
[----:B------:R-:W-:-:S05]  /*3a1f0*/  ISETP.LT.OR P0, PT, R29, 0x41, !P3 ;  /* 0x000000411d00780c */ /* 0x000fca0005f01670 */
[----:B------:R-:W0:Y:S01]  /*3a200*/  @!P6 LDC.64 R14, c[0x0][0x5c0] ;  /* 0x00017000ff0eeb82 */ /* 0x000e220000000a00 */
[----:B------:R-:W-:-:S07]  /*3a210*/  F2FP.SATFINITE.E4M3.F32.PACK_AB_MERGE_C R13, RZ, R13, RZ ;  /* 0x0000000dff0d723e */ /* 0x000fce00048070ff */
[----:B------:R3:W-:Y:S01]  /*3a220*/  @!P0 STG.E.U8 desc[UR48][R72.64+0x40], R13 ;  /* 0x0000400d48008986 */ /* 0x0007e2000c101130 */
[----:B------:R-:W-:Y:S02]  /*3a230*/  ISETP.LT.OR P0, PT, R29, 0x82, !P3 ;  /* 0x000000821d00780c */ /* 0x000fe40005f01670 */
[----:B0-----:R-:W-:-:S04]  /*3a240*/  @!P6 IADD3 R176, P4, P5, R24, R14, R3 ;  /* 0x0000000e18b0e210 */ /* 0x001fc80007d9e003 */
[----:B------:R-:W-:-:S07]  /*3a250*/  @!P6 IADD3.X R177, R31, R15, R4, P4, P5 ;  /* 0x0000000f1fb1e210 */ /* 0x000fce00027ea404 */
[----:B------:R-:W0:Y:S01]  /*3a260*/  @!P0 LDC.64 R14, c[0x0][0x5c0] ;  /* 0x00017000ff0e8b82 */ /* 0x000e220000000a00 */
[----:B------:R-:W-:-:S04]  /*3a270*/  LOP3.LUT R10, R10, 0xfffffffb, RZ, 0xc0, !PT ;  /* 0xfffffffb0a0a7812 */ /* 0x000fc800078ec0ff */
[----:B------:R-:W-:Y:S02]  /*3a280*/  @P6 LOP3.LUT R10, R10, 0x4, RZ, 0xfc, !PT ;  /* 0x000000040a0a6812 */ /* 0x000fe400078efcff */
[----:B------:R-:W-:Y:S01]  /*3a290*/  ISETP.LT.OR P6, PT, R29, 0x89, !P3 ;  /* 0x000000891d00780c */ /* 0x000fe20005fc1670 */
[----:B---3--:R-:W-:Y:S02]  /*3a2a0*/  FMUL R13, R97, UR41 ;  /* 0x00000029610d7c20 */ /* 0x008fe40008400000 */
[----:B------:R-:W3:Y:S01]  /*3a2b0*/  LDL.LU R97, [R1+0x354] ;  /* 0x0003540001617983 */ /* 0x000ee20000300800 */
[----:B0-----:R-:W-:-:S04]  /*3a2c0*/  @!P0 IADD3 R156, P4, P5, R24, R14, R3 ;  /* 0x0000000e189c8210 */ /* 0x001fc80007d9e003 */
[----:B------:R-:W-:-:S05]  /*3a2d0*/  @!P0 IADD3.X R157, R31, R15, R4, P4, P5 ;  /* 0x0000000f1f9d8210 */ /* 0x000fca00027ea404 */
[----:B------:R-:W0:Y:S01]  /*3a2e0*/  @!P6 LDC.64 R14, c[0x0][0x5c0] ;  /* 0x00017000ff0eeb82 */ /* 0x000e220000000a00 */
[----:B------:R-:W-:Y:S02]  /*3a2f0*/  LOP3.LUT R10, R10, 0xfffffff7, RZ, 0xc0, !PT ;  /* 0xfffffff70a0a7812 */ /* 0x000fe400078ec0ff */
[----:B0-----:R-:W-:-:S04]  /*3a300*/  @!P6 IADD3 R186, P4, P5, R24, R14, R3 ;  /* 0x0000000e18bae210 */ /* 0x001fc80007d9e003 */
[----:B------:R-:W-:Y:S02]  /*3a310*/  @!P6 IADD3.X R187, R31, R15, R4, P4, P5 ;  /* 0x0000000f1fbbe210 */ /* 0x000fe400027ea404 */
[----:B------:R-:W-:Y:S02]  /*3a320*/  ISETP.LT.OR P4, PT, R29, 0x49, !P1 ;  /* 0x000000491d00780c */ /* 0x000fe40004f81670 */
[----:B------:R-:W-:-:S11]  /*3a330*/  @P0 LOP3.LUT R10, R10, 0x8, RZ, 0xfc, !PT ;  /* 0x000000080a0a0812 */ /* 0x000fd600078efcff */
[----:B------:R-:W0:Y:S01]  /*3a340*/  @!P4 LDC.64 R14, c[0x0][0x5c0] ;  /* 0x00017000ff0ecb82 */ /* 0x000e220000000a00 */
[----:B------:R-:W-:Y:S02]  /*3a350*/  ISETP.LT.OR P0, PT, R29, 0x42, !P3 ;  /* 0x000000421d00780c */ /* 0x000fe40005f01670 */
[----:B------:R-:W-:-:S11]  /*3a360*/  F2FP.SATFINITE.E4M3.F32.PACK_AB_MERGE_C R13, RZ, R13, RZ ;  /* 0x0000000dff0d723e */ /* 0x000fd600048070ff */
[----:B------:R4:W-:Y:S01]  /*3a370*/  @!P0 STG.E.U8 desc[UR48][R56.64+0x41], R13 ;  /* 0x0000410d38008986 */ /* 0x0009e2000c101130 */
[----:B0-----:R-:W-:-:S05]  /*3a380*/  @!P4 IADD3 R14, P5, R24, R14, RZ ;  /* 0x0000000e180ec210 */ /* 0x001fca0007fbe0ff */
[----:B------:R-:W-:Y:S02]  /*3a390*/  @!P4 IMAD.X R15, R31, 0x1, R15, P5 ;  /* 0x000000011f0fc824 */ /* 0x000fe400028e060f */
[----:B----4-:R-:W-:Y:S02]  /*3a3a0*/  FMUL R13, R98, UR41 ;  /* 0x00000029620d7c20 */ /* 0x010fe40008400000 */
[----:B------:R-:W4:Y:S03]  /*3a3b0*/  LDL.LU R98, [R1+0x358] ;  /* 0x0003580001627983 */ /* 0x000f260000300800 */
[----:B------:R-:W-:-:S05]  /*3a3c0*/  F2FP.SATFINITE.E4M3.F32.PACK_AB_MERGE_C R13, RZ, R13, RZ ;  /* 0x0000000dff0d723e */ /* 0x000fca00048070ff */
[----:B------:R0:W-:Y:S01]  /*3a3d0*/  @!P4 STG.E.U8 desc[UR48][R14.64+0x48], R13 ;  /* 0x0000480d0e00c986 */ /* 0x0001e2000c101130 */
[----:B------:R-:W-:-:S13]  /*3a3e0*/  ISETP.LT.OR P0, PT, R29, 0x8a, !P3 ;  /* 0x0000008a1d00780c */ /* 0x000fda0005f01670 */
[----:B0-----:R-:W0:Y:S01]  /*3a3f0*/  @!P0 LDC.64 R14, c[0x0][0x5c0] ;  /* 0x00017000ff0e8b82 */ /* 0x001e220000000a00 */
[----:B--2---:R-:W-:Y:S02]  /*3a400*/  FMUL R13, R96, UR41 ;  /* 0x00000029600d7c20 */ /* 0x004fe40008400000 */
[----:B------:R-:W2:Y:S01]  /*3a410*/  LDL.LU R96, [R1+0x35c] ;  /* 0x00035c0001607983 */ /* 0x000ea20000300800 */
[----:B0-----:R-:W-:-:S04]  /*3a420*/  @!P0 IADD3 R154, P4, P5, R24, R14, R3 ;  /* 0x0000000e189a8210 */ /* 0x001fc80007d9e003 */
[----:B------:R-:W-:Y:S02]  /*3a430*/  @!P0 IADD3.X R155, R31, R15, R4, P4, P5 ;  /* 0x0000000f1f9b8210 */ /* 0x000fe400027ea404 */
[----:B------:R-:W-:-:S13]  /*3a440*/  ISETP.LT.OR P4, PT, R29, 0x4a, !P1 ;  /* 0x0000004a1d00780c */ /* 0x000fda0004f81670 */
[----:B------:R-:W0:Y:S01]  /*3a450*/  @!P4 LDC.64 R14, c[0x0][0x5c0] ;  /* 0x00017000ff0ecb82 */ /* 0x000e220000000a00 */
[----:B------:R-:W-:Y:S02]  /*3a460*/  F2FP.SATFINITE.E4M3.F32.PACK_AB_MERGE_C R13, RZ, R13, RZ ;  /* 0x0000000dff0d723e */ /* 0x000fe400048070ff */
[----:B0-----:R-:W-:-:S05]  /*3a470*/  @!P4 IADD3 R14, P5, R24, R14, RZ ;  /* 0x0000000e180ec210 */ /* 0x001fca0007fbe0ff */
[----:B------:R-:W-:-:S05]  /*3a480*/  @!P4 IMAD.X R15, R31, 0x1, R15, P5 ;  /* 0x000000011f0fc824 */ /* 0x000fca00028e060f */
[----:B------:R3:W-:Y:S02]  /*3a490*/  @!P4 STG.E.U8 desc[UR48][R14.64+0x49], R13 ;  /* 0x0000490d0e00c986 */ /* 0x0007e4000c101130 */
[----:B---3--:R-:W-:Y:S02]  /*3a4a0*/  FMUL R13, R97, UR41 ;  /* 0x00000029610d7c20 */ /* 0x008fe40008400000 */
[----:B------:R-:W3:Y:S01]  /*3a4b0*/  LDL.LU R97, [R1+0x360] ;  /* 0x0003600001617983 */ /* 0x000ee20000300800 */
[----:B------:R-:W-:-:S04]  /*3a4c0*/  LOP3.LUT R10, R10, 0xffffff7f, RZ, 0xc0, !PT ;  /* 0xffffff7f0a0a7812 */ /* 0x000fc800078ec0ff */
[----:B------:R-:W-:Y:S02]  /*3a4d0*/  @P6 LOP3.LUT R10, R10, 0x80, RZ, 0xfc, !PT ;  /* 0x000000800a0a6812 */ /* 0x000fe400078efcff */
[----:B------:R-:W-:-:S13]  /*3a4e0*/  ISETP.LT.OR P6, PT, R29, 0x91, !P3 ;  /* 0x000000911d00780c */ /* 0x000fda0005fc1670 */
[----:B------:R-:W0:Y:S01]  /*3a4f0*/  @!P6 LDC.64 R14, c[0x0][0x5c0] ;  /* 0x00017000ff0eeb82 */ /* 0x000e220000000a00 */
[----:B------:R-:W-:-:S04]  /*3a500*/  LOP3.LUT R10, R10, 0xfffffeff, RZ, 0xc0, !PT ;  /* 0xfffffeff0a0a7812 */ /* 0x000fc800078ec0ff */
[----:B------:R-:W-:Y:S02]  /*3a510*/  @P0 LOP3.LUT R10, R10, 0x100, RZ, 0xfc, !PT ;  /* 0x000001000a0a0812 */ /* 0x000fe400078efcff */
[----:B------:R-:W-:Y:S02]  /*3a520*/  ISETP.LT.OR P0, PT, R29, 0x49, !P3 ;  /* 0x000000491d00780c */ /* 0x000fe40005f01670 */
[----:B------:R-:W-:Y:S02]  /*3a530*/  LOP3.LUT R10, R10, 0xfffffbff, RZ, 0xc0, !PT ;  /* 0xfffffbff0a0a7812 */ /* 0x000fe400078ec0ff */
[----:B------:R-:W-:Y:S02]  /*3a540*/  F2FP.SATFINITE.E4M3.F32.PACK_AB_MERGE_C R13, RZ, R13, RZ ;  /* 0x0000000dff0d723e */ /* 0x000fe400048070ff */
[----:B------:R-:W-:Y:S02]  /*3a550*/  @P6 LOP3.LUT R10, R10, 0x400, RZ, 0xfc, !PT ;  /* 0x000004000a0a6812 */ /* 0x000fe400078efcff */
[----:B0-----:R-:W-:-:S05]  /*3a560*/  @!P6 IADD3 R162, P4, P5, R24, R14, R3 ;  /* 0x0000000e18a2e210 */ /* 0x001fca0007d9e003 */
[----:B------:R4:W-:Y:S01]  /*3a570*/  @!P0 STG.E.U8 desc[UR48][R76.64+0x48], R13 ;  /* 0x0000480d4c008986 */ /* 0x0009e2000c101130 */
[----:B------:R-:W-:Y:S02]  /*3a580*/  @!P6 IADD3.X R163, R31, R15, R4, P4, P5 ;  /* 0x0000000f1fa3e210 */ /* 0x000fe400027ea404 */
[----:B------:R-:W-:Y:S01]  /*3a590*/  ISETP.LT.OR P6, PT, R29, 0x4a, !P3 ;  /* 0x0000004a1d00780c */ /* 0x000fe20005fc1670 */
[----:B----4-:R-:W-:Y:S02]  /*3a5a0*/  FMUL R13, R98, UR41 ;  /* 0x00000029620d7c20 */ /* 0x010fe40008400000 */
[----:B------:R-:W4:Y:S03]  /*3a5b0*/  LDL.LU R98, [R1+0x364] ;  /* 0x0003640001627983 */ /* 0x000f260000300800 */
[----:B------:R-:W-:-:S07]  /*3a5c0*/  F2FP.SATFINITE.E4M3.F32.PACK_AB_MERGE_C R13, RZ, R13, RZ ;  /* 0x0000000dff0d723e */ /* 0x000fce00048070ff */
[----:B------:R2:W-:Y:S01]  /*3a5d0*/  @!P6 STG.E.U8 desc[UR48][R74.64+0x49], R13 ;  /* 0x0000490d4a00e986 */ /* 0x0005e2000c101130 */
[----:B------:R-:W-:-:S13]  /*3a5e0*/  ISETP.LT.OR P0, PT, R29, 0x92, !P3 ;  /* 0x000000921d00780c */ /* 0x000fda0005f01670 */
[----:B------:R-:W0:Y:S01]  /*3a5f0*/  @!P0 LDC.64 R14, c[0x0][0x5c0] ;  /* 0x00017000ff0e8b82 */ /* 0x000e220000000a00 */
[----:B------:R-:W-:-:S04]  /*3a600*/  LOP3.LUT R10, R10, 0xffffefff, RZ, 0xc0, !PT ;  /* 0xffffefff0a0a7812 */ /* 0x000fc800078ec0ff */
[----:B------:R-:W-:Y:S02]  /*3a610*/  @P0 LOP3.LUT R10, R10, 0x1000, RZ, 0xfc, !PT ;  /* 0x000010000a0a0812 */ /* 0x000fe400078efcff */
[----:B0-----:R-:W-:-:S04]  /*3a620*/  @!P0 IADD3 R152, P4, P5, R24, R14, R3 ;  /* 0x0000000e18988210 */ /* 0x001fc80007d9e003 */
[----:B------:R-:W-:Y:S02]  /*3a630*/  @!P0 IADD3.X R153, R31, R15, R4, P4, P5 ;  /* 0x0000000f1f998210 */ /* 0x000fe400027ea404 */
[----:B------:R-:W-:-:S13]  /*3a640*/  ISETP.LT.OR P0, PT, R29, 0x99, !P3 ;  /* 0x000000991d00780c */ /* 0x000fda0005f01670 */
[----:B------:R-:W0:Y:S01]  /*3a650*/  @!P0 LDC.64 R14, c[0x0][0x5c0] ;  /* 0x00017000ff0e8b82 */ /* 0x000e220000000a00 */
[----:B--2---:R-:W-:Y:S02]  /*3a660*/  FMUL R13, R96, UR41 ;  /* 0x00000029600d7c20 */ /* 0x004fe40008400000 */
[----:B------:R-:W2:Y:S01]  /*3a670*/  LDL.LU R96, [R1+0x368] ;  /* 0x0003680001607983 */ /* 0x000ea20000300800 */
[----:B0-----:R-:W-:-:S04]  /*3a680*/  @!P0 IADD3 R184, P4, P5, R24, R14, R3 ;  /* 0x0000000e18b88210 */ /* 0x001fc80007d9e003 */
[----:B------:R-:W-:Y:S02]  /*3a690*/  @!P0 IADD3.X R185, R31, R15, R4, P4, P5 ;  /* 0x0000000f1fb98210 */ /* 0x000fe400027ea404 */
[----:B------:R-:W-:-:S13]  /*3a6a0*/  ISETP.LT.OR P4, PT, R29, 0x51, !P1 ;  /* 0x000000511d00780c */ /* 0x000fda0004f81670 */
[----:B------:R-:W0:Y:S01]  /*3a6b0*/  @!P4 LDC.64 R14, c[0x0][0x5c0] ;  /* 0x00017000ff0ecb82 */ /* 0x000e220000000a00 */
[----:B------:R-:W-:Y:S02]  /*3a6c0*/  F2FP.SATFINITE.E4M3.F32.PACK_AB_MERGE_C R13, RZ, R13, RZ ;  /* 0x0000000dff0d723e */ /* 0x000fe400048070ff */
[----:B------:R-:W-:-:S04]  /*3a6d0*/  LOP3.LUT R10, R10, 0xfffbffff, RZ, 0xc0, !PT ;  /* 0xfffbffff0a0a7812 */ /* 0x000fc800078ec0ff */
[----:B------:R-:W-:Y:S02]  /*3a6e0*/  @P0 LOP3.LUT R10, R10, 0x40000, RZ, 0xfc, !PT ;  /* 0x000400000a0a0812 */ /* 0x000fe400078efcff */
[----:B0-----:R-:W-:-:S05]  /*3a6f0*/  @!P4 IADD3 R14, P5, R24, R14, RZ ;  /* 0x0000000e180ec210 */ /* 0x001fca0007fbe0ff */
[----:B------:R-:W-:-:S05]  /*3a700*/  @!P4 IMAD.X R15, R31, 0x1, R15, P5 ;  /* 0x000000011f0fc824 */ /* 0x000fca00028e060f */
[----:B------:R3:W-:Y:S01]  /*3a710*/  @!P4 STG.E.U8 desc[UR48][R14.64+0x50], R13 ;  /* 0x0000500d0e00c986 */ /* 0x0007e2000c101130 */
[----:B------:R-:W-:Y:S02]  /*3a720*/  ISETP.LT.OR P4, PT, R29, 0x9a, !P3 ;  /* 0x0000009a1d00780c */ /* 0x000fe40005f81670 */
[----:B------:R-:W-:Y:S02]  /*3a730*/  LOP3.LUT R10, R10, 0xfff7ffff, RZ, 0xc0, !PT ;  /* 0xfff7ffff0a0a7812 */ /* 0x000fe400078ec0ff */
[----:B------:R-:W-:-:S04]  /*3a740*/  LOP3.LUT R12, R12, 0xfbffffff, RZ, 0xc0, !PT ;  /* 0xfbffffff0c0c7812 */ /* 0x000fc800078ec0ff */
[----:B------:R-:W-:-:S05]  /*3a750*/  @P3 LOP3.LUT R12, R12, 0x4000000, RZ, 0xfc, !PT ;  /* 0x040000000c0c3812 */ /* 0x000fca00078efcff */
[----:B------:R-:W-:-:S04]  /*3a760*/  @P4 LOP3.LUT R10, R10, 0x80000, RZ, 0xfc, !PT ;  /* 0x000800000a0a4812 */ /* 0x000fc800078efcff */
[----:B------:R-:W-:Y:S01]  /*3a770*/  LOP3.LUT P3, RZ, R10, 0x80000, RZ, 0xc0, !PT ;  /* 0x000800000aff7812 */ /* 0x000fe2000786c0ff */
[----:B---3--:R-:W-:Y:S02]  /*3a780*/  FMUL R13, R97, UR41 ;  /* 0x00000029610d7c20 */ /* 0x008fe40008400000 */
[----:B------:R-:W3:Y:S10]  /*3a790*/  LDL.LU R97, [R1+0x36c] ;  /* 0x00036c0001617983 */ /* 0x000ef40000300800 */
[----:B------:R-:W0:Y:S02]  /*3a7a0*/  @!P3 LDC.64 R14, c[0x0][0x5c0] ;  /* 0x00017000ff0ebb82 */ /* 0x000e240000000a00 */
[----:B0-----:R-:W-:-:S04]  /*3a7b0*/  @!P3 IADD3 R174, P4, P5, R24, R14, R3 ;  /* 0x0000000e18aeb210 */ /* 0x001fc80007d9e003 */
[----:B------:R-:W-:Y:S02]  /*3a7c0*/  @!P3 IADD3.X R175, R31, R15, R4, P4, P5 ;  /* 0x0000000f1fafb210 */ /* 0x000fe400027ea404 */
[----:B------:R-:W-:-:S13]  /*3a7d0*/  ISETP.LT.OR P4, PT, R29, 0x52, !P1 ;  /* 0x000000521d00780c */ /* 0x000fda0004f81670 */
[----:B------:R-:W0:Y:S01]  /*3a7e0*/  @!P4 LDC.64 R14, c[0x0][0x5c0] ;  /* 0x00017000ff0ecb82 */ /* 0x000e220000000a00 */
[----:B------:R-:W-:Y:S02]  /*3a7f0*/  F2FP.SATFINITE.E4M3.F32.PACK_AB_MERGE_C R13, RZ, R13, RZ ;  /* 0x0000000dff0d723e */ /* 0x000fe400048070ff */
[----:B------:R-:W-:Y:S02]  /*3a800*/  LOP3.LUT P0, RZ, R0, 0x10000000, RZ, 0xc0, !PT ;  /* 0x1000000000ff7812 */ /* 0x000fe4000780c0ff */
[----:B0-----:R-:W-:-:S05]  /*3a810*/  @!P4 IADD3 R14, P5, R24, R14, RZ ;  /* 0x0000000e180ec210 */ /* 0x001fca0007fbe0ff */
[----:B------:R-:W-:-:S05]  /*3a820*/  @!P4 IMAD.X R15, R31, 0x1, R15, P5 ;  /* 0x000000011f0fc824 */ /* 0x000fca00028e060f */
[----:B------:R4:W-:Y:S02]  /*3a830*/  @!P4 STG.E.U8 desc[UR48][R14.64+0x51], R13 ;  /* 0x0000510d0e00c986 */ /* 0x0009e4000c101130 */
[----:B----4-:R-:W-:Y:S02]  /*3a840*/  FMUL R13, R98, UR41 ;  /* 0x00000029620d7c20 */ /* 0x010fe40008400000 */
[----:B------:R-:W4:Y:S03]  /*3a850*/  LDL.LU R98, [R1+0x370] ;  /* 0x0003700001627983 */ /* 0x000f260000300800 */
[----:B------:R-:W-:-:S05]  /*3a860*/  F2FP.SATFINITE.E4M3.F32.PACK_AB_MERGE_C R13, RZ, R13, RZ ;  /* 0x0000000dff0d723e */ /* 0x000fca00048070ff */
[----:B------:R2:W-:Y:S01]  /*3a870*/  @!P0 STG.E.U8 desc[UR48][R78.64+0x50], R13 ;  /* 0x0000500d4e008986 */ /* 0x0005e2000c101130 */
[----:B------:R-:W-:-:S13]  /*3a880*/  ISETP.LT.OR P3, PT, R29, 0x81, !P2 ;  /* 0x000000811d00780c */ /* 0x000fda0005761670 */
[----:B------:R-:W0:Y:S01]  /*3a890*/  @!P3 LDC.64 R14, c[0x0][0x5c0] ;  /* 0x00017000ff0ebb82 */ /* 0x000e220000000a00 */
[----:B--2---:R-:W-:Y:S02]  /*3a8a0*/  FMUL R13, R96, UR41 ;  /* 0x00000029600d7c20 */ /* 0x004fe40008400000 */
[----:B------:R-:W2:Y:S01]  /*3a8b0*/  LDL.LU R96, [R1+0x374] ;  /* 0x0003740001607983 */ /* 0x000ea20000300800 */
[----:B------:R-:W-:Y:S02]  /*3a8c0*/  ISETP.LT.OR P0, PT, R29, 0x82, !P2 ;  /* 0x000000821d00780c */ /* 0x000fe40005701670 */
[----:B0-----:R-:W-:-:S04]  /*3a8d0*/  @!P3 IADD3 R160, P4, P5, R24, R14, R7 ;  /* 0x0000000e18a0b210 */ /* 0x001fc80007d9e007 */
[----:B------:R-:W-:-:S07]  /*3a8e0*/  @!P3 IADD3.X R161, R31, R15, R6, P4, P5 ;  /* 0x0000000f1fa1b210 */ /* 0x000fce00027ea406 */
[----:B------:R-:W0:Y:S01]  /*3a8f0*/  @!P0 LDC.64 R14, c[0x0][0x5c0] ;  /* 0x00017000ff0e8b82 */ /* 0x000e220000000a00 */
[----:B------:R-:W-:-:S04]  /*3a900*/  LOP3.LUT R10, R10, 0xfffdffff, RZ, 0xc0, !PT ;  /* 0xfffdffff0a0a7812 */ /* 0x000fc800078ec0ff */
[----:B------:R-:W-:Y:S02]  /*3a910*/  @P3 LOP3.LUT R10, R10, 0x20000, RZ, 0xfc, !PT ;  /* 0x000200000a0a3812 */ /* 0x000fe400078efcff */
[----:B------:R-:W-:Y:S02]  /*3a920*/  ISETP.LT.OR P3, PT, R29, 0x89, !P2 ;  /* 0x000000891d00780c */ /* 0x000fe40005761670 */
[----:B0-----:R-:W-:-:S04]  /*3a930*/  @!P0 IADD3 R166, P4, P5, R24, R14, R7 ;  /* 0x0000000e18a68210 */ /* 0x001fc80007d9e007 */
[----:B------:R-:W-:-:S07]  /*3a940*/  @!P0 IADD3.X R167, R31, R15, R6, P4, P5 ;  /* 0x0000000f1fa78210 */ /* 0x000fce00027ea406 */
[----:B------:R-:W0:Y:S02]  /*3a950*/  @!P3 LDC.64 R14, c[0x0][0x5c0] ;  /* 0x00017000ff0ebb82 */ /* 0x000e240000000a00 */
[----:B0-----:R-:W-:-:S04]  /*3a960*/  @!P3 IADD3 R198, P4, P5, R24, R14, R7 ;  /* 0x0000000e18c6b210 */ /* 0x001fc80007d9e007 */
[----:B------:R-:W-:Y:S02]  /*3a970*/  @!P3 IADD3.X R199, R31, R15, R6, P4, P5 ;  /* 0x0000000f1fc7b210 */ /* 0x000fe400027ea406 */
[----:B------:R-:W-:Y:S02]  /*3a980*/  ISETP.LT.OR P4, PT, R29, 0x59, !P1 ;  /* 0x000000591d00780c */ /* 0x000fe40004f81670 */
[----:B------:R-:W-:-:S11]  /*3a990*/  LOP3.LUT P6, RZ, R0, 0x20, RZ, 0xc0, !PT ;  /* 0x0000002000ff7812 */ /* 0x000fd600078cc0ff */
[----:B------:R-:W0:Y:S01]  /*3a9a0*/  @!P4 LDC.64 R14, c[0x0][0x5c0] ;  /* 0x00017000ff0ecb82 */ /* 0x000e220000000a00 */
[----:B------:R-:W-:-:S05]  /*3a9b0*/  F2FP.SATFINITE.E4M3.F32.PACK_AB_MERGE_C R13, RZ, R13, RZ ;  /* 0x0000000dff0d723e */ /* 0x000fca00048070ff */
[----:B------:R3:W-:Y:S01]  /*3a9c0*/  @!P6 STG.E.U8 desc[UR48][R48.64+0x51], R13 ;  /* 0x0000510d3000e986 */ /* 0x0007e2000c101130 */
[----:B------:R-:W-:Y:S01]  /*3a9d0*/  ISETP.LT.OR P6, PT, R29, 0x8a, !P2 ;  /* 0x0000008a1d00780c */ /* 0x000fe200057c1670 */
[----:B---3--:R-:W-:Y:S02]  /*3a9e0*/  FMUL R13, R97, UR41 ;  /* 0x00000029610d7c20 */ /* 0x008fe40008400000 */
[----:B------:R-:W3:Y:S01]  /*3a9f0*/  LDL.LU R97, [R1+0x378] ;  /* 0x0003780001617983 */ /* 0x000ee20000300800 */
[----:B0-----:R-:W-:Y:S02]  /*3aa00*/  @!P4 IADD3 R14, P5, R24, R14, RZ ;  /* 0x0000000e180ec210 */ /* 0x001fe40007fbe0ff */
[----:B------:R-:W-:-:S03]  /*3aa10*/  F2FP.SATFINITE.E4M3.F32.PACK_AB_MERGE_C R13, RZ, R13, RZ ;  /* 0x0000000dff0d723e */ /* 0x000fc600048070ff */
        /* <DEDUP_REMOVED lines=15> */
[----:B------:R-:W-:-:S04]  /*3ab10*/  LOP3.LUT R10, R10, 0xffdfffff, RZ, 0xc0, !PT ;  /* 0xffdfffff0a0a7812 */ /* 0x000fc800078ec0ff */
[----:B------:R-:W-:Y:S02]  /*3ab20*/  @P0 LOP3.LUT R10, R10, 0x200000, RZ, 0xfc, !PT ;  /* 0x002000000a0a0812 */ /* 0x000fe400078efcff */
[----:B------:R-:W-:Y:S02]  /*3ab30*/  LOP3.LUT P0, RZ, R0, 0x40000000, RZ, 0xc0, !PT ;  /* 0x4000000000ff7812 */ /* 0x000fe4000780c0ff */
[----:B------:R-:W-:-:S11]  /*3ab40*/  F2FP.SATFINITE.E4M3.F32.PACK_AB_MERGE_C R13, RZ, R13, RZ ;  /* 0x0000000dff0d723e */ /* 0x000fd600048070ff */
[----:B------:R3:W-:Y:S01]  /*3ab50*/  @!P0 STG.E.U8 desc[UR48][R82.64+0x58], R13 ;  /* 0x0000580d52008986 */ /* 0x0007e2000c101130 */
[----:B------:R-:W-:-:S04]  /*3ab60*/  LOP3.LUT R10, R10, 0xff7fffff, RZ, 0xc0, !PT ;  /* 0xff7fffff0a0a7812 */ /* 0x000fc800078ec0ff */
[----:B------:R-:W-:Y:S02]  /*3ab70*/  @P3 LOP3.LUT R10, R10, 0x800000, RZ, 0xfc, !PT ;  /* 0x008000000a0a3812 */ /* 0x000fe400078efcff */
[----:B------:R-:W-:Y:S02]  /*3ab80*/  LOP3.LUT P3, RZ, R0, 0x20000000, RZ, 0xc0, !PT ;  /* 0x2000000000ff7812 */ /* 0x000fe4000786c0ff */
[----:B------:R-:W-:-:S04]  /*3ab90*/  LOP3.LUT R10, R10, 0xffbfffff, RZ, 0xc0, !PT ;  /* 0xffbfffff0a0a7812 */ /* 0x000fc800078ec0ff */
[----:B------:R-:W-:Y:S01]  /*3aba0*/  @P6 LOP3.LUT R10, R10, 0x400000, RZ, 0xfc, !PT ;  /* 0x004000000a0a6812 */ /* 0x000fe200078efcff */
[----:B---3--:R-:W-:Y:S02]  /*3abb0*/  FMUL R13, R97, UR41 ;  /* 0x00000029610d7c20 */ /* 0x008fe40008400000 */
[----:B------:R-:W3:Y:S03]  /*3abc0*/  LDL.LU R97, [R1+0x384] ;  /* 0x0003840001617983 */ /* 0x000ee60000300800 */
[----:B------:R-:W-:Y:S02]  /*3abd0*/  F2FP.SATFINITE.E4M3.F32.PACK_AB_MERGE_C R13, RZ, R13, RZ ;  /* 0x0000000dff0d723e */ /* 0x000fe400048070ff */
[----:B------:R-:W-:-:S03]  /*3abe0*/  LOP3.LUT P6, RZ, R0, 0x8000, RZ, 0xc0, !PT ;  /* 0x0000800000ff7812 */ /* 0x000fc600078cc0ff */
[----:B------:R4:W-:Y:S01]  /*3abf0*/  @!P3 STG.E.U8 desc[UR48][R80.64+0x59], R13 ;  /* 0x0000590d5000b986 */ /* 0x0009e2000c101130 */
[----:B------:R-:W-:-:S13]  /*3ac00*/  ISETP.LT.OR P1, PT, R29, 0x91, !P2 ;  /* 0x000000911d00780c */ /* 0x000fda0005721670 */
[----:B------:R-:W0:Y:S01]  /*3ac10*/  @!P1 LDC.64 R14, c[0x0][0x5c0] ;  /* 0x00017000ff0e9b82 */ /* 0x000e220000000a00 */
[----:B------:R-:W-:Y:S01]  /*3ac20*/  ISETP.LT.OR P0, PT, R29, 0x92, !P2 ;  /* 0x000000921d00780c */ /* 0x000fe20005701670 */
[----:B----4-:R-:W-:Y:S02]  /*3ac30*/  FMUL R13, R98, UR41 ;  /* 0x00000029620d7c20 */ /* 0x010fe40008400000 */
[----:B------:R-:W4:Y:S03]  /*3ac40*/  LDL.LU R98, [R1+0x388] ;  /* 0x0003880001627983 */ /* 0x000f260000300800 */
[----:B------:R-:W-:-:S05]  /*3ac50*/  F2FP.SATFINITE.E4M3.F32.PACK_AB_MERGE_C R13, RZ, R13, RZ ;  /* 0x0000000dff0d723e */ /* 0x000fca00048070ff */
[----:B------:R2:W-:Y:S01]  /*3ac60*/  @!P6 STG.E.U8 desc[UR48][R52.64+0x40], R13 ;  /* 0x0000400d3400e986 */ /* 0x0005e2000c101130 */
[----:B0-----:R-:W-:-:S04]  /*3ac70*/  @!P1 IADD3 R194, P4, P5, R24, R14, R7 ;  /* 0x0000000e18c29210 */ /* 0x001fc80007d9e007 */
[----:B------:R-:W-:Y:S02]  /*3ac80*/  @!P1 IADD3.X R195, R31, R15, R6, P4, P5 ;  /* 0x0000000f1fc39210 */ /* 0x000fe400027ea406 */
[----:B------:R-:W0:Y:S01]  /*3ac90*/  @!P0 LDC.64 R14, c[0x0][0x5c0] ;  /* 0x00017000ff0e8b82 */ /* 0x000e220000000a00 */
[----:B------:R-:W-:-:S04]  /*3aca0*/  LOP3.LUT R10, R10, 0xffefffff, RZ, 0xc0, !PT ;  /* 0xffefffff0a0a7812 */ /* 0x000fc800078ec0ff */
[----:B------:R-:W-:-:S04]  /*3acb0*/  @P1 LOP3.LUT R10, R10, 0x100000, RZ, 0xfc, !PT ;  /* 0x001000000a0a1812 */ /* 0x000fc800078efcff */
        /* <DEDUP_REMOVED lines=13> */
[----:B------:R-:W-:-:S04]  /*3ad90*/  @P0 LOP3.LUT R10, R10, 0x8000, RZ, 0xfc, !PT ;  /* 0x000080000a0a0812 */ /* 0x000fc800078efcff */
[----:B------:R-:W-:Y:S02]  /*3ada0*/  LOP3.LUT R10, R10, 0xffffbfff, RZ, 0xc0, !PT ;  /* 0xffffbfff0a0a7812 */ /* 0x000fe400078ec0ff */
[C---:B------:R-:W-:Y:S02]  /*3adb0*/  LOP3.LUT P0, RZ, R12.reuse, 0x20000000, RZ, 0xc0, !PT ;  /* 0x200000000cff7812 */ /* 0x040fe4000780c0ff */
[----:B------:R-:W-:Y:S02]  /*3adc0*/  LOP3.LUT R12, R12, 0xfeffffff, RZ, 0xc0, !PT ;  /* 0xfeffffff0c0c7812 */ /* 0x000fe400078ec0ff */
[----:B------:R-:W-:Y:S02]  /*3add0*/  @P3 LOP3.LUT R10, R10, 0x4000, RZ, 0xfc, !PT ;  /* 0x000040000a0a3812 */ /* 0x000fe400078efcff */
[----:B0-----:R-:W-:-:S04]  /*3ade0*/  @!P3 IADD3 R202, P4, P5, R24, R14, R7 ;  /* 0x0000000e18cab210 */ /* 0x001fc80007d9e007 */
[----:B------:R-:W-:Y:S02]  /*3adf0*/  @!P3 IADD3.X R203, R31, R15, R6, P4, P5 ;  /* 0x0000000f1fcbb210 */ /* 0x000fe400027ea406 */
[----:B------:R-:W-:Y:S02]  /*3ae00*/  ISETP.GE.AND P3, PT, R28, 0x101, PT ;  /* 0x000001011c00780c */ /* 0x000fe40003f66270 */
[----:B------:R-:W-:Y:S02]  /*3ae10*/  @P2 LOP3.LUT R12, R12, 0x1000000, RZ, 0xfc, !PT ;  /* 0x010000000c0c2812 */ /* 0x000fe400078efcff */
[----:B------:R-:W-:-:S13]  /*3ae20*/  ISETP.LT.OR P2, PT, R29, 0x81, !P3 ;  /* 0x000000811d00780c */ /* 0x000fda0005f41670 */
[----:B------:R-:W0:Y:S01]  /*3ae30*/  @!P2 LDC.64 R14, c[0x0][0x5c0] ;  /* 0x00017000ff0eab82 */ /* 0x000e220000000a00 */
[----:B------:R-:W-:Y:S02]  /*3ae40*/  LOP3.LUT R10, R10, 0xffffdfff, RZ, 0xc0, !PT ;  /* 0xffffdfff0a0a7812 */ /* 0x000fe400078ec0ff */
[----:B------:R-:W-:Y:S02]  /*3ae50*/  LOP3.LUT P1, RZ, R0, 0x10000, RZ, 0xc0, !PT ;  /* 0x0001000000ff7812 */ /* 0x000fe4000782c0ff */
        /* <DEDUP_REMOVED lines=10> */
[----:B------:R-:W-:Y:S01]  /*3af00*/  ISETP.LT.OR P2, PT, R29, 0x82, !P3 ;  /* 0x000000821d00780c */ /* 0x000fe20005f41670 */
[----:B---3--:R-:W-:Y:S02]  /*3af10*/  FMUL R13, R97, UR41 ;  /* 0x00000029610d7c20 */ /* 0x008fe40008400000 */
[----:B------:R-:W3:Y:S01]  /*3af20*/  LDL.LU R97, [R1+0x390] ;  /* 0x0003900001617983 */ /* 0x000ee20000300800 */
[----:B------:R-:W-:-:S04]  /*3af30*/  @!P4 IADD3 R14, P5, P6, R3, R24, R7 ;  /* 0x00000018030ec210 */ /* 0x000fc80007ebe007 */
[----:B0-----:R-:W-:-:S05]  /*3af40*/  @!P4 IADD3 R16, P1, R14, R16, RZ ;  /* 0x000000100e10c210 */ /* 0x001fca0007f3e0ff */
[----:B------:R-:W0:Y:S01]  /*3af50*/  @!P2 LDC.64 R14, c[0x0][0x5c0] ;  /* 0x00017000ff0eab82 */ /* 0x000e220000000a00 */
[----:B------:R-:W-:Y:S02]  /*3af60*/  @!P4 IADD3.X R18, R4, R31, R6, P5, P6 ;  /* 0x0000001f0412c210 */ /* 0x000fe40002fec406 */
[----:B------:R-:W-:-:S03]  /*3af70*/  F2FP.SATFINITE.E4M3.F32.PACK_AB_MERGE_C R13, RZ, R13, RZ ;  /* 0x0000000dff0d723e */ /* 0x000fc600048070ff */
        /* <DEDUP_REMOVED lines=10> */
[----:B----4-:R-:W-:-:S05]  /*3b020*/  FMUL R13, R98, UR41 ;  /* 0x00000029620d7c20 */ /* 0x010fca0008400000 */
[----:B------:R-:W-:-:S05]  /*3b030*/  F2FP.SATFINITE.E4M3.F32.PACK_AB_MERGE_C R13, RZ, R13, RZ ;  /* 0x0000000dff0d723e */ /* 0x000fca00048070ff */
[----:B------:R2:W-:Y:S02]  /*3b040*/  @!P4 STG.E.U8 desc[UR48][R16.64+0x41], R13 ;  /* 0x0000410d1000c986 */ /* 0x0005e4000c101130 */
[----:B--2---:R-:W-:Y:S02]  /*3b050*/  FMUL R13, R96, UR41 ;  /* 0x00000029600d7c20 */ /* 0x004fe40008400000 */
[----:B------:R-:W2:Y:S01]  /*3b060*/  LDL.LU R96, [R1+0x394] ;  /* 0x0003940001607983 */ /* 0x000ea20000300800 */
[----:B------:R-:W-:-:S04]  /*3b070*/  LOP3.LUT R10, R10, 0xfffff7ff, RZ, 0xc0, !PT ;  /* 0xfffff7ff0a0a7812 */ /* 0x000fc800078ec0ff */
[----:B------:R-:W-:Y:S02]  /*3b080*/  @P2 LOP3.LUT R10, R10, 0x800, RZ, 0xfc, !PT ;  /* 0x000008000a0a2812 */ /* 0x000fe400078efcff */
        /* <DEDUP_REMOVED lines=9> */
[----:B------:R-:W-:-:S05]  /*3b120*/  F2FP.SATFINITE.E4M3.F32.PACK_AB_MERGE_C R13, RZ, R13, RZ ;  /* 0x0000000dff0d723e */ /* 0x000fca00048070ff */
[----:B------:R1:W-:Y:S01]  /*3b130*/  @!P2 STG.E.U8 desc[UR48][R84.64+0x48], R13 ;  /* 0x0000480d5400a986 */ /* 0x0003e2000c101130 */
[----:B------:R-:W-:Y:S02]  /*3b140*/  ISETP.LT.OR P2, PT, R29, 0x91, !P3 ;  /* 0x000000911d00780c */ /* 0x000fe40005f41670 */
[----:B0-----:R-:W-:-:S04]  /*3b150*/  @!P6 IADD3 R206, P4, P5, R24, R14, R9 ;  /* 0x0000000e18cee210 */ /* 0x001fc80007d9e009 */
[----:B------:R-:W-:-:S07]  /*3b160*/  @!P6 IADD3.X R207, R31, R15, R8, P4, P5 ;  /* 0x0000000f1fcfe210 */ /* 0x000fce00027ea408 */
[----:B------:R-:W0:Y:S02]  /*3b170*/  @!P2 LDC.64 R14, c[0x0][0x5c0] ;  /* 0x00017000ff0eab82 */ /* 0x000e240000000a00 */
[----:B0-----:R-:W-:Y:S01]  /*3b180*/  @!P2 IADD3 R214, P4, P5, R24, R14, R9 ;  /* 0x0000000e18d6a210 */ /* 0x001fe20007d9e009 */
[----:B---3--:R-:W-:Y:S02]  /*3b190*/  FMUL R14, R97, UR41 ;  /* 0x00000029610e7c20 */ /* 0x008fe40008400000 */
[----:B------:R-:W3:Y:S04]  /*3b1a0*/  LDL.LU R97, [R1+0x398] ;  /* 0x0003980001617983 */ /* 0x000ee80000300800 */
[----:B------:R-:W4:Y:S01]  /*3b1b0*/  LDL.LU R98, [R1+0x39c] ;  /* 0x00039c0001627983 */ /* 0x000f220000300800 */
[----:B------:R-:W-:-:S02]  /*3b1c0*/  @!P2 IADD3.X R215, R31, R15, R8, P4, P5 ;  /* 0x0000000f1fd7a210 */ /* 0x000fc400027ea408 */
[----:B------:R-:W-:Y:S02]  /*3b1d0*/  ISETP.LT.OR P4, PT, R29, 0x49, !P0 ;  /* 0x000000491d00780c */ /* 0x000fe40004781670 */
[----:B------:R-:W-:-:S11]  /*3b1e0*/  LOP3.LUT P1, RZ, R0, 0x10, RZ, 0xc0, !PT ;  /* 0x0000001000ff7812 */ /* 0x000fd6000782c0ff */
[----:B------:R-:W0:Y:S01]  /*3b1f0*/  @!P4 LDC.64 R16, c[0x0][0x5c0] ;  /* 0x00017000ff10cb82 */ /* 0x000e220000000a00 */
[----:B------:R-:W-:Y:S02]  /*3b200*/  LOP3.LUT R10, R10, 0xffffffbf, RZ, 0xc0, !PT ;  /* 0xffffffbf0a0a7812 */ /* 0x000fe400078ec0ff */
[----:B------:R-:W-:Y:S02]  /*3b210*/  F2FP.SATFINITE.E4M3.F32.PACK_AB_MERGE_C R14, RZ, R14, RZ ;  /* 0x0000000eff0e723e */ /* 0x000fe400048070ff */
[----:B------:R-:W-:Y:S02]  /*3b220*/  @P6 LOP3.LUT R10, R10, 0x40, RZ, 0xfc, !PT ;  /* 0x000000400a0a6812 */ /* 0x000fe400078efcff */
[----:B-1----:R-:W-:Y:S01]  /*3b230*/  @!P4 IADD3 R13, P5, P6, R3, R24, R7 ;  /* 0x00000018030dc210 */ /* 0x002fe20007ebe007 */
[----:B------:R1:W-:Y:S03]  /*3b240*/  @!P1 STG.E.U8 desc[UR48][R36.64+0x49], R14 ;  /* 0x0000490e24009986 */ /* 0x0003e6000c101130 */
[----:B0-----:R-:W-:-:S02]  /*3b250*/  @!P4 IADD3 R16, P1, R13, R16, RZ ;  /* 0x000000100d10c210 */ /* 0x001fc40007f3e0ff */
[----:B------:R-:W-:-:S04]  /*3b260*/  LOP3.LUT R12, R12, 0xf7ffffff, RZ, 0xc0, !PT ;  /* 0xf7ffffff0c0c7812 */ /* 0x000fc800078ec0ff */
[----:B------:R-:W-:Y:S02]  /*3b270*/  @P0 LOP3.LUT R12, R12, 0x8000000, RZ, 0xfc, !PT ;  /* 0x080000000c0c0812 */ /* 0x000fe400078efcff */
[----:B------:R-:W-:-:S13]  /*3b280*/  ISETP.LT.OR P0, PT, R29, 0x92, !P3 ;  /* 0x000000921d00780c */ /* 0x000fda0005f01670 */
[----:B-1----:R-:W0:Y:S01]  /*3b290*/  @!P0 LDC.64 R14, c[0x0][0x5c0] ;  /* 0x00017000ff0e8b82 */ /* 0x002e220000000a00 */
[----:B--2---:R-:W-:Y:S02]  /*3b2a0*/  FMUL R13, R96, UR41 ;  /* 0x00000029600d7c20 */ /* 0x004fe40008400000 */
[----:B------:R-:W2:Y:S01]  /*3b2b0*/  LDL.LU R96, [R1+0x3a0] ;  /* 0x0003a00001607983 */ /* 0x000ea20000300800 */
[----:B------:R-:W-:Y:S02]  /*3b2c0*/  LOP3.LUT R10, R10, 0xffffffdf, RZ, 0xc0, !PT ;  /* 0xffffffdf0a0a7812 */ /* 0x000fe400078ec0ff */
[----:B------:R-:W-:Y:S02]  /*3b2d0*/  @!P4 IADD3.X R18, R4, R31, R6, P5, P6 ;  /* 0x0000001f0412c210 */ /* 0x000fe40002fec406 */
[----:B------:R-:W-:Y:S02]  /*3b2e0*/  @P2 LOP3.LUT R10, R10, 0x20, RZ, 0xfc, !PT ;  /* 0x000000200a0a2812 */ /* 0x000fe400078efcff */
[----:B0-----:R-:W-:-:S02]  /*3b2f0*/  @!P0 IADD3 R204, P5, P6, R24, R14, R9 ;  /* 0x0000000e18cc8210 */ /* 0x001fc40007ebe009 */
[----:B------:R-:W-:Y:S01]  /*3b300*/  LOP3.LUT R10, R10, 0xffffffef, RZ, 0xc0, !PT ;  /* 0xffffffef0a0a7812 */ /* 0x000fe200078ec0ff */
[----:B------:R-:W-:Y:S01]  /*3b310*/  @!P4 IMAD.X R17, R18, 0x1, R17, P1 ;  /* 0x000000011211c824 */ /* 0x000fe200008e0611 */
[----:B------:R-:W-:Y:S02]  /*3b320*/  F2FP.SATFINITE.E4M3.F32.PACK_AB_MERGE_C R13, RZ, R13, RZ ;  /* 0x0000000dff0d723e */ /* 0x000fe400048070ff */
[----:B------:R-:W-:Y:S02]  /*3b330*/  @P0 LOP3.LUT R10, R10, 0x10, RZ, 0xfc, !PT ;  /* 0x000000100a0a0812 */ /* 0x000fe400078efcff */
[----:B------:R-:W-:Y:S02]  /*3b340*/  @!P0 IADD3.X R205, R31, R15, R8, P5, P6 ;  /* 0x0000000f1fcd8210 */ /* 0x000fe40002fec408 */
[----:B------:R-:W-:Y:S01]  /*3b350*/  LOP3.LUT P0, RZ, R12, 0x8000000, RZ, 0xc0, !PT ;  /* 0x080000000cff7812 */ /* 0x000fe2000780c0ff */
[----:B------:R0:W-:Y:S03]  /*3b360*/  @!P4 STG.E.U8 desc[UR48][R16.64+0x48], R13 ;  /* 0x0000480d1000c986 */ /* 0x0001e6000c101130 */
[----:B------:R-:W-:-:S13]  /*3b370*/  ISETP.LT.OR P4, PT, R29, 0x4a, !P0 ;  /* 0x0000004a1d00780c */ /* 0x000fda0004781670 */
[----:B------:R-:W1:Y:S01]  /*3b380*/  @!P4 LDC.64 R14, c[0x0][0x5c0] ;  /* 0x00017000ff0ecb82 */ /* 0x000e620000000a00 */
[----:B------:R-:W-:Y:S02]  /*3b390*/  ISETP.LT.OR P3, PT, R29, 0x99, !P3 ;  /* 0x000000991d00780c */ /* 0x000fe40005f61670 */
[----:B0-----:R-:W-:-:S04]  /*3b3a0*/  @!P4 IADD3 R16, P5, P6, R3, R24, R7 ;  /* 0x000000180310c210 */ /* 0x001fc80007ebe007 */
[----:B------:R-:W-:Y:S02]  /*3b3b0*/  @!P4 IADD3.X R13, R4, R31, R6, P5, P6 ;  /* 0x0000001f040dc210 */ /* 0x000fe40002fec406 */
[----:B-1----:R-:W-:-:S05]  /*3b3c0*/  @!P4 IADD3 R16, P5, R16, R14, RZ ;  /* 0x0000000e1010c210 */ /* 0x002fca0007fbe0ff */
[----:B------:R-:W-:Y:S02]  /*3b3d0*/  @!P4 IMAD.X R17, R13, 0x1, R15, P5 ;  /* 0x000000010d11c824 */ /* 0x000fe400028e060f */
[----:B------:R-:W0:Y:S02]  /*3b3e0*/  @!P3 LDC.64 R14, c[0x0][0x5c0] ;  /* 0x00017000ff0ebb82 */ /* 0x000e240000000a00 */
[----:B0-----:R-:W-:-:S04]  /*3b3f0*/  @!P3 IADD3 R172, P5, P6, R24, R14, R9 ;  /* 0x0000000e18acb210 */ /* 0x001fc80007ebe009 */
[----:B------:R-:W-:Y:S02]  /*3b400*/  @!P3 IADD3.X R173, R31, R15, R8, P5, P6 ;  /* 0x0000000f1fadb210 */ /* 0x000fe40002fec408 */
[----:B------:R-:W-:-:S04]  /*3b410*/  ISETP.GE.AND P6, PT, R28, 0x101, PT ;  /* 0x000001011c00780c */ /* 0x000fc80003fc6270 */
[----:B------:R-:W-:Y:S02]  /*3b420*/  ISETP.LT.OR P6, PT, R29, 0x9a, !P6 ;  /* 0x0000009a1d00780c */ /* 0x000fe400077c1670 */
[----:B------:R-:W-:Y:S02]  /*3b430*/  LOP3.LUT P2, RZ, R2, 0x2, RZ, 0xc0, !PT ;  /* 0x0000000202ff7812 */ /* 0x000fe4000784c0ff */
[----:B------:R-:W-:-:S09]  /*3b440*/  LOP3.LUT R10, R10, 0xfffffffd, RZ, 0xc0, !PT ;  /* 0xfffffffd0a0a7812 */ /* 0x000fd200078ec0ff */
[----:B------:R-:W0:Y:S01]  /*3b450*/  @!P6 LDC.64 R14, c[0x0][0x5c0] ;  /* 0x00017000ff0eeb82 */ /* 0x000e220000000a00 */
[----:B---3--:R-:W-:Y:S02]  /*3b460*/  FMUL R13, R97, UR41 ;  /* 0x00000029610d7c20 */ /* 0x008fe40008400000 */
[----:B------:R-:W3:Y:S03]  /*3b470*/  LDL.LU R97, [R1+0x3a4] ;  /* 0x0003a40001617983 */ /* 0x000ee60000300800 */
[----:B------:R-:W-:-:S05]  /*3b480*/  F2FP.SATFINITE.E4M3.F32.PACK_AB_MERGE_C R13, RZ, R13, RZ ;  /* 0x0000000dff0d723e */ /* 0x000fca00048070ff */
[----:B------:R4:W-:Y:S01]  /*3b490*/  @!P4 STG.E.U8 desc[UR48][R16.64+0x49], R13 ;  /* 0x0000490d1000c986 */ /* 0x0009e2000c101130 */
[----:B------:R-:W-:Y:S02]  /*3b4a0*/  @P3 LOP3.LUT R10, R10, 0x2, RZ, 0xfc, !PT ;  /* 0x000000020a0a3812 */ /* 0x000fe400078efcff */
[----:B------:R-:W-:Y:S01]  /*3b4b0*/  LOP3.LUT P3, RZ, R12, 0x4000000, RZ, 0xc0, !PT ;  /* 0x040000000cff7812 */ /* 0x000fe2000786c0ff */
[----:B----4-:R-:W-:-:S05]  /*3b4c0*/  FMUL R13, R98, UR41 ;  /* 0x00000029620d7c20 */ /* 0x010fca0008400000 */
[----:B------:R-:W-:-:S05]  /*3b4d0*/  F2FP.SATFINITE.E4M3.F32.PACK_AB_MERGE_C R13, RZ, R13, RZ ;  /* 0x0000000dff0d723e */ /* 0x000fca00048070ff */
[----:B------:R1:W-:Y:S01]  /*3b4e0*/  @!P2 STG.E.U8 desc[UR48][R86.64+0x50], R13 ;  /* 0x0000500d5600a986 */ /* 0x0003e2000c101130 */
[----:B------:R-:W-:Y:S02]  /*3b4f0*/  ISETP.LT.OR P2, PT, R29, 0xa1, !P3 ;  /* 0x000000a11d00780c */ /* 0x000fe40005f41670 */
[----:B0-----:R-:W-:-:S04]  /*3b500*/  @!P6 IADD3 R144, P4, P5, R24, R14, R9 ;  /* 0x0000000e1890e210 */ /* 0x001fc80007d9e009 */
[----:B------:R-:W-:-:S07]  /*3b510*/  @!P6 IADD3.X R145, R31, R15, R8, P4, P5 ;  /* 0x0000000f1f91e210 */ /* 0x000fce00027ea408 */
[----:B------:R-:W0:Y:S02]  /*3b520*/  @!P2 LDC.64 R14, c[0x0][0x5c0] ;  /* 0x00017000ff0eab82 */ /* 0x000e240000000a00 */
[----:B0-----:R-:W-:-:S04]  /*3b530*/  @!P2 IADD3 R170, P4, P5, R24, R14, R3 ;  /* 0x0000000e18aaa210 */ /* 0x001fc80007d9e003 */
[----:B------:R-:W-:Y:S01]  /*3b540*/  @!P2 IADD3.X R171, R31, R15, R4, P4, P5 ;  /* 0x0000000f1faba210 */ /* 0x000fe200027ea404 */
[----:B--2---:R-:W-:Y:S02]  /*3b550*/  FMUL R15, R96, UR41 ;  /* 0x00000029600f7c20 */ /* 0x004fe40008400000 */
[----:B------:R-:W2:Y:S04]  /*3b560*/  LDL.LU R96, [R1+0x3a8] ;  /* 0x0003a80001607983 */ /* 0x000ea80000300800 */
[----:B------:R-:W4:Y:S01]  /*3b570*/  LDL.LU R98, [R1+0x3ac] ;  /* 0x0003ac0001627983 */ /* 0x000f220000300800 */
[----:B------:R-:W-:Y:S02]  /*3b580*/  ISETP.LT.OR P4, PT, R29, 0x51, !P0 ;  /* 0x000000511d00780c */ /* 0x000fe40004781670 */
[----:B------:R-:W-:-:S11]  /*3b590*/  LOP3.LUT P1, RZ, R0, 0x40, RZ, 0xc0, !PT ;  /* 0x0000004000ff7812 */ /* 0x000fd6000782c0ff */
[----:B------:R-:W0:Y:S01]  /*3b5a0*/  @!P4 LDC.64 R16, c[0x0][0x5c0] ;  /* 0x00017000ff10cb82 */ /* 0x000e220000000a00 */
[----:B------:R-:W-:Y:S02]  /*3b5b0*/  LOP3.LUT R5, R5, 0x7fffffff, RZ, 0xc0, !PT ;  /* 0x7fffffff05057812 */ /* 0x000fe400078ec0ff */
[----:B------:R-:W-:Y:S02]  /*3b5c0*/  F2FP.SATFINITE.E4M3.F32.PACK_AB_MERGE_C R15, RZ, R15, RZ ;  /* 0x0000000fff0f723e */ /* 0x000fe400048070ff */
[----:B------:R-:W-:Y:S02]  /*3b5d0*/  @P6 LOP3.LUT R5, R5, 0x80000000, RZ, 0xfc, !PT ;  /* 0x8000000005056812 */ /* 0x000fe400078efcff */
[----:B------:R-:W-:Y:S01]  /*3b5e0*/  @!P4 IADD3 R14, P5, P6, R3, R24, R7 ;  /* 0x00000018030ec210 */ /* 0x000fe20007ebe007 */
[----:B------:R0:W-:Y:S01]  /*3b5f0*/  @!P1 STG.E.U8 desc[UR48][R54.64+0x51], R15 ;  /* 0x0000510f36009986 */ /* 0x0001e2000c101130 */
[----:B------:R-:W-:Y:S02]  /*3b600*/  LOP3.LUT R10, R10, 0xfffffffe, RZ, 0xc0, !PT ;  /* 0xfffffffe0a0a7812 */ /* 0x000fe400078ec0ff */
[----:B-1----:R-:W-:-:S02]  /*3b610*/  @!P4 IADD3.X R13, R4, R31, R6, P5, P6 ;  /* 0x0000001f040dc210 */ /* 0x002fc40002fec406 */
[----:B------:R-:W-:Y:S02]  /*3b620*/  @P2 LOP3.LUT R10, R10, 0x1, RZ, 0xfc, !PT ;  /* 0x000000010a0a2812 */ /* 0x000fe400078efcff */
[----:B------:R-:W-:Y:S02]  /*3b630*/  LOP3.LUT P2, RZ, R2, 0x4, RZ, 0xc0, !PT ;  /* 0x0000000402ff7812 */ /* 0x000fe4000784c0ff */
[----:B0-----:R-:W-:-:S05]  /*3b640*/  @!P4 IADD3 R16, P1, R14, R16, RZ ;  /* 0x000000100e10c210 */ /* 0x001fca0007f3e0ff */
[----:B------:R-:W-:Y:S01]  /*3b650*/  @!P4 IMAD.X R17, R13, 0x1, R17, P1 ;  /* 0x000000010d11c824 */ /* 0x000fe200008e0611 */
[----:B------:R-:W-:-:S05]  /*3b660*/  LOP3.LUT R12, R12, 0xfdffffff, RZ, 0xc0, !PT ;  /* 0xfdffffff0c0c7812 */ /* 0x000fca00078ec0ff */
[----:B------:R-:W-:Y:S02]  /*3b670*/  @P2 LOP3.LUT R12, R12, 0x2000000, RZ, 0xfc, !PT ;  /* 0x020000000c0c2812 */ /* 0x000fe400078efcff */
[----:B------:R-:W-:-:S13]  /*3b680*/  ISETP.LT.OR P2, PT, R29, 0xa2, !P3 ;  /* 0x000000a21d00780c */ /* 0x000fda0005f41670 */
[----:B------:R-:W0:Y:S01]  /*3b690*/  @!P2 LDC.64 R14, c[0x0][0x5c0] ;  /* 0x00017000ff0eab82 */ /* 0x000e220000000a00 */
        /* <DEDUP_REMOVED lines=11> */
[----:B------:R-:W-:Y:S01]  /*3b750*/  @!P4 IMAD.X R17, R13, 0x1, R15, P5 ;  /* 0x000000010d11c824 */ /* 0x000fe200028e060f */
        /* <DEDUP_REMOVED lines=9> */
[----:B------:R-:W-:Y:S02]  /*3b7f0*/  LOP3.LUT R5, R5, 0xdfffffff, RZ, 0xc0, !PT ;  /* 0xdfffffff05057812 */ /* 0x000fe400078ec0ff */
[----:B------:R-:W-:Y:S02]  /*3b800*/  F2FP.SATFINITE.E4M3.F32.PACK_AB_MERGE_C R13, RZ, R13, RZ ;  /* 0x0000000dff0d723e */ /* 0x000fe400048070ff */
[----:B------:R-:W-:Y:S02]  /*3b810*/  @P2 LOP3.LUT R5, R5, 0x20000000, RZ, 0xfc, !PT ;  /* 0x2000000005052812 */ /* 0x000fe400078efcff */
[----:B------:R-:W-:Y:S01]  /*3b820*/  LOP3.LUT P2, RZ, R12, 0x2000000, RZ, 0xc0, !PT ;  /* 0x020000000cff7812 */ /* 0x000fe2000784c0ff */
[----:B------:R4:W-:Y:S04]  /*3b830*/  @!P4 STG.E.U8 desc[UR48][R16.64+0x51], R13 ;  /* 0x0000510d1000c986 */ /* 0x0009e8000c101130 */
[----:B------:R-:W0:Y:S01]  /*3b840*/  @!P6 LDC.64 R14, c[0x0][0x5c0] ;  /* 0x00017000ff0eeb82 */ /* 0x000e220000000a00 */
        /* <DEDUP_REMOVED lines=9> */
[----:B---3--:R-:W-:Y:S02]  /*3b8e0*/  FMUL R15, R97, UR41 ;  /* 0x00000029610f7c20 */ /* 0x008fe40008400000 */
[----:B------:R-:W3:Y:S01]  /*3b8f0*/  LDL.LU R97, [R1+0x3b8] ;  /* 0x0003b80001617983 */ /* 0x000ee20000300800 */
[----:B------:R-:W-:Y:S02]  /*3b900*/  ISETP.LT.OR P4, PT, R29, 0x59, !P0 ;  /* 0x000000591d00780c */ /* 0x000fe40004781670 */
[----:B------:R-:W-:Y:S01]  /*3b910*/  LOP3.LUT P1, RZ, R0, 0x20000, RZ, 0xc0, !PT ;  /* 0x0002000000ff7812 */ /* 0x000fe2000782c0ff */
[----:B------:R-:W4:Y:S10]  /*3b920*/  LDL.LU R98, [R1+0x3bc] ;  /* 0x0003bc0001627983 */ /* 0x000f340000300800 */
[----:B------:R-:W0:Y:S01]  /*3b930*/  @!P4 LDC.64 R16, c[0x0][0x5c0] ;  /* 0x00017000ff10cb82 */ /* 0x000e220000000a00 */
[----:B------:R-:W-:-:S02]  /*3b940*/  LOP3.LUT R5, R5, 0xf7ffffff, RZ, 0xc0, !PT ;  /* 0xf7ffffff05057812 */ /* 0x000fc400078ec0ff */
[----:B------:R-:W-:Y:S02]  /*3b950*/  F2FP.SATFINITE.E4M3.F32.PACK_AB_MERGE_C R15, RZ, R15, RZ ;  /* 0x0000000fff0f723e */ /* 0x000fe400048070ff */
[----:B------:R-:W-:Y:S02]  /*3b960*/  @P6 LOP3.LUT R5, R5, 0x8000000, RZ, 0xfc, !PT ;  /* 0x0800000005056812 */ /* 0x000fe400078efcff */
[----:B------:R-:W-:Y:S01]  /*3b970*/  @!P4 IADD3 R14, P5, P6, R3, R24, R7 ;  /* 0x00000018030ec210 */ /* 0x000fe20007ebe007 */
[----:B------:R0:W-:Y:S03]  /*3b980*/  @!P1 STG.E.U8 desc[UR48][R60.64+0x59], R15 ;  /* 0x0000590f3c009986 */ /* 0x0001e6000c101130 */
[----:B-1----:R-:W-:Y:S02]  /*3b990*/  @!P4 IADD3.X R13, R4, R31, R6, P5, P6 ;  /* 0x0000001f040dc210 */ /* 0x002fe40002fec406 */
[----:B0-----:R-:W-:-:S05]  /*3b9a0*/  @!P4 IADD3 R16, P1, R14, R16, RZ ;  /* 0x000000100e10c210 */ /* 0x001fca0007f3e0ff */
[----:B------:R-:W-:Y:S01]  /*3b9b0*/  @!P4 IMAD.X R17, R13, 0x1, R17, P1 ;  /* 0x000000010d11c824 */ /* 0x000fe200008e0611 */
[----:B------:R-:W-:-:S04]  /*3b9c0*/  LOP3.LUT R5, R5, 0xefffffff, RZ, 0xc0, !PT ;  /* 0xefffffff05057812 */ /* 0x000fc800078ec0ff */
[----:B------:R-:W-:Y:S02]  /*3b9d0*/  @P2 LOP3.LUT R5, R5, 0x10000000, RZ, 0xfc, !PT ;  /* 0x1000000005052812 */ /* 0x000fe400078efcff */
[----:B------:R-:W-:-:S13]  /*3b9e0*/  ISETP.LT.OR P2, PT, R29, 0xb2, !P3 ;  /* 0x000000b21d00780c */ /* 0x000fda0005f41670 */
[----:B------:R-:W0:Y:S01]  /*3b9f0*/  @!P2 LDC.64 R14, c[0x0][0x5c0] ;  /* 0x00017000ff0eab82 */ /* 0x000e220000000a00 */
[----:B--2---:R-:W-:Y:S02]  /*3ba00*/  FMUL R13, R96, UR41 ;  /* 0x00000029600d7c20 */ /* 0x004fe40008400000 */
[----:B------:R-:W2:Y:S03]  /*3ba10*/  LDL.LU R96, [R1+0x3c0] ;  /* 0x0003c00001607983 */ /* 0x000ea60000300800 */
[----:B------:R-:W-:-:S05]  /*3ba20*/  F2FP.SATFINITE.E4M3.F32.PACK_AB_MERGE_C R13, RZ, R13, RZ ;  /* 0x0000000dff0d723e */ /* 0x000fca00048070ff */
[----:B------:R1:W-:Y:S01]  /*3ba30*/  @!P4 STG.E.U8 desc[UR48][R16.64+0x58], R13 ;  /* 0x0000580d1000c986 */ /* 0x0003e2000c101130 */
[----:B------:R-:W-:Y:S02]  /*3ba40*/  ISETP.LT.OR P4, PT, R29, 0x5a, !P0 ;  /* 0x0000005a1d00780c */ /* 0x000fe40004781670 */
[----:B------:R-:W-:Y:S02]  /*3ba50*/  LOP3.LUT R5, R5, 0xfbffffff, RZ, 0xc0, !PT ;  /* 0xfbffffff05057812 */ /* 0x000fe400078ec0ff */
[----:B0-----:R-:W-:Y:S02]  /*3ba60*/  @!P2 IADD3 R122, P5, P6, R24, R14, R3 ;  /* 0x0000000e187aa210 */ /* 0x001fe40007ebe003 */
[----:B------:R-:W-:Y:S02]  /*3ba70*/  @P2 LOP3.LUT R5, R5, 0x4000000, RZ, 0xfc, !PT ;  /* 0x0400000005052812 */ /* 0x000fe400078efcff */
[----:B------:R-:W-:Y:S02]  /*3ba80*/  @!P2 IADD3.X R123, R31, R15, R4, P5, P6 ;  /* 0x0000000f1f7ba210 */ /* 0x000fe40002fec404 */
[----:B------:R-:W-:-:S02]  /*3ba90*/  LOP3.LUT P2, RZ, R12, 0x1000000, RZ, 0xc0, !PT ;  /* 0x010000000cff7812 */ /* 0x000fc4000784c0ff */
[C---:B------:R-:W-:Y:S01]  /*3baa0*/  LOP3.LUT P1, RZ, R12.reuse, 0x800000, RZ, 0xc0, !PT ;  /* 0x008000000cff7812 */ /* 0x040fe2000782c0ff */
[----:B------:R-:W0:Y:S01]  /*3bab0*/  @!P4 LDC.64 R14, c[0x0][0x5c0] ;  /* 0x00017000ff0ecb82 */ /* 0x000e220000000a00 */
[----:B------:R-:W-:-:S04]  /*3bac0*/  LOP3.LUT R12, R12, 0xfffdffff, RZ, 0xc0, !PT ;  /* 0xfffdffff0c0c7812 */ /* 0x000fc800078ec0ff */
[----:B------:R-:W-:Y:S02]  /*3bad0*/  @P0 LOP3.LUT R12, R12, 0x20000, RZ, 0xfc, !PT ;  /* 0x000200000c0c0812 */ /* 0x000fe400078efcff */
[----:B------:R-:W-:Y:S02]  /*3bae0*/  LOP3.LUT P0, RZ, R0, 0x4, RZ, 0xc0, !PT ;  /* 0x0000000400ff7812 */ /* 0x000fe4000780c0ff */
[----:B------:R-:W-:Y:S02]  /*3baf0*/  LOP3.LUT R12, R12, 0xffbfffff, RZ, 0xc0, !PT ;  /* 0xffbfffff0c0c7812 */ /* 0x000fe400078ec0ff */
[----:B-1----:R-:W-:-:S09]  /*3bb00*/  @!P4 IADD3 R16, P5, P6, R3, R24, R7 ;  /* 0x000000180310c210 */ /* 0x002fd20007ebe007 */
[----:B------:R-:W-:Y:S02]  /*3bb10*/  @P0 LOP3.LUT R12, R12, 0x400000, RZ, 0xfc, !PT ;  /* 0x004000000c0c0812 */ /* 0x000fe400078efcff */
[----:B------:R-:W-:Y:S02]  /*3bb20*/  ISETP.LT.OR P0, PT, R29, 0xb9, !P3 ;  /* 0x000000b91d00780c */ /* 0x000fe40005f01670 */
[----:B------:R-:W-:Y:S02]  /*3bb30*/  @!P4 IADD3.X R13, R4, R31, R6, P5, P6 ;  /* 0x0000001f040dc210 */ /* 0x000fe40002fec406 */
[----:B0-----:R-:W-:-:S05]  /*3bb40*/  @!P4 IADD3 R16, P5, R16, R14, RZ ;  /* 0x0000000e1010c210 */ /* 0x001fca0007fbe0ff */
[----:B------:R-:W-:-:S04]  /*3bb50*/  @!P4 IMAD.X R17, R13, 0x1, R15, P5 ;  /* 0x000000010d11c824 */ /* 0x000fc800028e060f */
[----:B------:R-:W0:Y:S01]  /*3bb60*/  @!P0 LDC.64 R14, c[0x0][0x5c0] ;  /* 0x00017000ff0e8b82 */ /* 0x000e220000000a00 */
[----:B------:R-:W-:-:S04]  /*3bb70*/  LOP3.LUT R5, R5, 0xff7fffff, RZ, 0xc0, !PT ;  /* 0xff7fffff05057812 */ /* 0x000fc800078ec0ff */
[----:B------:R-:W-:Y:S02]  /*3bb80*/  @P0 LOP3.LUT R5, R5, 0x800000, RZ, 0xfc, !PT ;  /* 0x0080000005050812 */ /* 0x000fe400078efcff */
[----:B0-----:R-:W-:-:S04]  /*3bb90*/  @!P0 IADD3 R118, P5, P6, R24, R14, R3 ;  /* 0x0000000e18768210 */ /* 0x001fc80007ebe003 */
[----:B------:R-:W-:Y:S02]  /*3bba0*/  @!P0 IADD3.X R119, R31, R15, R4, P5, P6 ;  /* 0x0000000f1f778210 */ /* 0x000fe40002fec404 */
[----:B------:R-:W-:Y:S02]  /*3bbb0*/  ISETP.LT.OR P0, PT, R29, 0xba, !P3 ;  /* 0x000000ba1d00780c */ /* 0x000fe40005f01670 */
[----:B------:R-:W-:-:S11]  /*3bbc0*/  LOP3.LUT R12, R12, 0xffefffff, RZ, 0xc0, !PT ;  /* 0xffefffff0c0c7812 */ /* 0x000fd600078ec0ff */
[----:B------:R-:W0:Y:S01]  /*3bbd0*/  @!P0 LDC.64 R14, c[0x0][0x5c0] ;  /* 0x00017000ff0e8b82 */ /* 0x000e220000000a00 */
[----:B---3--:R-:W-:Y:S02]  /*3bbe0*/  FMUL R13, R97, UR41 ;  /* 0x00000029610d7c20 */ /* 0x008fe40008400000 */
[----:B------:R-:W3:Y:S01]  /*3bbf0*/  LDL.LU R97, [R1+0x3c4] ;  /* 0x0003c40001617983 */ /* 0x000ee20000300800 */
[----:B------:R-:W-:Y:S02]  /*3bc00*/  @P3 LOP3.LUT R12, R12, 0x100000, RZ, 0xfc, !PT ;  /* 0x001000000c0c3812 */ /* 0x000fe400078efcff */
[----:B------:R-:W-:Y:S02]  /*3bc10*/  ISETP.LT.OR P3, PT, R29, 0xa1, !P2 ;  /* 0x000000a11d00780c */ /* 0x000fe40005761670 */
[----:B------:R-:W-:-:S05]  /*3bc20*/  F2FP.SATFINITE.E4M3.F32.PACK_AB_MERGE_C R13, RZ, R13, RZ ;  /* 0x0000000dff0d723e */ /* 0x000fca00048070ff */
[----:B------:R1:W-:Y:S01]  /*3bc30*/  @!P4 STG.E.U8 desc[UR48][R16.64+0x59], R13 ;  /* 0x0000590d1000c986 */ /* 0x0003e2000c101130 */
[----:B0-----:R-:W-:-:S04]  /*3bc40*/  @!P0 IADD3 R114, P4, P5, R24, R14, R3 ;  /* 0x0000000e18728210 */ /* 0x001fc80007d9e003 */
[----:B------:R-:W-:Y:S02]  /*3bc50*/  @!P0 IADD3.X R115, R31, R15, R4, P4, P5 ;  /* 0x0000000f1f738210 */ /* 0x000fe400027ea404 */
[----:B------:R-:W0:Y:S02]  /*3bc60*/  @!P3 LDC.64 R14, c[0x0][0x5c0] ;  /* 0x00017000ff0ebb82 */ /* 0x000e240000000a00 */
[----:B0-----:R-:W-:-:S04]  /*3bc70*/  @!P3 IADD3 R112, P4, P5, R24, R14, R7 ;  /* 0x0000000e1870b210 */ /* 0x001fc80007d9e007 */
[----:B------:R-:W-:Y:S01]  /*3bc80*/  @!P3 IADD3.X R113, R31, R15, R6, P4, P5 ;  /* 0x0000000f1f71b210 */ /* 0x000fe200027ea406 */
[----:B--2---:R-:W-:Y:S02]  /*3bc90*/  FMUL R15, R96, UR41 ;  /* 0x00000029600f7c20 */ /* 0x004fe40008400000 */
[----:B------:R-:W2:Y:S01]  /*3bca0*/  LDL.LU R96, [R1+0x3c8] ;  /* 0x0003c80001607983 */ /* 0x000ea20000300800 */
[----:B------:R-:W-:Y:S02]  /*3bcb0*/  LOP3.LUT R5, R5, 0xffbfffff, RZ, 0xc0, !PT ;  /* 0xffbfffff05057812 */ /* 0x000fe400078ec0ff */
[----:B------:R-:W-:Y:S02]  /*3bcc0*/  ISETP.LT.OR P4, PT, R29, 0x41, !P1 ;  /* 0x000000411d00780c */ /* 0x000fe40004f81670 */
[----:B------:R-:W-:-:S04]  /*3bcd0*/  @P0 LOP3.LUT R5, R5, 0x400000, RZ, 0xfc, !PT ;  /* 0x0040000005050812 */ /* 0x000fc800078efcff */
[----:B------:R-:W-:-:S04]  /*3bce0*/  LOP3.LUT R5, R5, 0xffdfffff, RZ, 0xc0, !PT ;  /* 0xffdfffff05057812 */ /* 0x000fc800078ec0ff */
[----:B------:R-:W-:Y:S02]  /*3bcf0*/  @P3 LOP3.LUT R5, R5, 0x200000, RZ, 0xfc, !PT ;  /* 0x0020000005053812 */ /* 0x000fe400078efcff */
[----:B------:R-:W-:Y:S01]  /*3bd00*/  LOP3.LUT P3, RZ, R2, 0x8, RZ, 0xc0, !PT ;  /* 0x0000000802ff7812 */ /* 0x000fe2000786c0ff */
[----:B-1----:R-:W0:Y:S01]  /*3bd10*/  @!P4 LDC.64 R16, c[0x0][0x5c0] ;  /* 0x00017000ff10cb82 */ /* 0x002e220000000a00 */
[----:B------:R-:W-:Y:S02]  /*3bd20*/  LOP3.LUT P6, RZ, R0, 0x100, RZ, 0xc0, !PT ;  /* 0x0000010000ff7812 */ /* 0x000fe400078cc0ff */
[----:B------:R-:W-:Y:S01]  /*3bd30*/  LOP3.LUT P0, RZ, R12, 0x400000, RZ, 0xc0, !PT ;  /* 0x004000000cff7812 */ /* 0x000fe2000780c0ff */
[----:B----4-:R-:W-:Y:S01]  /*3bd40*/  FMUL R13, R98, UR41 ;  /* 0x00000029620d7c20 */ /* 0x010fe20008400000 */
[----:B------:R-:W-:Y:S01]  /*3bd50*/  LOP3.LUT R12, R12, 0xffdfffff, RZ, 0xc0, !PT ;  /* 0xffdfffff0c0c7812 */ /* 0x000fe200078ec0ff */
[----:B------:R-:W4:Y:S03]  /*3bd60*/  LDL.LU R98, [R1+0x3cc] ;  /* 0x0003cc0001627983 */ /* 0x000f260000300800 */
[----:B------:R-:W-:-:S03]  /*3bd70*/  F2FP.SATFINITE.E4M3.F32.PACK_AB_MERGE_C R13, RZ, R13, RZ ;  /* 0x0000000dff0d723e */ /* 0x000fc600048070ff */
[----:B------:R-:W-:Y:S02]  /*3bd80*/  @P3 LOP3.LUT R12, R12, 0x200000, RZ, 0xfc, !PT ;  /* 0x002000000c0c3812 */ /* 0x000fe400078efcff */
[----:B------:R-:W-:Y:S01]  /*3bd90*/  ISETP.LT.OR P3, PT, R29, 0xa2, !P2 ;  /* 0x000000a21d00780c */ /* 0x000fe20005761670 */
[----:B------:R1:W-:Y:S01]  /*3bda0*/  @!P6 STG.E.U8 desc[UR48][R92.64+0x40], R13 ;  /* 0x0000400d5c00e986 */ /* 0x0003e2000c101130 */
[----:B------:R-:W-:Y:S02]  /*3bdb0*/  F2FP.SATFINITE.E4M3.F32.PACK_AB_MERGE_C R15, RZ, R15, RZ ;  /* 0x0000000fff0f723e */ /* 0x000fe400048070ff */
[----:B------:R-:W-:-:S03]  /*3bdc0*/  @!P4 IADD3 R14, P5, P6, R3, R24, R9 ;  /* 0x00000018030ec210 */ /* 0x000fc60007ebe009 */
[----:B------:R1:W-:Y:S01]  /*3bdd0*/  @!P0 STG.E.U8 desc[UR48][R32.64+0x41], R15 ;  /* 0x0000410f20008986 */ /* 0x0003e2000c101130 */
[----:B0-----:R-:W-:Y:S02]  /*3bde0*/  @!P4 IADD3 R16, P0, R14, R16, RZ ;  /* 0x000000100e10c210 */ /* 0x001fe40007f1e0ff */
[----:B-1----:R-:W-:-:S03]  /*3bdf0*/  @!P4 IADD3.X R13, R4, R31, R8, P5, P6 ;  /* 0x0000001f040dc210 */ /* 0x002fc60002fec408 */
[----:B------:R-:W0:Y:S02]  /*3be00*/  @!P3 LDC.64 R14, c[0x0][0x5c0] ;  /* 0x00017000ff0ebb82 */ /* 0x000e240000000a00 */
[----:B------:R-:W-:Y:S01]  /*3be10*/  @!P4 IMAD.X R17, R13, 0x1, R17, P0 ;  /* 0x000000010d11c824 */ /* 0x000fe200000e0611 */
[----:B------:R-:W-:Y:S02]  /*3be20*/  LOP3.LUT R5, R5, 0xffefffff, RZ, 0xc0, !PT ;  /* 0xffefffff05057812 */ /* 0x000fe400078ec0ff */
[----:B0-----:R-:W-:-:S04]  /*3be30*/  @!P3 IADD3 R110, P5, P6, R24, R14, R7 ;  /* 0x0000000e186eb210 */ /* 0x001fc80007ebe007 */
[----:B------:R-:W-:Y:S01]  /*3be40*/  @!P3 IADD3.X R111, R31, R15, R6, P5, P6 ;  /* 0x0000000f1f6fb210 */ /* 0x000fe20002fec406 */
[----:B---3--:R-:W-:Y:S01]  /*3be50*/  FMUL R13, R97, UR41 ;  /* 0x00000029610d7c20 */ /* 0x008fe20008400000 */
[----:B------:R-:W-:Y:S01]  /*3be60*/  @P3 LOP3.LUT R5, R5, 0x100000, RZ, 0xfc, !PT ;  /* 0x0010000005053812 */ /* 0x000fe200078efcff */
[----:B------:R-:W3:Y:S03]  /*3be70*/  LDL.LU R97, [R1+0x3d0] ;  /* 0x0003d00001617983 */ /* 0x000ee60000300800 */
[----:B------:R-:W-:-:S05]  /*3be80*/  F2FP.SATFINITE.E4M3.F32.PACK_AB_MERGE_C R13, RZ, R13, RZ ;  /* 0x0000000dff0d723e */ /* 0x000fca00048070ff */
[----:B------:R0:W-:Y:S01]  /*3be90*/  @!P4 STG.E.U8 desc[UR48][R16.64+0x40], R13 ;  /* 0x0000400d1000c986 */ /* 0x0001e2000c101130 */
        /* <DEDUP_REMOVED lines=9> */
[----:B------:R-:W-:Y:S01]  /*3bf30*/  @!P3 IADD3.X R109, R31, R15, R6, P5, P6 ;  /* 0x0000000f1f6db210 */ /* 0x000fe20002fec406 */
[----:B------:R-:W-:Y:S04]  /*3bf40*/  STL [R1+0x728], R108 ;  /* 0x0007286c01007387 */ /* 0x000fe80000100800 */
[----:B------:R-:W-:Y:S01]  /*3bf50*/  STL [R1+0x724], R109 ;  /* 0x0007246d01007387 */ /* 0x000fe20000100800 */
[----:B--2---:R-:W-:-:S03]  /*3bf60*/  FMUL R13, R96, UR41 ;  /* 0x00000029600d7c20 */ /* 0x004fc60008400000 */
[----:B------:R-:W2:Y:S01]  /*3bf70*/  LDL.LU R96, [R1+0x3d4] ;  /* 0x0003d40001607983 */ /* 0x000ea20000300800 */
        /* <DEDUP_REMOVED lines=13> */
[----:B------:R-:W0:Y:S01]  /*3c050*/  @!P3 LDC.64 R14, c[0x0][0x5c0] ;  /* 0x00017000ff0ebb82 */ /* 0x000e220000000a00 */
[----:B------:R-:W-:Y:S01]  /*3c060*/  LOP3.LUT R5, R5, 0xfffdffff, RZ, 0xc0, !PT ;  /* 0xfffdffff05057812 */ /* 0x000fe200078ec0ff */
[----:B------:R-:W-:Y:S01]  /*3c070*/  STL [R1+0x72c], R105 ;  /* 0x00072c6901007387 */ /* 0x000fe20000100800 */
[----:B0-----:R-:W-:-:S04]  /*3c080*/  @!P3 IADD3 R106, P4, P5, R24, R14, R7 ;  /* 0x0000000e186ab210 */ /* 0x001fc80007d9e007 */
[----:B------:R-:W-:Y:S02]  /*3c090*/  @!P3 IADD3.X R107, R31, R15, R6, P4, P5 ;  /* 0x0000000f1f6bb210 */ /* 0x000fe400027ea406 */
[----:B------:R-:W-:Y:S02]  /*3c0a0*/  ISETP.LT.OR P4, PT, R29, 0x49, !P1 ;  /* 0x000000491d00780c */ /* 0x000fe40004f81670 */
[----:B------:R-:W-:Y:S01]  /*3c0b0*/  @P6 LOP3.LUT R5, R5, 0x20000, RZ, 0xfc, !PT ;  /* 0x0002000005056812 */ /* 0x000fe200078efcff */
[----:B------:R-:W-:Y:S03]  /*3c0c0*/  STL [R1+0x720], R107 ;  /* 0x0007206b01007387 */ /* 0x000fe60000100800 */
[----:B------:R-:W-:-:S07]  /*3c0d0*/  LOP3.LUT R5, R5, 0xfffeffff, RZ, 0xc0, !PT ;  /* 0xfffeffff05057812 */ /* 0x000fce00078ec0ff */
[----:B------:R-:W0:Y:S01]  /*3c0e0*/  @!P4 LDC.64 R16, c[0x0][0x5c0] ;  /* 0x00017000ff10cb82 */ /* 0x000e220000000a00 */
[----:B------:R-:W-:Y:S02]  /*3c0f0*/  LOP3.LUT P0, RZ, R2, 0x10, RZ, 0xc0, !PT ;  /* 0x0000001002ff7812 */ /* 0x000fe4000780c0ff */
[----:B------:R-:W-:Y:S02]  /*3c100*/  @P3 LOP3.LUT R5, R5, 0x10000, RZ, 0xfc, !PT ;  /* 0x0001000005053812 */ /* 0x000fe400078efcff */
[----:B------:R-:W-:Y:S02]  /*3c110*/  ISETP.LT.OR P3, PT, R29, 0xb2, !P2 ;  /* 0x000000b21d00780c */ /* 0x000fe40005761670 */
[----:B------:R-:W-:Y:S01]  /*3c120*/  @!P4 IADD3 R14, P5, P6, R3, R24, R9 ;  /* 0x00000018030ec210 */ /* 0x000fe20007ebe009 */
[----:B---3--:R-:W-:Y:S02]  /*3c130*/  FMUL R15, R97, UR41 ;  /* 0x00000029610f7c20 */ /* 0x008fe40008400000 */
[----:B------:R-:W3:Y:S03]  /*3c140*/  LDL.LU R97, [R1+0x3d8] ;  /* 0x0003d80001617983 */ /* 0x000ee60000300800 */
[----:B------:R-:W-:-:S02]  /*3c150*/  F2FP.SATFINITE.E4M3.F32.PACK_AB_MERGE_C R15, RZ, R15, RZ ;  /* 0x0000000fff0f723e */ /* 0x000fc400048070ff */
[----:B-1----:R-:W-:-:S03]  /*3c160*/  @!P4 IADD3.X R13, R4, R31, R8, P5, P6 ;  /* 0x0000001f040dc210 */ /* 0x002fc60002fec408 */
[----:B------:R1:W-:Y:S01]  /*3c170*/  @!P0 STG.E.U8 desc[UR48][R50.64+0x49], R15 ;  /* 0x0000490f32008986 */ /* 0x0003e2000c101130 */
[----:B0-----:R-:W-:-:S05]  /*3c180*/  @!P4 IADD3 R16, P0, R14, R16, RZ ;  /* 0x000000100e10c210 */ /* 0x001fca0007f1e0ff */
[----:B------:R-:W-:Y:S01]  /*3c190*/  @!P4 IMAD.X R17, R13, 0x1, R17, P0 ;  /* 0x000000010d11c824 */ /* 0x000fe200000e0611 */
[----:B-1----:R-:W0:Y:S01]  /*3c1a0*/  @!P3 LDC.64 R14, c[0x0][0x5c0] ;  /* 0x00017000ff0ebb82 */ /* 0x002e220000000a00 */
[----:B------:R-:W-:Y:S02]  /*3c1b0*/  ISETP.LT.OR P0, PT, R29, 0xb9, !P2 ;  /* 0x000000b91d00780c */ /* 0x000fe40005701670 */
[----:B0-----:R-:W-:-:S04]  /*3c1c0*/  @!P3 IADD3 R102, P5, P6, R24, R14, R7 ;  /* 0x0000000e1866b210 */ /* 0x001fc80007ebe007 */
[----:B------:R-:W-:-:S05]  /*3c1d0*/  @!P3 IADD3.X R103, R31, R15, R6, P5, P6 ;  /* 0x0000000f1f67b210 */ /* 0x000fca0002fec406 */
[----:B------:R-:W-:Y:S01]  /*3c1e0*/  STL [R1+0x71c], R103 ;  /* 0x00071c6701007387 */ /* 0x000fe20000100800 */
[----:B--2---:R-:W-:-:S03]  /*3c1f0*/  FMUL R13, R96, UR41 ;  /* 0x00000029600d7c20 */ /* 0x004fc60008400000 */
[----:B------:R-:W2:Y:S02]  /*3c200*/  LDL.LU R96, [R1+0x3dc] ;  /* 0x0003dc0001607983 */ /* 0x000ea40000300800 */
[----:B------:R-:W-:Y:S02]  /*3c210*/  F2FP.SATFINITE.E4M3.F32.PACK_AB_MERGE_C R13, RZ, R13, RZ ;  /* 0x0000000dff0d723e */ /* 0x000fe400048070ff */
[----:B------:R-:W4:Y:S04]  /*3c220*/  LDL.LU R219, [R1+0x3e0] ;  /* 0x0003e00001db7983 */ /* 0x000f280000300800 */
[----:B------:R0:W-:Y:S01]  /*3c230*/  @!P4 STG.E.U8 desc[UR48][R16.64+0x48], R13 ;  /* 0x0000480d1000c986 */ /* 0x0001e2000c101130 */
[----:B------:R-:W-:-:S13]  /*3c240*/  ISETP.LT.OR P4, PT, R29, 0x4a, !P1 ;  /* 0x0000004a1d00780c */ /* 0x000fda0004f81670 */
[----:B------:R-:W1:Y:S01]  /*3c250*/  @!P4 LDC.64 R14, c[0x0][0x5c0] ;  /* 0x00017000ff0ecb82 */ /* 0x000e620000000a00 */
[----:B0-----:R-:W-:-:S04]  /*3c260*/  @!P4 IADD3 R16, P5, P6, R3, R24, R9 ;  /* 0x000000180310c210 */ /* 0x001fc80007ebe009 */
[----:B------:R-:W-:Y:S02]  /*3c270*/  @!P4 IADD3.X R13, R4, R31, R8, P5, P6 ;  /* 0x0000001f040dc210 */ /* 0x000fe40002fec408 */
[----:B-1----:R-:W-:-:S05]  /*3c280*/  @!P4 IADD3 R16, P5, R16, R14, RZ ;  /* 0x0000000e1010c210 */ /* 0x002fca0007fbe0ff */
[----:B------:R-:W-:Y:S02]  /*3c290*/  @!P4 IMAD.X R17, R13, 0x1, R15, P5 ;  /* 0x000000010d11c824 */ /* 0x000fe400028e060f */
[----:B------:R-:W0:Y:S02]  /*3c2a0*/  @!P0 LDC.64 R14, c[0x0][0x5c0] ;  /* 0x00017000ff0e8b82 */ /* 0x000e240000000a00 */
[----:B0-----:R-:W-:-:S04]  /*3c2b0*/  @!P0 IADD3 R100, P5, P6, R24, R14, R7 ;  /* 0x0000000e18648210 */ /* 0x001fc80007ebe007 */
[----:B------:R-:W-:-:S05]  /*3c2c0*/  @!P0 IADD3.X R101, R31, R15, R6, P5, P6 ;  /* 0x0000000f1f658210 */ /* 0x000fca0002fec406 */
[----:B------:R-:W-:Y:S04]  /*3c2d0*/  STL [R1+0x718], R101 ;  /* 0x0007186501007387 */ /* 0x000fe80000100800 */
[----:B------:R-:W4:Y:S01]  /*3c2e0*/  LDL.LU R218, [R1+0x3e4] ;  /* 0x0003e40001da7983 */ /* 0x000f220000300800 */
[----:B------:R-:W-:-:S04]  /*3c2f0*/  LOP3.LUT R5, R5, 0xffffbfff, RZ, 0xc0, !PT ;  /* 0xffffbfff05057812 */ /* 0x000fc800078ec0ff */
[----:B------:R-:W-:-:S04]  /*3c300*/  @P3 LOP3.LUT R5, R5, 0x4000, RZ, 0xfc, !PT ;  /* 0x0000400005053812 */ /* 0x000fc800078efcff */
[----:B------:R-:W-:-:S04]  /*3c310*/  LOP3.LUT R5, R5, 0xffffdfff, RZ, 0xc0, !PT ;  /* 0xffffdfff05057812 */ /* 0x000fc800078ec0ff */
[----:B------:R-:W-:Y:S02]  /*3c320*/  @P0 LOP3.LUT R5, R5, 0x2000, RZ, 0xfc, !PT ;  /* 0x0000200005050812 */ /* 0x000fe400078efcff */
[----:B------:R-:W-:-:S13]  /*3c330*/  ISETP.LT.OR P0, PT, R29, 0xba, !P2 ;  /* 0x000000ba1d00780c */ /* 0x000fda0005701670 */
[----:B------:R-:W0:Y:S01]  /*3c340*/  @!P0 LDC.64 R14, c[0x0][0x5c0] ;  /* 0x00017000ff0e8b82 */ /* 0x000e220000000a00 */
[----:B---3--:R-:W-:-:S05]  /*3c350*/  FMUL R13, R97, UR41 ;  /* 0x00000029610d7c20 */ /* 0x008fca0008400000 */
[----:B------:R-:W-:Y:S02]  /*3c360*/  F2FP.SATFINITE.E4M3.F32.PACK_AB_MERGE_C R13, RZ, R13, RZ ;  /* 0x0000000dff0d723e */ /* 0x000fe400048070ff */
[----:B------:R-:W-:-:S03]  /*3c370*/  LOP3.LUT R5, R5, 0xffffefff, RZ, 0xc0, !PT ;  /* 0xffffefff05057812 */ /* 0x000fc600078ec0ff */
[----:B------:R2:W-:Y:S01]  /*3c380*/  @!P4 STG.E.U8 desc[UR48][R16.64+0x49], R13 ;  /* 0x0000490d1000c986 */ /* 0x0005e2000c101130 */
        /* <DEDUP_REMOVED lines=8> */
[----:B------:R-:W-:Y:S04]  /*3c410*/  STL [R1+0x714], R99 ;  /* 0x0007146301007387 */ /* 0x000fe80000100800 */
[----:B------:R-:W3:Y:S01]  /*3c420*/  LDL.LU R220, [R1+0x3e8] ;  /* 0x0003e80001dc7983 */ /* 0x000ee20000300800 */
[----:B------:R-:W-:Y:S02]  /*3c430*/  LOP3.LUT P6, RZ, R2, 0x20, RZ, 0xc0, !PT ;  /* 0x0000002002ff7812 */ /* 0x000fe400078cc0ff */
[----:B------:R-:W-:-:S04]  /*3c440*/  LOP3.LUT R5, R5, 0xfffff7ff, RZ, 0xc0, !PT ;  /* 0xfffff7ff05057812 */ /* 0x000fc800078ec0ff */
[----:B------:R-:W-:Y:S01]  /*3c450*/  @P2 LOP3.LUT R5, R5, 0x800, RZ, 0xfc, !PT ;  /* 0x0000080005052812 */ /* 0x000fe200078efcff */
[----:B--2---:R-:W-:Y:S01]  /*3c460*/  FMUL R13, R96, UR41 ;  /* 0x00000029600d7c20 */ /* 0x004fe20008400000 */
[----:B0-----:R-:W-:-:S04]  /*3c470*/  @!P2 IADD3 R96, P4, P5, R24, R14, R9 ;  /* 0x0000000e1860a210 */ /* 0x001fc80007d9e009 */
[----:B------:R-:W-:Y:S01]  /*3c480*/  @!P2 IADD3.X R97, R31, R15, R8, P4, P5 ;  /* 0x0000000f1f61a210 */ /* 0x000fe200027ea408 */
[----:B----4-:R-:W-:Y:S02]  /*3c490*/  FMUL R15, R219, UR41 ;  /* 0x00000029db0f7c20 */ /* 0x010fe40008400000 */
[----:B------:R-:W2:Y:S01]  /*3c4a0*/  LDL.LU R219, [R1+0x3ec] ;  /* 0x0003ec0001db7983 */ /* 0x000ea20000300800 */
[----:B------:R-:W-:-:S13]  /*3c4b0*/  ISETP.LT.OR P4, PT, R29, 0x51, !P1 ;  /* 0x000000511d00780c */ /* 0x000fda0004f81670 */
[----:B------:R-:W0:Y:S01]  /*3c4c0*/  @!P4 LDC.64 R16, c[0x0][0x5c0] ;  /* 0x00017000ff10cb82 */ /* 0x000e220000000a00 */
[----:B------:R-:W-:-:S05]  /*3c4d0*/  F2FP.SATFINITE.E4M3.F32.PACK_AB_MERGE_C R13, RZ, R13, RZ ;  /* 0x0000000dff0d723e */ /* 0x000fca00048070ff */
[----:B------:R1:W-:Y:S01]  /*3c4e0*/  @!P6 STG.E.U8 desc[UR48][R94.64+0x50], R13 ;  /* 0x0000500d5e00e986 */ /* 0x0003e2000c101130 */
[----:B------:R-:W-:-:S04]  /*3c4f0*/  @!P4 IADD3 R14, P5, P6, R3, R24, R9 ;  /* 0x00000018030ec210 */ /* 0x000fc80007ebe009 */
[----:B-1----:R-:W-:Y:S02]  /*3c500*/  @!P4 IADD3.X R13, R4, R31, R8, P5, P6 ;  /* 0x0000001f040dc210 */ /* 0x002fe40002fec408 */
[----:B0-----:R-:W-:-:S05]  /*3c510*/  @!P4 IADD3 R16, P2, R14, R16, RZ ;  /* 0x000000100e10c210 */ /* 0x001fca0007f5e0ff */
[----:B------:R-:W-:Y:S02]  /*3c520*/  @!P4 IMAD.X R17, R13, 0x1, R17, P2 ;  /* 0x000000010d11c824 */ /* 0x000fe400010e0611 */
[----:B------:R-:W-:Y:S02]  /*3c530*/  FMUL R13, R218, UR41 ;  /* 0x00000029da0d7c20 */ /* 0x000fe40008400000 */
[----:B------:R-:W4:Y:S01]  /*3c540*/  LDL.LU R218, [R1+0x3f0] ;  /* 0x0003f00001da7983 */ /* 0x000f220000300800 */
[----:B------:R-:W-:Y:S02]  /*3c550*/  LOP3.LUT P3, RZ, R0, 0x40000, RZ, 0xc0, !PT ;  /* 0x0004000000ff7812 */ /* 0x000fe4000786c0ff */
[----:B------:R-:W-:-:S11]  /*3c560*/  F2FP.SATFINITE.E4M3.F32.PACK_AB_MERGE_C R15, RZ, R15, RZ ;  /* 0x0000000fff0f723e */ /* 0x000fd600048070ff */
[----:B------:R0:W-:Y:S01]  /*3c570*/  @!P3 STG.E.U8 desc[UR48][R44.64+0x51], R15 ;  /* 0x0000510f2c00b986 */ /* 0x0001e2000c101130 */
[----:B------:R-:W-:Y:S02]  /*3c580*/  ISETP.LT.OR P3, PT, R29, 0xa2, !P0 ;  /* 0x000000a21d00780c */ /* 0x000fe40004761670 */
[----:B------:R-:W-:-:S11]  /*3c590*/  F2FP.SATFINITE.E4M3.F32.PACK_AB_MERGE_C R13, RZ, R13, RZ ;  /* 0x0000000dff0d723e */ /* 0x000fd600048070ff */
[----:B0-----:R-:W0:Y:S01]  /*3c5a0*/  @!P3 LDC.64 R14, c[0x0][0x5c0] ;  /* 0x00017000ff0ebb82 */ /* 0x001e220000000a00 */
[----:B------:R1:W-:Y:S01]  /*3c5b0*/  @!P4 STG.E.U8 desc[UR48][R16.64+0x50], R13 ;  /* 0x0000500d1000c986 */ /* 0x0003e2000c101130 */
[----:B------:R-:W-:Y:S02]  /*3c5c0*/  ISETP.LT.OR P4, PT, R29, 0x52, !P1 ;  /* 0x000000521d00780c */ /* 0x000fe40004f81670 */
[----:B------:R-:W-:Y:S02]  /*3c5d0*/  LOP3.LUT R5, R5, 0xfffffbff, RZ, 0xc0, !PT ;  /* 0xfffffbff05057812 */ /* 0x000fe400078ec0ff */
[----:B0-----:R-:W-:-:S04]  /*3c5e0*/  @!P3 IADD3 R94, P5, P6, R24, R14, R9 ;  /* 0x0000000e185eb210 */ /* 0x001fc80007ebe009 */
[----:B------:R-:W-:-:S05]  /*3c5f0*/  @!P3 IADD3.X R95, R31, R15, R8, P5, P6 ;  /* 0x0000000f1f5fb210 */ /* 0x000fca0002fec408 */
[----:B------:R-:W0:Y:S01]  /*3c600*/  @!P4 LDC.64 R14, c[0x0][0x5c0] ;  /* 0x00017000ff0ecb82 */ /* 0x000e220000000a00 */
[----:B------:R-:W-:Y:S02]  /*3c610*/  @P3 LOP3.LUT R5, R5, 0x400, RZ, 0xfc, !PT ;  /* 0x0000040005053812 */ /* 0x000fe400078efcff */
[----:B------:R-:W-:Y:S02]  /*3c620*/  ISETP.LT.OR P3, PT, R29, 0xa9, !P0 ;  /* 0x000000a91d00780c */ /* 0x000fe40004761670 */
[----:B-1----:R-:W-:-:S04]  /*3c630*/  @!P4 IADD3 R16, P5, P6, R3, R24, R9 ;  /* 0x000000180310c210 */ /* 0x002fc80007ebe009 */
[----:B------:R-:W-:Y:S02]  /*3c640*/  @!P4 IADD3.X R13, R4, R31, R8, P5, P6 ;  /* 0x0000001f040dc210 */ /* 0x000fe40002fec408 */
[----:B0-----:R-:W-:-:S05]  /*3c650*/  @!P4 IADD3 R16, P5, R16, R14, RZ ;  /* 0x0000000e1010c210 */ /* 0x001fca0007fbe0ff */
[----:B------:R-:W-:Y:S02]  /*3c660*/  @!P4 IMAD.X R17, R13, 0x1, R15, P5 ;  /* 0x000000010d11c824 */ /* 0x000fe400028e060f */
[----:B------:R-:W0:Y:S01]  /*3c670*/  @!P3 LDC.64 R14, c[0x0][0x5c0] ;  /* 0x00017000ff0ebb82 */ /* 0x000e220000000a00 */
[----:B------:R-:W-:-:S04]  /*3c680*/  LOP3.LUT R5, R5, 0xffffff7f, RZ, 0xc0, !PT ;  /* 0xffffff7f05057812 */ /* 0x000fc800078ec0ff */
[----:B------:R-:W-:Y:S01]  /*3c690*/  @P3 LOP3.LUT R5, R5, 0x80, RZ, 0xfc, !PT ;  /* 0x0000008005053812 */ /* 0x000fe200078efcff */
[----:B---3--:R-:W-:Y:S02]  /*3c6a0*/  FMUL R13, R220, UR41 ;  /* 0x00000029dc0d7c20 */ /* 0x008fe40008400000 */
[----:B------:R-:W3:Y:S01]  /*3c6b0*/  LDL.LU R220, [R1+0x3f4] ;  /* 0x0003f40001dc7983 */ /* 0x000ee20000300800 */
[----:B0-----:R-:W-:-:S04]  /*3c6c0*/  @!P3 IADD3 R90, P5, P6, R24, R14, R9 ;  /* 0x0000000e185ab210 */ /* 0x001fc80007ebe009 */
[----:B------:R-:W-:Y:S02]  /*3c6d0*/  @!P3 IADD3.X R91, R31, R15, R8, P5, P6 ;  /* 0x0000000f1f5bb210 */ /* 0x000fe40002fec408 */
[----:B------:R-:W-:Y:S02]  /*3c6e0*/  ISETP.LT.OR P3, PT, R29, 0xaa, !P0 ;  /* 0x000000aa1d00780c */ /* 0x000fe40004761670 */
[----:B------:R-:W-:Y:S02]  /*3c6f0*/  F2FP.SATFINITE.E4M3.F32.PACK_AB_MERGE_C R13, RZ, R13, RZ ;  /* 0x0000000dff0d723e */ /* 0x000fe400048070ff */
[----:B------:R-:W-:-:S03]  /*3c700*/  LOP3.LUT P6, RZ, R0, 0x80000, RZ, 0xc0, !PT ;  /* 0x0008000000ff7812 */ /* 0x000fc600078cc0ff */
[----:B------:R2:W-:Y:S06]  /*3c710*/  @!P4 STG.E.U8 desc[UR48][R16.64+0x51], R13 ;  /* 0x0000510d1000c986 */ /* 0x0005ec000c101130 */
[----:B------:R-:W0:Y:S02]  /*3c720*/  @!P3 LDC.64 R14, c[0x0][0x5c0] ;  /* 0x00017000ff0ebb82 */ /* 0x000e240000000a00 */
[----:B0-----:R-:W-:-:S04]  /*3c730*/  @!P3 IADD3 R88, P4, P5, R24, R14, R9 ;  /* 0x0000000e1858b210 */ /* 0x001fc80007d9e009 */
[----:B------:R-:W-:Y:S01]  /*3c740*/  @!P3 IADD3.X R89, R31, R15, R8, P4, P5 ;  /* 0x0000000f1f59b210 */ /* 0x000fe200027ea408 */
[----:B--2---:R-:W-:-:S05]  /*3c750*/  FMUL R13, R219, UR41 ;  /* 0x00000029db0d7c20 */ /* 0x004fca0008400000 */
[----:B------:R-:W-:-:S05]  /*3c760*/  F2FP.SATFINITE.E4M3.F32.PACK_AB_MERGE_C R13, RZ, R13, RZ ;  /* 0x0000000dff0d723e */ /* 0x000fca00048070ff */
[----:B------:R0:W-:Y:S01]  /*3c770*/  @!P6 STG.E.U8 desc[UR48][R22.64+0x58], R13 ;  /* 0x0000580d1600e986 */ /* 0x0001e2000c101130 */
[----:B------:R-:W-:-:S13]  /*3c780*/  ISETP.LT.OR P6, PT, R29, 0xb1, !P0 ;  /* 0x000000b11d00780c */ /* 0x000fda00047c1670 */
[----:B------:R-:W1:Y:S02]  /*3c790*/  @!P6 LDC.64 R14, c[0x0][0x5c0] ;  /* 0x00017000ff0eeb82 */ /* 0x000e640000000a00 */
[----:B-1----:R-:W-:-:S04]  /*3c7a0*/  @!P6 IADD3 R84, P4, P5, R24, R14, R9 ;  /* 0x0000000e1854e210 */ /* 0x002fc80007d9e009 */
[----:B------:R-:W-:Y:S01]  /*3c7b0*/  @!P6 IADD3.X R85, R31, R15, R8, P4, P5 ;  /* 0x0000000f1f55e210 */ /* 0x000fe200027ea408 */
[----:B----4-:R-:W-:Y:S02]  /*3c7c0*/  FMUL R15, R218, UR41 ;  /* 0x00000029da0f7c20 */ /* 0x010fe40008400000 */
[----:B------:R-:W2:Y:S04]  /*3c7d0*/  LDL.LU R218, [R1+0x3f8] ;  /* 0x0003f80001da7983 */ /* 0x000ea80000300800 */
[----:B------:R-:W4:Y:S01]  /*3c7e0*/  LDL.LU R219, [R1+0x3fc] ;  /* 0x0003fc0001db7983 */ /* 0x000f220000300800 */
[----:B------:R-:W-:Y:S02]  /*3c7f0*/  ISETP.LT.OR P4, PT, R29, 0x59, !P1 ;  /* 0x000000591d00780c */ /* 0x000fe40004f81670 */
[----:B------:R-:W-:-:S02]  /*3c800*/  LOP3.LUT P2, RZ, R2, 0x40, RZ, 0xc0, !PT ;  /* 0x0000004002ff7812 */ /* 0x000fc4000784c0ff */
[----:B------:R-:W-:Y:S02]  /*3c810*/  LOP3.LUT R5, R5, 0xffffffbf, RZ, 0xc0, !PT ;  /* 0xffffffbf05057812 */ /* 0x000fe400078ec0ff */
[----:B------:R-:W-:-:S07]  /*3c820*/  F2FP.SATFINITE.E4M3.F32.PACK_AB_MERGE_C R15, RZ, R15, RZ ;  /* 0x0000000fff0f723e */ /* 0x000fce00048070ff */
[----:B------:R-:W1:Y:S01]  /*3c830*/  @!P4 LDC.64 R16, c[0x0][0x5c0] ;  /* 0x00017000ff10cb82 */ /* 0x000e620000000a00 */
[----:B------:R-:W-:Y:S01]  /*3c840*/  @P3 LOP3.LUT R5, R5, 0x40, RZ, 0xfc, !PT ;  /* 0x0000004005053812 */ /* 0x000fe200078efcff */
[----:B------:R1:W-:Y:S01]  /*3c850*/  @!P2 STG.E.U8 desc[UR48][R116.64+0x59], R15 ;  /* 0x0000590f7400a986 */ /* 0x0003e2000c101130 */
[----:B------:R-:W-:Y:S02]  /*3c860*/  ISETP.LT.OR P2, PT, R29, 0xb2, !P0 ;  /* 0x000000b21d00780c */ /* 0x000fe40004741670 */
[----:B------:R-:W-:-:S04]  /*3c870*/  LOP3.LUT R5, R5, 0xffffffdf, RZ, 0xc0, !PT ;  /* 0xffffffdf05057812 */ /* 0x000fc800078ec0ff */
[----:B------:R-:W-:Y:S02]  /*3c880*/  @P6 LOP3.LUT R5, R5, 0x20, RZ, 0xfc, !PT ;  /* 0x0000002005056812 */ /* 0x000fe400078efcff */
[----:B------:R-:W-:-:S04]  /*3c890*/  @!P4 IADD3 R14, P5, P6, R3, R24, R9 ;  /* 0x00000018030ec210 */ /* 0x000fc80007ebe009 */
[----:B0-----:R-:W-:Y:S02]  /*3c8a0*/  @!P4 IADD3.X R13, R4, R31, R8, P5, P6 ;  /* 0x0000001f040dc210 */ /* 0x001fe40002fec408 */
[----:B-1----:R-:W-:Y:S02]  /*3c8b0*/  @!P4 IADD3 R16, P0, R14, R16, RZ ;  /* 0x000000100e10c210 */ /* 0x002fe40007f1e0ff */
[----:B------:R-:W0:Y:S03]  /*3c8c0*/  @!P2 LDC.64 R14, c[0x0][0x5c0] ;  /* 0x00017000ff0eab82 */ /* 0x000e260000000a00 */
[----:B------:R-:W-:Y:S01]  /*3c8d0*/  @!P4 IMAD.X R17, R13, 0x1, R17, P0 ;  /* 0x000000010d11c824 */ /* 0x000fe200000e0611 */
[----:B0-----:R-:W-:-:S04]  /*3c8e0*/  @!P2 IADD3 R82, P5, P6, R24, R14, R9 ;  /* 0x0000000e1852a210 */ /* 0x001fc80007ebe009 */
[----:B------:R-:W-:Y:S01]  /*3c8f0*/  @!P2 IADD3.X R83, R31, R15, R8, P5, P6 ;  /* 0x0000000f1f53a210 */ /* 0x000fe20002fec408 */
[----:B---3--:R-:W-:Y:S02]  /*3c900*/  FMUL R13, R220, UR41 ;  /* 0x00000029dc0d7c20 */ /* 0x008fe40008400000 */
[----:B------:R-:W3:Y:S03]  /*3c910*/  LDL.LU R220, [R1+0x400] ;  /* 0x0004000001dc7983 */ /* 0x000ee60000300800 */
[----:B------:R-:W-:-:S05]  /*3c920*/  F2FP.SATFINITE.E4M3.F32.PACK_AB_MERGE_C R13, RZ, R13, RZ ;  /* 0x0000000dff0d723e */ /* 0x000fca00048070ff */
[----:B------:R0:W-:Y:S01]  /*3c930*/  @!P4 STG.E.U8 desc[UR48][R16.64+0x58], R13 ;  /* 0x0000580d1000c986 */ /* 0x0001e2000c101130 */
[----:B------:R-:W-:-:S13]  /*3c940*/  ISETP.LT.OR P4, PT, R29, 0x5a, !P1 ;  /* 0x0000005a1d00780c */ /* 0x000fda0004f81670 */
[----:B------:R-:W1:Y:S01]  /*3c950*/  @!P4 LDC.64 R14, c[0x0][0x5c0] ;  /* 0x00017000ff0ecb82 */ /* 0x000e620000000a00 */
[----:B0-----:R-:W-:-:S04]  /*3c960*/  @!P4 IADD3 R16, P5, P6, R3, R24, R9 ;  /* 0x000000180310c210 */ /* 0x001fc80007ebe009 */
[----:B------:R-:W-:Y:S02]  /*3c970*/  @!P4 IADD3.X R13, R4, R31, R8, P5, P6 ;  /* 0x0000001f040dc210 */ /* 0x000fe40002fec408 */
[----:B-1----:R-:W-:-:S05]  /*3c980*/  @!P4 IADD3 R16, P5, R16, R14, RZ ;  /* 0x0000000e1010c210 */ /* 0x002fca0007fbe0ff */
[----:B------:R-:W-:Y:S01]  /*3c990*/  @!P4 IMAD.X R17, R13, 0x1, R15, P5 ;  /* 0x000000010d11c824 */ /* 0x000fe200028e060f */
[C---:B------:R-:W-:Y:S02]  /*3c9a0*/  LOP3.LUT P3, RZ, R12.reuse, 0x100000, RZ, 0xc0, !PT ;  /* 0x001000000cff7812 */ /* 0x040fe4000786c0ff */
[----:B------:R-:W-:-:S04]  /*3c9b0*/  LOP3.LUT R12, R12, 0xffff7fff, RZ, 0xc0, !PT ;  /* 0xffff7fff0c0c7812 */ /* 0x000fc800078ec0ff */
[----:B------:R-:W-:Y:S02]  /*3c9c0*/  @P1 LOP3.LUT R12, R12, 0x8000, RZ, 0xfc, !PT ;  /* 0x000080000c0c1812 */ /* 0x000fe400078efcff */
[----:B------:R-:W-:-:S04]  /*3c9d0*/  ISETP.GE.AND P1, PT, R28, 0x101, PT ;  /* 0x000001011c00780c */ /* 0x000fc80003f26270 */
[----:B------:R-:W-:-:S13]  /*3c9e0*/  ISETP.LT.OR P0, PT, R29, 0xb9, !P1 ;  /* 0x000000b91d00780c */ /* 0x000fda0004f01670 */
[----:B------:R-:W0:Y:S01]  /*3c9f0*/  @!P0 LDC.64 R14, c[0x0][0x5c0] ;  /* 0x00017000ff0e8b82 */ /* 0x000e220000000a00 */
[----:B--2---:R-:W-:Y:S02]  /*3ca00*/  FMUL R13, R218, UR41 ;  /* 0x00000029da0d7c20 */ /* 0x004fe40008400000 */
[----:B------:R-:W2:Y:S03]  /*3ca10*/  LDL.LU R218, [R1+0x404] ;  /* 0x0004040001da7983 */ /* 0x000ea60000300800 */
[----:B------:R-:W-:-:S05]  /*3ca20*/  F2FP.SATFINITE.E4M3.F32.PACK_AB_MERGE_C R13, RZ, R13, RZ ;  /* 0x0000000dff0d723e */ /* 0x000fca00048070ff */
[----:B------:R4:W-:Y:S02]  /*3ca30*/  @!P4 STG.E.U8 desc[UR48][R16.64+0x59], R13 ;  /* 0x0000590d1000c986 */ /* 0x0009e4000c101130 */
[----:B----4-:R-:W-:Y:S02]  /*3ca40*/  FMUL R13, R219, UR41 ;  /* 0x00000029db0d7c20 */ /* 0x010fe40008400000 */
[----:B------:R-:W4:Y:S01]  /*3ca50*/  LDL.LU R219, [R1+0x408] ;  /* 0x0004080001db7983 */ /* 0x000f220000300800 */
[----:B0-----:R-:W-:-:S04]  /*3ca60*/  @!P0 IADD3 R74, P5, P6, R24, R14, R9 ;  /* 0x0000000e184a8210 */ /* 0x001fc80007ebe009 */
[----:B------:R-:W-:Y:S02]  /*3ca70*/  @!P0 IADD3.X R75, R31, R15, R8, P5, P6 ;  /* 0x0000000f1f4b8210 */ /* 0x000fe40002fec408 */
[----:B------:R-:W-:-:S04]  /*3ca80*/  ISETP.GE.AND P6, PT, R28, 0x1, PT ;  /* 0x000000011c00780c */ /* 0x000fc80003fc6270 */
[----:B------:R-:W-:Y:S02]  /*3ca90*/  ISETP.LT.OR P4, PT, R29, 0x61, !P6 ;  /* 0x000000611d00780c */ /* 0x000fe40007781670 */
[----:B------:R-:W-:-:S11]  /*3caa0*/  LOP3.LUT R5, R5, 0xffffffef, RZ, 0xc0, !PT ;  /* 0xffffffef05057812 */ /* 0x000fd600078ec0ff */
[----:B------:R-:W0:Y:S01]  /*3cab0*/  @!P4 LDC.64 R14, c[0x0][0x5c0] ;  /* 0x00017000ff0ecb82 */ /* 0x000e220000000a00 */
[----:B------:R-:W-:-:S04]  /*3cac0*/  @P2 LOP3.LUT R5, R5, 0x10, RZ, 0xfc, !PT ;  /* 0x0000001005052812 */ /* 0x000fc800078efcff */
[----:B------:R-:W-:-:S04]  /*3cad0*/  LOP3.LUT R5, R5, 0xfffffff7, RZ, 0xc0, !PT ;  /* 0xfffffff705057812 */ /* 0x000fc800078ec0ff */
[----:B------:R-:W-:Y:S02]  /*3cae0*/  @P0 LOP3.LUT R5, R5, 0x8, RZ, 0xfc, !PT ;  /* 0x0000000805050812 */ /* 0x000fe400078efcff */
[----:B------:R-:W-:Y:S02]  /*3caf0*/  ISETP.LT.OR P0, PT, R29, 0xba, !P1 ;  /* 0x000000ba1d00780c */ /* 0x000fe40004f01670 */
        /* <DEDUP_REMOVED lines=9> */
[----:B---3--:R-:W-:Y:S02]  /*3cb90*/  FMUL R13, R220, UR41 ;  /* 0x00000029dc0d7c20 */ /* 0x008fe40008400000 */
[----:B------:R-:W3:Y:S03]  /*3cba0*/  LDL.LU R220, [R1+0x40c] ;  /* 0x00040c0001dc7983 */ /* 0x000ee60000300800 */
[----:B------:R-:W-:Y:S02]  /*3cbb0*/  F2FP.SATFINITE.E4M3.F32.PACK_AB_MERGE_C R13, RZ, R13, RZ ;  /* 0x0000000dff0d723e */ /* 0x000fe400048070ff */
[----:B0-----:R-:W-:-:S05]  /*3cbc0*/  @!P4 IADD3 R14, P5, R24, R14, RZ ;  /* 0x0000000e180ec210 */ /* 0x001fca0007fbe0ff */
[----:B------:R-:W-:-:S05]  /*3cbd0*/  @!P4 IMAD.X R15, R31, 0x1, R15, P5 ;  /* 0x000000011f0fc824 */ /* 0x000fca00028e060f */
[----:B------:R2:W-:Y:S01]  /*3cbe0*/  @!P4 STG.E.U8 desc[UR48][R14.64+0x61], R13 ;  /* 0x0000610d0e00c986 */ /* 0x0005e2000c101130 */
[----:B------:R-:W-:-:S04]  /*3cbf0*/  LOP3.LUT R5, R5, 0xfffffffe, RZ, 0xc0, !PT ;  /* 0xfffffffe05057812 */ /* 0x000fc800078ec0ff */
[----:B------:R-:W-:Y:S02]  /*3cc00*/  @P0 LOP3.LUT R5, R5, 0x1, RZ, 0xfc, !PT ;  /* 0x0000000105050812 */ /* 0x000fe400078efcff */
[----:B------:R-:W-:Y:S01]  /*3cc10*/  ISETP.LT.OR P0, PT, R29, 0x61, !P3 ;  /* 0x000000611d00780c */ /* 0x000fe20005f01670 */
[----:B--2---:R-:W-:Y:S02]  /*3cc20*/  FMUL R13, R218, UR41 ;  /* 0x00000029da0d7c20 */ /* 0x004fe40008400000 */
[----:B------:R-:W2:Y:S03]  /*3cc30*/  LDL.LU R218, [R1+0x410] ;  /* 0x0004100001da7983 */ /* 0x000ea60000300800 */
[----:B------:R-:W-:-:S07]  /*3cc40*/  F2FP.SATFINITE.E4M3.F32.PACK_AB_MERGE_C R13, RZ, R13, RZ ;  /* 0x0000000dff0d723e */ /* 0x000fce00048070ff */
[----:B------:R4:W-:Y:S02]  /*3cc50*/  @!P0 STG.E.U8 desc[UR48][R58.64+0x60], R13 ;  /* 0x0000600d3a008986 */ /* 0x0009e4000c101130 */
[----:B----4-:R-:W-:Y:S02]  /*3cc60*/  FMUL R13, R219, UR41 ;  /* 0x00000029db0d7c20 */ /* 0x010fe40008400000 */
[----:B------:R-:W4:Y:S01]  /*3cc70*/  LDL.LU R219, [R1+0x414] ;  /* 0x0004140001db7983 */ /* 0x000f220000300800 */
[----:B------:R-:W-:-:S13]  /*3cc80*/  ISETP.LT.OR P2, PT, R29, 0xc1, !P3 ;  /* 0x000000c11d00780c */ /* 0x000fda0005f41670 */
[----:B------:R-:W0:Y:S01]  /*3cc90*/  @!P2 LDC.64 R14, c[0x0][0x5c0] ;  /* 0x00017000ff0eab82 */ /* 0x000e220000000a00 */
[----:B------:R-:W-:Y:S02]  /*3cca0*/  ISETP.LT.OR P0, PT, R29, 0xc2, !P3 ;  /* 0x000000c21d00780c */ /* 0x000fe40005f01670 */
[----:B------:R-:W-:Y:S02]  /*3ccb0*/  LOP3.LUT R12, R12, 0xfffbffff, RZ, 0xc0, !PT ;  /* 0xfffbffff0c0c7812 */ /* 0x000fe400078ec0ff */
[----:B0-----:R-:W-:-:S04]  /*3ccc0*/  @!P2 IADD3 R66, P4, P5, R24, R14, R3 ;  /* 0x0000000e1842a210 */ /* 0x001fc80007d9e003 */
[----:B------:R-:W-:-:S05]  /*3ccd0*/  @!P2 IADD3.X R67, R31, R15, R4, P4, P5 ;  /* 0x0000000f1f43a210 */ /* 0x000fca00027ea404 */
[----:B------:R-:W0:Y:S01]  /*3cce0*/  @!P0 LDC.64 R14, c[0x0][0x5c0] ;  /* 0x00017000ff0e8b82 */ /* 0x000e220000000a00 */
[----:B------:R-:W-:Y:S02]  /*3ccf0*/  @P1 LOP3.LUT R12, R12, 0x40000, RZ, 0xfc, !PT ;  /* 0x000400000c0c1812 */ /* 0x000fe400078efcff */
[----:B------:R-:W-:Y:S02]  /*3cd00*/  ISETP.LT.OR P1, PT, R29, 0xc9, !P3 ;  /* 0x000000c91d00780c */ /* 0x000fe40005f21670 */
[----:B0-----:R-:W-:-:S04]  /*3cd10*/  @!P0 IADD3 R64, P4, P5, R24, R14, R3 ;  /* 0x0000000e18408210 */ /* 0x001fc80007d9e003 */
[----:B------:R-:W-:-:S07]  /*3cd20*/  @!P0 IADD3.X R65, R31, R15, R4, P4, P5 ;  /* 0x0000000f1f418210 */ /* 0x000fce00027ea404 */
        /* <DEDUP_REMOVED lines=10> */
[----:B0-----:R-:W-:Y:S01]  /*3cdd0*/  @!P4 IADD3 R14, P5, R24, R14, RZ ;  /* 0x0000000e180ec210 */ /* 0x001fe20007fbe0ff */
[----:B---3--:R-:W-:Y:S02]  /*3cde0*/  FMUL R13, R220, UR41 ;  /* 0x00000029dc0d7c20 */ /* 0x008fe40008400000 */
[----:B------:R-:W3:Y:S02]  /*3cdf0*/  LDL.LU R220, [R1+0x418] ;  /* 0x0004180001dc7983 */ /* 0x000ee40000300800 */
[----:B------:R-:W-:Y:S01]  /*3ce00*/  @!P4 IMAD.X R15, R31, 0x1, R15, P5 ;  /* 0x000000011f0fc824 */ /* 0x000fe200028e060f */
[----:B------:R-:W-:Y:S02]  /*3ce10*/  F2FP.SATFINITE.E4M3.F32.PACK_AB_MERGE_C R13, RZ, R13, RZ ;  /* 0x0000000dff0d723e */ /* 0x000fe400048070ff */
[----:B------:R-:W-:-:S03]  /*3ce20*/  ISETP.LT.OR P0, PT, R29, 0xca, !P3 ;  /* 0x000000ca1d00780c */ /* 0x000fc60005f01670 */
[----:B------:R0:W-:Y:S10]  /*3ce30*/  @!P4 STG.E.U8 desc[UR48][R14.64+0x68], R13 ;  /* 0x0000680d0e00c986 */ /* 0x0001f4000c101130 */
[----:B0-----:R-:W0:Y:S02]  /*3ce40*/  @!P0 LDC.64 R14, c[0x0][0x5c0] ;  /* 0x00017000ff0e8b82 */ /* 0x001e240000000a00 */
[----:B0-----:R-:W-:-:S04]  /*3ce50*/  @!P0 IADD3 R60, P4, P5, R24, R14, R3 ;  /* 0x0000000e183c8210 */ /* 0x001fc80007d9e003 */
[----:B------:R-:W-:Y:S02]  /*3ce60*/  @!P0 IADD3.X R61, R31, R15, R4, P4, P5 ;  /* 0x0000000f1f3d8210 */ /* 0x000fe400027ea404 */
[----:B------:R-:W-:-:S13]  /*3ce70*/  ISETP.LT.OR P4, PT, R29, 0x6a, !P6 ;  /* 0x0000006a1d00780c */ /* 0x000fda0007781670 */
[----:B------:R-:W0:Y:S01]  /*3ce80*/  @!P4 LDC.64 R14, c[0x0][0x5c0] ;  /* 0x00017000ff0ecb82 */ /* 0x000e220000000a00 */
[----:B--2---:R-:W-:Y:S02]  /*3ce90*/  FMUL R13, R218, UR41 ;  /* 0x00000029da0d7c20 */ /* 0x004fe40008400000 */
[----:B------:R-:W2:Y:S01]  /*3cea0*/  LDL.LU R218, [R1+0x41c] ;  /* 0x00041c0001da7983 */ /* 0x000ea20000300800 */
[----:B0-----:R-:W-:Y:S02]  /*3ceb0*/  @!P4 IADD3 R14, P5, R24, R14, RZ ;  /* 0x0000000e180ec210 */ /* 0x001fe40007fbe0ff */
[----:B------:R-:W-:-:S03]  /*3cec0*/  F2FP.SATFINITE.E4M3.F32.PACK_AB_MERGE_C R13, RZ, R13, RZ ;  /* 0x0000000dff0d723e */ /* 0x000fc600048070ff */
[----:B------:R-:W-:-:S05]  /*3ced0*/  @!P4 IMAD.X R15, R31, 0x1, R15, P5 ;  /* 0x000000011f0fc824 */ /* 0x000fca00028e060f */
[----:B------:R4:W-:Y:S02]  /*3cee0*/  @!P4 STG.E.U8 desc[UR48][R14.64+0x69], R13 ;  /* 0x0000690d0e00c986 */ /* 0x0009e4000c101130 */
[----:B----4-:R-:W-:Y:S02]  /*3cef0*/  FMUL R13, R219, UR41 ;  /* 0x00000029db0d7c20 */ /* 0x010fe40008400000 */
[----:B------:R-:W4:Y:S01]  /*3cf00*/  LDL.LU R219, [R1+0x420] ;  /* 0x0004200001db7983 */ /* 0x000f220000300800 */
[----:B------:R-:W-:-:S04]  /*3cf10*/  LOP3.LUT R5, R5, 0xfffffffb, RZ, 0xc0, !PT ;  /* 0xfffffffb05057812 */ /* 0x000fc800078ec0ff */
[----:B------:R-:W-:-:S04]  /*3cf20*/  @P2 LOP3.LUT R5, R5, 0x4, RZ, 0xfc, !PT ;  /* 0x0000000405052812 */ /* 0x000fc800078efcff */
[----:B------:R-:W-:-:S04]  /*3cf30*/  LOP3.LUT R5, R5, 0xfffffffd, RZ, 0xc0, !PT ;  /* 0xfffffffd05057812 */ /* 0x000fc800078ec0ff */
[----:B------:R-:W-:Y:S02]  /*3cf40*/  @P1 LOP3.LUT R5, R5, 0x2, RZ, 0xfc, !PT ;  /* 0x0000000205051812 */ /* 0x000fe400078efcff */
        /* <DEDUP_REMOVED lines=8> */
[----:B------:R-:W-:-:S04]  /*3cfd0*/  LOP3.LUT R2, R2, 0xdfffffff, RZ, 0xc0, !PT ;  /* 0xdfffffff02027812 */ /* 0x000fc800078ec0ff */
[----:B------:R-:W-:Y:S02]  /*3cfe0*/  @P1 LOP3.LUT R2, R2, 0x20000000, RZ, 0xfc, !PT ;  /* 0x2000000002021812 */ /* 0x000fe400078efcff */
[----:B0-----:R-:W-:-:S04]  /*3cff0*/  @!P1 IADD3 R58, P4, P5, R24, R14, R3 ;  /* 0x0000000e183a9210 */ /* 0x001fc80007d9e003 */
[----:B------:R-:W-:Y:S02]  /*3d000*/  @!P1 IADD3.X R59, R31, R15, R4, P4, P5 ;  /* 0x0000000f1f3b9210 */ /* 0x000fe400027ea404 */
[----:B------:R-:W0:Y:S01]  /*3d010*/  @!P0 LDC.64 R14, c[0x0][0x5c0] ;  /* 0x00017000ff0e8b82 */ /* 0x000e220000000a00 */
[C---:B------:R-:W-:Y:S02]  /*3d020*/  ISETP.LT.OR P1, PT, R29.reuse, 0x6a, !P3 ;  /* 0x0000006a1d00780c */ /* 0x040fe40005f21670 */
[----:B------:R-:W-:Y:S02]  /*3d030*/  ISETP.LT.OR P2, PT, R29, 0xd9, !P3 ;  /* 0x000000d91d00780c */ /* 0x000fe40005f41670 */
[----:B0-----:R-:W-:-:S04]  /*3d040*/  @!P0 IADD3 R56, P4, P5, R24, R14, R3 ;  /* 0x0000000e18388210 */ /* 0x001fc80007d9e003 */
[----:B------:R-:W-:-:S07]  /*3d050*/  @!P0 IADD3.X R57, R31, R15, R4, P4, P5 ;  /* 0x0000000f1f398210 */ /* 0x000fce00027ea404 */
[----:B------:R-:W0:Y:S01]  /*3d060*/  @!P2 LDC.64 R14, c[0x0][0x5c0] ;  /* 0x00017000ff0eab82 */ /* 0x000e220000000a00 */
[----:B---3--:R-:W-:Y:S02]  /*3d070*/  FMUL R13, R220, UR41 ;  /* 0x00000029dc0d7c20 */ /* 0x008fe40008400000 */
[----:B------:R-:W3:Y:S03]  /*3d080*/  LDL.LU R220, [R1+0x424] ;  /* 0x0004240001dc7983 */ /* 0x000ee60000300800 */
[----:B------:R-:W-:-:S05]  /*3d090*/  F2FP.SATFINITE.E4M3.F32.PACK_AB_MERGE_C R13, RZ, R13, RZ ;  /* 0x0000000dff0d723e */ /* 0x000fca00048070ff */
[----:B------:R2:W-:Y:S01]  /*3d0a0*/  @!P1 STG.E.U8 desc[UR48][R126.64+0x69], R13 ;  /* 0x0000690d7e009986 */ /* 0x0005e2000c101130 */
[----:B0-----:R-:W-:-:S04]  /*3d0b0*/  @!P2 IADD3 R54, P4, P5, R24, R14, R3 ;  /* 0x0000000e1836a210 */ /* 0x001fc80007d9e003 */
[----:B------:R-:W-:Y:S02]  /*3d0c0*/  @!P2 IADD3.X R55, R31, R15, R4, P4, P5 ;  /* 0x0000000f1f37a210 */ /* 0x000fe400027ea404 */
[----:B------:R-:W-:-:S13]  /*3d0d0*/  ISETP.LT.OR P4, PT, R29, 0x71, !P6 ;  /* 0x000000711d00780c */ /* 0x000fda0007781670 */
[----:B------:R-:W0:Y:S02]  /*3d0e0*/  @!P4 LDC.64 R14, c[0x0][0x5c0] ;  /* 0x00017000ff0ecb82 */ /* 0x000e240000000a00 */
[----:B0-----:R-:W-:Y:S01]  /*3d0f0*/  @!P4 IADD3 R14, P5, R24, R14, RZ ;  /* 0x0000000e180ec210 */ /* 0x001fe20007fbe0ff */
[----:B--2---:R-:W-:Y:S02]  /*3d100*/  FMUL R13, R218, UR41 ;  /* 0x00000029da0d7c20 */ /* 0x004fe40008400000 */
[----:B------:R-:W2:Y:S02]  /*3d110*/  LDL.LU R218, [R1+0x428] ;  /* 0x0004280001da7983 */ /* 0x000ea40000300800 */
[----:B------:R-:W-:Y:S01]  /*3d120*/  @!P4 IMAD.X R15, R31, 0x1, R15, P5 ;  /* 0x000000011f0fc824 */ /* 0x000fe200028e060f */
[----:B------:R-:W-:-:S05]  /*3d130*/  F2FP.SATFINITE.E4M3.F32.PACK_AB_MERGE_C R13, RZ, R13, RZ ;  /* 0x0000000dff0d723e */ /* 0x000fca00048070ff */
[----:B------:R4:W-:Y:S02]  /*3d140*/  @!P4 STG.E.U8 desc[UR48][R14.64+0x70], R13 ;  /* 0x0000700d0e00c986 */ /* 0x0009e4000c101130 */
[----:B----4-:R-:W-:Y:S02]  /*3d150*/  FMUL R13, R219, UR41 ;  /* 0x00000029db0d7c20 */ /* 0x010fe40008400000 */
[----:B------:R-:W4:Y:S01]  /*3d160*/  LDL.LU R219, [R1+0x42c] ;  /* 0x00042c0001db7983 */ /* 0x000f220000300800 */
[----:B------:R-:W-:-:S13]  /*3d170*/  ISETP.LT.OR P1, PT, R29, 0xda, !P3 ;  /* 0x000000da1d00780c */ /* 0x000fda0005f21670 */
[----:B------:R-:W0:Y:S02]  /*3d180*/  @!P1 LDC.64 R14, c[0x0][0x5c0] ;  /* 0x00017000ff0e9b82 */ /* 0x000e240000000a00 */
[----:B0-----:R-:W-:-:S04]  /*3d190*/  @!P1 IADD3 R52, P3, P4, R24, R14, R3 ;  /* 0x0000000e18349210 */ /* 0x001fc80007c7e003 */
[----:B------:R-:W-:Y:S02]  /*3d1a0*/  @!P1 IADD3.X R53, R31, R15, R4, P3, P4 ;  /* 0x0000000f1f359210 */ /* 0x000fe40001fe8404 */
[----:B------:R-:W-:-:S13]  /*3d1b0*/  ISETP.LT.OR P3, PT, R29, 0x72, !P6 ;  /* 0x000000721d00780c */ /* 0x000fda0007761670 */
[----:B------:R-:W0:Y:S01]  /*3d1c0*/  @!P3 LDC.64 R14, c[0x0][0x5c0] ;  /* 0x00017000ff0ebb82 */ /* 0x000e220000000a00 */
[----:B------:R-:W-:Y:S02]  /*3d1d0*/  LOP3.LUT R2, R2, 0xf7ffffff, RZ, 0xc0, !PT ;  /* 0xf7ffffff02027812 */ /* 0x000fe400078ec0ff */
[----:B------:R-:W-:Y:S02]  /*3d1e0*/  F2FP.SATFINITE.E4M3.F32.PACK_AB_MERGE_C R13, RZ, R13, RZ ;  /* 0x0000000dff0d723e */ /* 0x000fe400048070ff */
[----:B------:R-:W-:Y:S02]  /*3d1f0*/  @P0 LOP3.LUT R2, R2, 0x8000000, RZ, 0xfc, !PT ;  /* 0x0800000002020812 */ /* 0x000fe400078efcff */
[----:B------:R-:W-:Y:S02]  /*3d200*/  LOP3.LUT P0, RZ, R0, 0x400, RZ, 0xc0, !PT ;  /* 0x0000040000ff7812 */ /* 0x000fe4000780c0ff */
[----:B0-----:R-:W-:-:S05]  /*3d210*/  @!P3 IADD3 R14, P4, R24, R14, RZ ;  /* 0x0000000e180eb210 */ /* 0x001fca0007f9e0ff */
[----:B------:R-:W-:-:S05]  /*3d220*/  @!P3 IMAD.X R15, R31, 0x1, R15, P4 ;  /* 0x000000011f0fb824 */ /* 0x000fca00020e060f */
[----:B------:R3:W-:Y:S02]  /*3d230*/  @!P3 STG.E.U8 desc[UR48][R14.64+0x71], R13 ;  /* 0x0000710d0e00b986 */ /* 0x0007e4000c101130 */
[----:B---3--:R-:W-:Y:S02]  /*3d240*/  FMUL R13, R220, UR41 ;  /* 0x00000029dc0d7c20 */ /* 0x008fe40008400000 */
[----:B------:R-:W3:Y:S03]  /*3d250*/  LDL.LU R220, [R1+0x430] ;  /* 0x0004300001dc7983 */ /* 0x000ee60000300800 */
[----:B------:R-:W-:-:S05]  /*3d260*/  F2FP.SATFINITE.E4M3.F32.PACK_AB_MERGE_C R13, RZ, R13, RZ ;  /* 0x0000000dff0d723e */ /* 0x000fca00048070ff */
[----:B------:R2:W-:Y:S01]  /*3d270*/  @!P0 STG.E.U8 desc[UR48][R40.64+0x70], R13 ;  /* 0x0000700d28008986 */ /* 0x0005e2000c101130 */
[----:B------:R-:W-:-:S04]  /*3d280*/  LOP3.LUT R2, R2, 0xefffffff, RZ, 0xc0, !PT ;  /* 0xefffffff02027812 */ /* 0x000fc800078ec0ff */
[----:B------:R-:W-:Y:S02]  /*3d290*/  @P2 LOP3.LUT R2, R2, 0x10000000, RZ, 0xfc, !PT ;  /* 0x1000000002022812 */ /* 0x000fe400078efcff */
[----:B------:R-:W-:Y:S02]  /*3d2a0*/  LOP3.LUT P2, RZ, R12, 0x80000, RZ, 0xc0, !PT ;  /* 0x000800000cff7812 */ /* 0x000fe4000784c0ff */
[----:B------:R-:W-:Y:S02]  /*3d2b0*/  LOP3.LUT R2, R2, 0xfbffffff, RZ, 0xc0, !PT ;  /* 0xfbffffff02027812 */ /* 0x000fe400078ec0ff */
[----:B------:R-:W-:Y:S02]  /*3d2c0*/  LOP3.LUT P5, RZ, R0, 0x200000, RZ, 0xc0, !PT ;  /* 0x0020000000ff7812 */ /* 0x000fe400078ac0ff */
[----:B------:R-:W-:Y:S02]  /*3d2d0*/  @P1 LOP3.LUT R2, R2, 0x4000000, RZ, 0xfc, !PT ;  /* 0x0400000002021812 */ /* 0x000fe400078efcff */
        /* <DEDUP_REMOVED lines=20> */
[----:B------:R-:W-:-:S13]  /*3d420*/  ISETP.LT.OR P3, PT, R29, 0x79, !P6 ;  /* 0x000000791d00780c */ /* 0x000fda0007761670 */
[----:B------:R-:W0:Y:S01]  /*3d430*/  @!P3 LDC.64 R14, c[0x0][0x5c0] ;  /* 0x00017000ff0ebb82 */ /* 0x000e220000000a00 */
        /* <DEDUP_REMOVED lines=15> */
[----:B------:R2:W-:Y:S02]  /*3d530*/  @!P3 STG.E.U8 desc[UR48][R14.64+0x79], R13 ;  /* 0x0000790d0e00b986 */ /* 0x0005e4000c101130 */
[----:B--2---:R-:W-:Y:S02]  /*3d540*/  FMUL R13, R218, UR41 ;  /* 0x00000029da0d7c20 */ /* 0x004fe40008400000 */
[----:B------:R-:W2:Y:S01]  /*3d550*/  LDL.LU R218, [R1+0x440] ;  /* 0x0004400001da7983 */ /* 0x000ea20000300800 */
[----:B------:R-:W-:-:S04]  /*3d560*/  LOP3.LUT R2, R2, 0xfeffffff, RZ, 0xc0, !PT ;  /* 0xfeffffff02027812 */ /* 0x000fc800078ec0ff */
[----:B------:R-:W-:-:S04]  /*3d570*/  @P0 LOP3.LUT R2, R2, 0x1000000, RZ, 0xfc, !PT ;  /* 0x0100000002020812 */ /* 0x000fc800078efcff */
[----:B------:R-:W-:Y:S02]  /*3d580*/  LOP3.LUT P0, RZ, R2, 0x200, RZ, 0xc0, !PT ;  /* 0x0000020002ff7812 */ /* 0x000fe4000780c0ff */
[----:B------:R-:W-:Y:S02]  /*3d590*/  F2FP.SATFINITE.E4M3.F32.PACK_AB_MERGE_C R13, RZ, R13, RZ ;  /* 0x0000000dff0d723e */ /* 0x000fe400048070ff */
[----:B------:R-:W-:-:S09]  /*3d5a0*/  ISETP.LT.OR P6, PT, R29, 0xd1, !P2 ;  /* 0x000000d11d00780c */ /* 0x000fd200057c1670 */
[----:B------:R4:W-:Y:S04]  /*3d5b0*/  @!P0 STG.E.U8 desc[UR48][R136.64+0x78], R13 ;  /* 0x0000780d88008986 */ /* 0x0009e8000c101130 */
[----:B------:R-:W0:Y:S01]  /*3d5c0*/  @!P6 LDC.64 R14, c[0x0][0x5c0] ;  /* 0x00017000ff0eeb82 */ /* 0x000e220000000a00 */
[----:B----4-:R-:W-:Y:S02]  /*3d5d0*/  FMUL R13, R219, UR41 ;  /* 0x00000029db0d7c20 */ /* 0x010fe40008400000 */
[----:B------:R-:W4:Y:S01]  /*3d5e0*/  LDL.LU R219, [R1+0x444] ;  /* 0x0004440001db7983 */ /* 0x000f220000300800 */
[----:B------:R-:W-:Y:S02]  /*3d5f0*/  ISETP.LT.OR P0, PT, R29, 0xd2, !P2 ;  /* 0x000000d21d00780c */ /* 0x000fe40005701670 */
[----:B------:R-:W-:-:S02]  /*3d600*/  LOP3.LUT R2, R2, 0xff7fffff, RZ, 0xc0, !PT ;  /* 0xff7fffff02027812 */ /* 0x000fc400078ec0ff */
[----:B0-----:R-:W-:-:S04]  /*3d610*/  @!P6 IADD3 R42, P3, P4, R24, R14, R7 ;  /* 0x0000000e182ae210 */ /* 0x001fc80007c7e007 */
[----:B------:R-:W-:-:S05]  /*3d620*/  @!P6 IADD3.X R43, R31, R15, R6, P3, P4 ;  /* 0x0000000f1f2be210 */ /* 0x000fca0001fe8406 */
[----:B------:R-:W0:Y:S01]  /*3d630*/  @!P0 LDC.64 R14, c[0x0][0x5c0] ;  /* 0x00017000ff0e8b82 */ /* 0x000e220000000a00 */
[----:B------:R-:W-:-:S04]  /*3d640*/  @P1 LOP3.LUT R2, R2, 0x800000, RZ, 0xfc, !PT ;  /* 0x0080000002021812 */ /* 0x000fc800078efcff */
[----:B------:R-:W-:-:S04]  /*3d650*/  LOP3.LUT R2, R2, 0xffbfffff, RZ, 0xc0, !PT ;  /* 0xffbfffff02027812 */ /* 0x000fc800078ec0ff */
[----:B------:R-:W-:-:S04]  /*3d660*/  @P5 LOP3.LUT R2, R2, 0x400000, RZ, 0xfc, !PT ;  /* 0x0040000002025812 */ /* 0x000fc800078efcff */
[----:B------:R-:W-:-:S04]  /*3d670*/  LOP3.LUT R2, R2, 0xffdfffff, RZ, 0xc0, !PT ;  /* 0xffdfffff02027812 */ /* 0x000fc800078ec0ff */
[----:B------:R-:W-:-:S04]  /*3d680*/  @P6 LOP3.LUT R2, R2, 0x200000, RZ, 0xfc, !PT ;  /* 0x0020000002026812 */ /* 0x000fc800078efcff */
[----:B------:R-:W-:Y:S02]  /*3d690*/  LOP3.LUT R2, R2, 0xffefffff, RZ, 0xc0, !PT ;  /* 0xffefffff02027812 */ /* 0x000fe400078ec0ff */
[----:B0-----:R-:W-:Y:S02]  /*3d6a0*/  @!P0 IADD3 R40, P3, P4, R24, R14, R7 ;  /* 0x0000000e18288210 */ /* 0x001fe40007c7e007 */
[----:B------:R-:W-:Y:S02]  /*3d6b0*/  @P0 LOP3.LUT R2, R2, 0x100000, RZ, 0xfc, !PT ;  /* 0x0010000002020812 */ /* 0x000fe400078efcff */
[----:B------:R-:W-:Y:S02]  /*3d6c0*/  @!P0 IADD3.X R41, R31, R15, R6, P3, P4 ;  /* 0x0000000f1f298210 */ /* 0x000fe40001fe8406 */
[----:B------:R-:W-:-:S13]  /*3d6d0*/  ISETP.LT.OR P0, PT, R29, 0xd9, !P2 ;  /* 0x000000d91d00780c */ /* 0x000fda0005701670 */
[----:B------:R-:W0:Y:S01]  /*3d6e0*/  @!P0 LDC.64 R14, c[0x0][0x5c0] ;  /* 0x00017000ff0e8b82 */ /* 0x000e220000000a00 */
[----:B------:R-:W-:-:S04]  /*3d6f0*/  LOP3.LUT R2, R2, 0xfff7ffff, RZ, 0xc0, !PT ;  /* 0xfff7ffff02027812 */ /* 0x000fc800078ec0ff */
[----:B------:R-:W-:Y:S02]  /*3d700*/  @P0 LOP3.LUT R2, R2, 0x80000, RZ, 0xfc, !PT ;  /* 0x0008000002020812 */ /* 0x000fe400078efcff */
[----:B------:R-:W-:Y:S02]  /*3d710*/  F2FP.SATFINITE.E4M3.F32.PACK_AB_MERGE_C R13, RZ, R13, RZ ;  /* 0x0000000dff0d723e */ /* 0x000fe400048070ff */
[----:B0-----:R-:W-:-:S04]  /*3d720*/  @!P0 IADD3 R38, P3, P4, R24, R14, R7 ;  /* 0x0000000e18268210 */ /* 0x001fc80007c7e007 */
[----:B------:R-:W-:Y:S02]  /*3d730*/  @!P0 IADD3.X R39, R31, R15, R6, P3, P4 ;  /* 0x0000000f1f278210 */ /* 0x000fe40001fe8406 */
[----:B------:R-:W-:-:S13]  /*3d740*/  LOP3.LUT P4, RZ, R2, 0x400, RZ, 0xc0, !PT ;  /* 0x0000040002ff7812 */ /* 0x000fda000788c0ff */
[----:B------:R3:W-:Y:S01]  /*3d750*/  @!P4 STG.E.U8 desc[UR48][R138.64+0x79], R13 ;  /* 0x0000790d8a00c986 */ /* 0x0007e2000c101130 */
[----:B------:R-:W-:-:S13]  /*3d760*/  ISETP.LT.OR P4, PT, R29, 0xda, !P2 ;  /* 0x000000da1d00780c */ /* 0x000fda0005781670 */
[----:B------:R-:W0:Y:S01]  /*3d770*/  @!P4 LDC.64 R14, c[0x0][0x5c0] ;  /* 0x00017000ff0ecb82 */ /* 0x000e220000000a00 */
[----:B------:R-:W-:Y:S02]  /*3d780*/  LOP3.LUT R2, R2, 0xfffdffff, RZ, 0xc0, !PT ;  /* 0xfffdffff02027812 */ /* 0x000fe400078ec0ff */
[----:B------:R-:W-:Y:S02]  /*3d790*/  LOP3.LUT P1, RZ, R12, 0x40000, RZ, 0xc0, !PT ;  /* 0x000400000cff7812 */ /* 0x000fe4000782c0ff */
[----:B------:R-:W-:Y:S02]  /*3d7a0*/  @P4 LOP3.LUT R2, R2, 0x20000, RZ, 0xfc, !PT ;  /* 0x0002000002024812 */ /* 0x000fe400078efcff */
[----:B0-----:R-:W-:-:S04]  /*3d7b0*/  @!P4 IADD3 R36, P2, P3, R24, R14, R7 ;  /* 0x0000000e1824c210 */ /* 0x001fc80007b5e007 */
[----:B------:R-:W-:Y:S02]  /*3d7c0*/  @!P4 IADD3.X R37, R31, R15, R6, P2, P3 ;  /* 0x0000000f1f25c210 */ /* 0x000fe400017e6406 */
[----:B------:R-:W-:-:S13]  /*3d7d0*/  ISETP.LT.OR P4, PT, R29, 0xc1, !P1 ;  /* 0x000000c11d00780c */ /* 0x000fda0004f81670 */
[----:B------:R-:W0:Y:S02]  /*3d7e0*/  @!P4 LDC.64 R14, c[0x0][0x5c0] ;  /* 0x00017000ff0ecb82 */ /* 0x000e240000000a00 */
[----:B0-----:R-:W-:-:S04]  /*3d7f0*/  @!P4 IADD3 R34, P2, P3, R24, R14, R9 ;  /* 0x0000000e1822c210 */ /* 0x001fc80007b5e009 */
[----:B------:R-:W-:Y:S02]  /*3d800*/  @!P4 IADD3.X R35, R31, R15, R8, P2, P3 ;  /* 0x0000000f1f23c210 */ /* 0x000fe400017e6408 */
[----:B------:R-:W-:-:S04]  /*3d810*/  LOP3.LUT P0, RZ, R12, 0x20000, RZ, 0xc0, !PT ;  /* 0x000200000cff7812 */ /* 0x000fc8000780c0ff */
[----:B------:R-:W-:Y:S01]  /*3d820*/  ISETP.LT.OR P2, PT, R29, 0x61, !P0 ;  /* 0x000000611d00780c */ /* 0x000fe20004741670 */
[----:B---3--:R-:W-:Y:S01]  /*3d830*/  FMUL R13, R220, UR41 ;  /* 0x00000029dc0d7c20 */ /* 0x008fe20008400000 */
[----:B------:R-:W-:-:S11]  /*3d840*/  LOP3.LUT P5, RZ, R0, 0x800, RZ, 0xc0, !PT ;  /* 0x0000080000ff7812 */ /* 0x000fd600078ac0ff */
[----:B------:R-:W0:Y:S01]  /*3d850*/  @!P2 LDC.64 R16, c[0x0][0x5c0] ;  /* 0x00017000ff10ab82 */ /* 0x000e220000000a00 */
[----:B--2---:R-:W-:Y:S02]  /*3d860*/  FMUL R15, R218, UR41 ;  /* 0x00000029da0f7c20 */ /* 0x004fe40008400000 */
[----:B------:R-:W2:Y:S04]  /*3d870*/  LDL.LU R218, [R1+0x448] ;  /* 0x0004480001da7983 */ /* 0x000ea80000300800 */
[----:B------:R-:W3:Y:S01]  /*3d880*/  LDL.LU R220, [R1+0x44c] ;  /* 0x00044c0001dc7983 */ /* 0x000ee20000300800 */
[----:B------:R-:W-:Y:S02]  /*3d890*/  LOP3.LUT R2, R2, 0xfffbffff, RZ, 0xc0, !PT ;  /* 0xfffbffff02027812 */ /* 0x000fe400078ec0ff */
[----:B------:R-:W-:-:S02]  /*3d8a0*/  F2FP.SATFINITE.E4M3.F32.PACK_AB_MERGE_C R13, RZ, R13, RZ ;  /* 0x0000000dff0d723e */ /* 0x000fc400048070ff */
[----:B------:R-:W-:Y:S02]  /*3d8b0*/  @P4 LOP3.LUT R2, R2, 0x40000, RZ, 0xfc, !PT ;  /* 0x0004000002024812 */ /* 0x000fe400078efcff */
[----:B------:R-:W-:Y:S01]  /*3d8c0*/  @!P2 IADD3 R14, P3, P4, R3, R24, R7 ;  /* 0x00000018030ea210 */ /* 0x000fe20007c7e007 */
[----:B------:R1:W-:Y:S03]  /*3d8d0*/  @!P5 STG.E.U8 desc[UR48][R134.64+0x60], R13 ;  /* 0x0000600d8600d986 */ /* 0x0003e6000c101130 */
[----:B-1----:R-:W-:Y:S02]  /*3d8e0*/  @!P2 IADD3.X R13, R4, R31, R6, P3, P4 ;  /* 0x0000001f040da210 */ /* 0x002fe40001fe8406 */
[----:B0-----:R-:W-:-:S05]  /*3d8f0*/  @!P2 IADD3 R16, P3, R14, R16, RZ ;  /* 0x000000100e10a210 */ /* 0x001fca0007f7e0ff */
[----:B------:R-:W-:Y:S02]  /*3d900*/  @!P2 IMAD.X R17, R13, 0x1, R17, P3 ;  /* 0x000000010d11a824 */ /* 0x000fe400018e0611 */
[----:B----4-:R-:W-:Y:S02]  /*3d910*/  FMUL R13, R219, UR41 ;  /* 0x00000029db0d7c20 */ /* 0x010fe40008400000 */
        /* <DEDUP_REMOVED lines=9> */
[----:B------:R-:W-:-:S04]  /*3d9b0*/  LOP3.LUT R2, R2, 0xfffeffff, RZ, 0xc0, !PT ;  /* 0xfffeffff02027812 */ /* 0x000fc800078ec0ff */
[----:B------:R-:W-:Y:S02]  /*3d9c0*/  @P6 LOP3.LUT R2, R2, 0x10000, RZ, 0xfc, !PT ;  /* 0x0001000002026812 */ /* 0x000fe400078efcff */
[----:B0-----:R-:W-:-:S04]  /*3d9d0*/  @!P6 IADD3 R32, P4, P5, R24, R14, R9 ;  /* 0x0000000e1820e210 */ /* 0x001fc80007d9e009 */
[----:B------:R-:W-:Y:S02]  /*3d9e0*/  @!P6 IADD3.X R33, R31, R15, R8, P4, P5 ;  /* 0x0000000f1f21e210 */ /* 0x000fe400027ea408 */
[----:B------:R-:W0:Y:S01]  /*3d9f0*/  @!P2 LDC.64 R14, c[0x0][0x5c0] ;  /* 0x00017000ff0eab82 */ /* 0x000e220000000a00 */
        /* <DEDUP_REMOVED lines=8> */
[----:B------:R-:W0:Y:S02]  /*3da80*/  @!P5 LDC.64 R14, c[0x0][0x5c0] ;  /* 0x00017000ff0edb82 */ /* 0x000e240000000a00 */
[----:B0-----:R-:W-:-:S04]  /*3da90*/  @!P5 IADD3 R26, P3, P4, R24, R14, R9 ;  /* 0x0000000e181ad210 */ /* 0x001fc80007c7e009 */
[----:B------:R-:W-:Y:S02]  /*3daa0*/  @!P5 IADD3.X R27, R31, R15, R8, P3, P4 ;  /* 0x0000000f1f1bd210 */ /* 0x000fe40001fe8408 */
[----:B------:R-:W-:-:S13]  /*3dab0*/  ISETP.LT.OR P4, PT, R29, 0xca, !P1 ;  /* 0x000000ca1d00780c */ /* 0x000fda0004f81670 */
[----:B------:R-:W0:Y:S01]  /*3dac0*/  @!P4 LDC.64 R14, c[0x0][0x5c0] ;  /* 0x00017000ff0ecb82 */ /* 0x000e220000000a00 */
[C---:B------:R-:W-:Y:S02]  /*3dad0*/  LOP3.LUT P6, RZ, R2.reuse, 0x1000, RZ, 0xc0, !PT ;  /* 0x0000100002ff7812 */ /* 0x040fe400078cc0ff */
[----:B------:R-:W-:-:S04]  /*3dae0*/  LOP3.LUT R2, R2, 0xffff7fff, RZ, 0xc0, !PT ;  /* 0xffff7fff02027812 */ /* 0x000fc800078ec0ff */
[----:B------:R-:W-:-:S04]  /*3daf0*/  @P5 LOP3.LUT R2, R2, 0x8000, RZ, 0xfc, !PT ;  /* 0x0000800002025812 */ /* 0x000fc800078efcff */
[----:B------:R-:W-:-:S04]  /*3db00*/  LOP3.LUT R2, R2, 0xffffdfff, RZ, 0xc0, !PT ;  /* 0xffffdfff02027812 */ /* 0x000fc800078ec0ff */
[----:B------:R-:W-:Y:S02]  /*3db10*/  @P4 LOP3.LUT R2, R2, 0x2000, RZ, 0xfc, !PT ;  /* 0x0000200002024812 */ /* 0x000fe400078efcff */
[----:B------:R-:W-:Y:S01]  /*3db20*/  LOP3.LUT P5, RZ, R12, 0x10000, RZ, 0xc0, !PT ;  /* 0x000100000cff7812 */ /* 0x000fe200078ac0ff */
[----:B--2---:R-:W-:Y:S02]  /*3db30*/  FMUL R13, R218, UR41 ;  /* 0x00000029da0d7c20 */ /* 0x004fe40008400000 */
[----:B------:R-:W2:Y:S03]  /*3db40*/  LDL.LU R218, [R1+0x454] ;  /* 0x0004540001da7983 */ /* 0x000ea60000300800 */
[----:B------:R-:W-:-:S05]  /*3db50*/  F2FP.SATFINITE.E4M3.F32.PACK_AB_MERGE_C R13, RZ, R13, RZ ;  /* 0x0000000dff0d723e */ /* 0x000fca00048070ff */
[----:B------:R3:W-:Y:S01]  /*3db60*/  @!P2 STG.E.U8 desc[UR48][R16.64+0x61], R13 ;  /* 0x0000610d1000a986 */ /* 0x0007e2000c101130 */
[----:B0-----:R-:W-:-:S04]  /*3db70*/  @!P4 IADD3 R22, P2, P3, R24, R14, R9 ;  /* 0x0000000e1816c210 */ /* 0x001fc80007b5e009 */
[----:B------:R-:W-:Y:S02]  /*3db80*/  @!P4 IADD3.X R23, R31, R15, R8, P2, P3 ;  /* 0x0000000f1f17c210 */ /* 0x000fe400017e6408 */
[----:B------:R-:W-:Y:S01]  /*3db90*/  ISETP.LT.OR P4, PT, R29, 0xd1, !P1 ;  /* 0x000000d11d00780c */ /* 0x000fe20004f81670 */
[----:B---3--:R-:W-:Y:S02]  /*3dba0*/  FMUL R13, R220, UR41 ;  /* 0x00000029dc0d7c20 */ /* 0x008fe40008400000 */
[----:B------:R-:W3:Y:S10]  /*3dbb0*/  LDL.LU R220, [R1+0x458] ;  /* 0x0004580001dc7983 */ /* 0x000ef40000300800 */
[----:B------:R-:W0:Y:S01]  /*3dbc0*/  @!P4 LDC.64 R14, c[0x0][0x5c0] ;  /* 0x00017000ff0ecb82 */ /* 0x000e220000000a00 */
[----:B------:R-:W-:-:S05]  /*3dbd0*/  F2FP.SATFINITE.E4M3.F32.PACK_AB_MERGE_C R13, RZ, R13, RZ ;  /* 0x0000000dff0d723e */ /* 0x000fca00048070ff */
[----:B------:R0:W-:Y:S02]  /*3dbe0*/  @!P5 STG.E.U8 desc[UR48][R20.64+0x68], R13 ;  /* 0x0000680d1400d986 */ /* 0x0001e4000c101130 */
[----:B0-----:R-:W-:-:S04]  /*3dbf0*/  @!P4 IADD3 R20, P2, P3, R24, R14, R9 ;  /* 0x0000000e1814c210 */ /* 0x001fc80007b5e009 */
[----:B------:R-:W-:Y:S01]  /*3dc00*/  @!P4 IADD3.X R21, R31, R15, R8, P2, P3 ;  /* 0x0000000f1f15c210 */ /* 0x000fe200017e6408 */
[----:B----4-:R-:W-:Y:S02]  /*3dc10*/  FMUL R15, R219, UR41 ;  /* 0x00000029db0f7c20 */ /* 0x010fe40008400000 */
[----:B------:R-:W4:Y:S01]  /*3dc20*/  LDL.LU R219, [R1+0x45c] ;  /* 0x00045c0001db7983 */ /* 0x000f220000300800 */
[----:B------:R-:W-:-:S13]  /*3dc30*/  ISETP.LT.OR P2, PT, R29, 0x69, !P0 ;  /* 0x000000691d00780c */ /* 0x000fda0004741670 */
[----:B------:R-:W0:Y:S01]  /*3dc40*/  @!P2 LDC.64 R16, c[0x0][0x5c0] ;  /* 0x00017000ff10ab82 */ /* 0x000e220000000a00 */
        /* <DEDUP_REMOVED lines=8> */
[----:B-1----:R-:W0:Y:S03]  /*3dcd0*/  @!P1 LDC.64 R14, c[0x0][0x5c0] ;  /* 0x00017000ff0e9b82 */ /* 0x002e260000000a00 */
[----:B------:R-:W-:Y:S01]  /*3dce0*/  @!P2 IMAD.X R17, R13, 0x1, R17, P3 ;  /* 0x000000010d11a824 */ /* 0x000fe200018e0611 */
[----:B0-----:R-:W-:-:S04]  /*3dcf0*/  @!P1 IADD3 R18, P4, P5, R24, R14, R9 ;  /* 0x0000000e18129210 */ /* 0x001fc80007d9e009 */
[----:B------:R-:W-:Y:S01]  /*3dd00*/  @!P1 IADD3.X R19, R31, R15, R8, P4, P5 ;  /* 0x0000000f1f139210 */ /* 0x000fe200027ea408 */
[----:B--2---:R-:W-:Y:S02]  /*3dd10*/  FMUL R13, R218, UR41 ;  /* 0x00000029da0d7c20 */ /* 0x004fe40008400000 */
[----:B------:R-:W2:Y:S03]  /*3dd20*/  LDL.LU R218, [R1+0x460] ;  /* 0x0004600001da7983 */ /* 0x000ea60000300800 */
        /* <DEDUP_REMOVED lines=8> */
[----:B---3--:R-:W-:Y:S02]  /*3ddb0*/  FMUL R13, R220, UR41 ;  /* 0x00000029dc0d7c20 */ /* 0x008fe40008400000 */
[----:B------:R-:W3:Y:S03]  /*3ddc0*/  LDL.LU R220, [R1+0x464] ;  /* 0x0004640001dc7983 */ /* 0x000ee60000300800 */
[----:B------:R-:W-:-:S05]  /*3ddd0*/  F2FP.SATFINITE.E4M3.F32.PACK_AB_MERGE_C R13, RZ, R13, RZ ;  /* 0x0000000dff0d723e */ /* 0x000fca00048070ff */
[----:B------:R4:W-:Y:S02]  /*3dde0*/  @!P2 STG.E.U8 desc[UR48][R14.64+0x69], R13 ;  /* 0x0000690d0e00a986 */ /* 0x0009e4000c101130 */
[----:B----4-:R-:W-:Y:S02]  /*3ddf0*/  FMUL R14, R219, UR41 ;  /* 0x00000029db0e7c20 */ /* 0x010fe40008400000 */
[----:B------:R-:W4:Y:S01]  /*3de00*/  LDL.LU R219, [R1+0x468] ;  /* 0x0004680001db7983 */ /* 0x000f220000300800 */
[----:B------:R-:W-:-:S13]  /*3de10*/  ISETP.LT.OR P5, PT, R29, 0x71, !P0 ;  /* 0x000000711d00780c */ /* 0x000fda00047a1670 */
[----:B------:R-:W-:-:S04]  /*3de20*/  @!P5 IADD3 R25, P3, P4, R3, R24, R7 ;  /* 0x000000180319d210 */ /* 0x000fc80007c7e007 */
[----:B------:R-:W-:Y:S02]  /*3de30*/  @!P5 IADD3.X R16, R4, R31, R6, P3, P4 ;  /* 0x0000001f0410d210 */ /* 0x000fe40001fe8406 */
[----:B------:R-:W-:Y:S02]  /*3de40*/  ISETP.LT.OR P4, PT, R29, 0x72, !P0 ;  /* 0x000000721d00780c */ /* 0x000fe40004781670 */
[----:B------:R-:W-:Y:S02]  /*3de50*/  LOP3.LUT P6, RZ, R0, 0x400000, RZ, 0xc0, !PT ;  /* 0x0040000000ff7812 */ /* 0x000fe400078cc0ff */
[----:B------:R-:W-:-:S04]  /*3de60*/  LOP3.LUT R2, R2, 0xffffefff, RZ, 0xc0, !PT ;  /* 0xffffefff02027812 */ /* 0x000fc800078ec0ff */
[----:B------:R-:W-:Y:S02]  /*3de70*/  @P1 LOP3.LUT R2, R2, 0x1000, RZ, 0xfc, !PT ;  /* 0x0000100002021812 */ /* 0x000fe400078efcff */
[C---:B------:R-:W-:Y:S02]  /*3de80*/  LOP3.LUT P1, RZ, R12.reuse, 0x8000, RZ, 0xc0, !PT ;  /* 0x000080000cff7812 */ /* 0x040fe4000782c0ff */
[----:B------:R-:W-:Y:S02]  /*3de90*/  LOP3.LUT R12, R12, 0xffffbfff, RZ, 0xc0, !PT ;  /* 0xffffbfff0c0c7812 */ /* 0x000fe400078ec0ff */
[----:B------:R-:W-:Y:S02]  /*3dea0*/  @!P4 IADD3 R17, P2, P3, R3, R24, R7 ;  /* 0x000000180311c210 */ /* 0x000fe40007b5e007 */
[----:B------:R-:W-:Y:S02]  /*3deb0*/  F2FP.SATFINITE.E4M3.F32.PACK_AB_MERGE_C R14, RZ, R14, RZ ;  /* 0x0000000eff0e723e */ /* 0x000fe400048070ff */
[----:B------:R-:W-:-:S02]  /*3dec0*/  @!P4 IADD3.X R13, R4, R31, R6, P2, P3 ;  /* 0x0000001f040dc210 */ /* 0x000fc400017e6406 */
[----:B------:R-:W-:Y:S02]  /*3ded0*/  @P4 LOP3.LUT R12, R12, 0x4000, RZ, 0xfc, !PT ;  /* 0x000040000c0c4812 */ /* 0x000fe400078efcff */
[----:B------:R-:W-:Y:S01]  /*3dee0*/  LOP3.LUT P4, RZ, R0, 0x800000, RZ, 0xc0, !PT ;  /* 0x0080000000ff7812 */ /* 0x000fe2000788c0ff */
[----:B------:R2:W-:Y:S01]  /*3def0*/  @!P6 STG.E.U8 desc[UR48][R148.64+0x70], R14 ;  /* 0x0000700e9400e986 */ /* 0x0005e2000c101130 */
[----:B------:R-:W-:Y:S02]  /*3df00*/  ISETP.LT.OR P3, PT, R29, 0x79, !P0 ;  /* 0x000000791d00780c */ /* 0x000fe40004761670 */
[----:B------:R-:W-:-:S11]  /*3df10*/  LOP3.LUT R12, R12, 0xffffdfff, RZ, 0xc0, !PT ;  /* 0xffffdfff0c0c7812 */ /* 0x000fd600078ec0ff */
[----:B------:R-:W-:-:S04]  /*3df20*/  @!P3 IADD3 R30, P2, P6, R3, R24, R7 ;  /* 0x00000018031eb210 */ /* 0x000fc80007e5e007 */
[----:B------:R-:W-:Y:S02]  /*3df30*/  @!P3 IADD3.X R70, R4, R31, R6, P2, P6 ;  /* 0x0000001f0446b210 */ /* 0x000fe400017ec406 */
[----:B------:R-:W-:Y:S02]  /*3df40*/  ISETP.LT.OR P2, PT, R29, 0x7a, !P0 ;  /* 0x0000007a1d00780c */ /* 0x000fe40004741670 */
[----:B------:R-:W-:-:S04]  /*3df50*/  @P3 LOP3.LUT R12, R12, 0x2000, RZ, 0xfc, !PT ;  /* 0x000020000c0c3812 */ /* 0x000fc800078efcff */
[----:B------:R-:W-:-:S04]  /*3df60*/  LOP3.LUT R12, R12, 0xfffff7ff, RZ, 0xc0, !PT ;  /* 0xfffff7ff0c0c7812 */ /* 0x000fc800078ec0ff */
[----:B------:R-:W-:-:S03]  /*3df70*/  @P0 LOP3.LUT R12, R12, 0x800, RZ, 0xfc, !PT ;  /* 0x000008000c0c0812 */ /* 0x000fc600078efcff */
[----:B------:R-:W-:Y:S02]  /*3df80*/  @!P2 IADD3 R77, P3, P6, R3, R24, R7 ;  /* 0x00000018034da210 */ /* 0x000fe40007e7e007 */
[----:B------:R-:W-:Y:S02]  /*3df90*/  LOP3.LUT R12, R12, 0xffffefff, RZ, 0xc0, !PT ;  /* 0xffffefff0c0c7812 */ /* 0x000fe400078ec0ff */
[----:B------:R-:W-:Y:S02]  /*3dfa0*/  @!P2 IADD3.X R78, R4, R31, R6, P3, P6 ;  /* 0x0000001f044ea210 */ /* 0x000fe40001fec406 */
[----:B------:R-:W-:Y:S01]  /*3dfb0*/  @P2 LOP3.LUT R12, R12, 0x1000, RZ, 0xfc, !PT ;  /* 0x000010000c0c2812 */ /* 0x000fe200078efcff */
[----:B--2---:R-:W-:Y:S02]  /*3dfc0*/  FMUL R14, R218, UR41 ;  /* 0x00000029da0e7c20 */ /* 0x004fe40008400000 */
[----:B------:R-:W2:Y:S03]  /*3dfd0*/  LDL.LU R218, [R1+0x46c] ;  /* 0x00046c0001da7983 */ /* 0x000ea60000300800 */
[----:B------:R-:W-:-:S05]  /*3dfe0*/  F2FP.SATFINITE.E4M3.F32.PACK_AB_MERGE_C R14, RZ, R14, RZ ;  /* 0x0000000eff0e723e */ /* 0x000fca00048070ff */
[----:B------:R0:W-:Y:S01]  /*3dff0*/  @!P4 STG.E.U8 desc[UR48][R146.64+0x71], R14 ;  /* 0x0000710e9200c986 */ /* 0x0001e2000c101130 */
[----:B------:R-:W-:Y:S01]  /*3e000*/  ISETP.LT.OR P4, PT, R29, 0x61, !P1 ;  /* 0x000000611d00780c */ /* 0x000fe20004f81670 */
[----:B0-----:R-:W0:-:S12]  /*3e010*/  @!P5 LDC.64 R14, c[0x0][0x5c0] ;  /* 0x00017000ff0edb82 */ /* 0x001e180000000a00 */
[----:B------:R-:W-:-:S04]  /*3e020*/  @!P4 IADD3 R76, P3, P6, R3, R24, R9 ;  /* 0x00000018034cc210 */ /* 0x000fc80007e7e009 */
[----:B------:R-:W-:Y:S02]  /*3e030*/  @!P4 IADD3.X R80, R4, R31, R8, P3, P6 ;  /* 0x0000001f0450c210 */ /* 0x000fe40001fec408 */
[----:B------:R-:W-:Y:S02]  /*3e040*/  LOP3.LUT P4, RZ, R12, 0x4000, RZ, 0xc0, !PT ;  /* 0x000040000cff7812 */ /* 0x000fe4000788c0ff */
[----:B0-----:R-:W-:-:S05]  /*3e050*/  @!P5 IADD3 R14, P0, R25, R14, RZ ;  /* 0x0000000e190ed210 */ /* 0x001fca0007f1e0ff */
[----:B------:R-:W-:Y:S02]  /*3e060*/  @!P5 IMAD.X R15, R16, 0x1, R15, P0 ;  /* 0x00000001100fd824 */ /* 0x000fe400000e060f */
[----:B---3--:R-:W-:Y:S02]  /*3e070*/  FMUL R16, R220, UR41 ;  /* 0x00000029dc107c20 */ /* 0x008fe40008400000 */
[----:B------:R-:W3:Y:S03]  /*3e080*/  LDL.LU R220, [R1+0x470] ;  /* 0x0004700001dc7983 */ /* 0x000ee60000300800 */
[----:B------:R-:W-:-:S05]  /*3e090*/  F2FP.SATFINITE.E4M3.F32.PACK_AB_MERGE_C R16, RZ, R16, RZ ;  /* 0x00000010ff10723e */ /* 0x000fca00048070ff */
[----:B------:R0:W-:Y:S01]  /*3e0a0*/  @!P5 STG.E.U8 desc[UR48][R14.64+0x70], R16 ;  /* 0x000070100e00d986 */ /* 0x0001e2000c101130 */
[----:B------:R-:W-:Y:S01]  /*3e0b0*/  ISETP.LT.OR P3, PT, R29, 0x62, !P1 ;  /* 0x000000621d00780c */ /* 0x000fe20004f61670 */
[----:B0-----:R-:W0:-:S12]  /*3e0c0*/  @!P4 LDC.64 R14, c[0x0][0x5c0] ;  /* 0x00017000ff0ecb82 */ /* 0x001e180000000a00 */
[----:B------:R-:W-:-:S04]  /*3e0d0*/  @!P3 IADD3 R16, P5, P6, R3, R24, R9 ;  /* 0x000000180310b210 */ /* 0x000fc80007ebe009 */
[----:B------:R-:W-:Y:S02]  /*3e0e0*/  @!P3 IADD3.X R71, R4, R31, R8, P5, P6 ;  /* 0x0000001f0447b210 */ /* 0x000fe40002fec408 */
[----:B0-----:R-:W-:Y:S01]  /*3e0f0*/  @!P4 IADD3 R14, P5, R17, R14, RZ ;  /* 0x0000000e110ec210 */ /* 0x001fe20007fbe0ff */
[----:B----4-:R-:W-:Y:S02]  /*3e100*/  FMUL R17, R219, UR41 ;  /* 0x00000029db117c20 */ /* 0x010fe40008400000 */
[----:B------:R-:W4:Y:S01]  /*3e110*/  LDL.LU R219, [R1+0x474] ;  /* 0x0004740001db7983 */ /* 0x000f220000300800 */
[----:B------:R-:W-:Y:S01]  /*3e120*/  ISETP.LT.OR P3, PT, R29, 0x69, !P1 ;  /* 0x000000691d00780c */ /* 0x000fe20004f61670 */
[----:B------:R-:W-:Y:S01]  /*3e130*/  @!P4 IMAD.X R15, R13, 0x1, R15, P5 ;  /* 0x000000010d0fc824 */ /* 0x000fe200028e060f */
[----:B------:R-:W-:Y:S02]  /*3e140*/  F2FP.SATFINITE.E4M3.F32.PACK_AB_MERGE_C R17, RZ, R17, RZ ;  /* 0x00000011ff11723e */ /* 0x000fe400048070ff */
[----:B------:R-:W-:-:S03]  /*3e150*/  LOP3.LUT P2, RZ, R5, 0x100, RZ, 0xc0, !PT ;  /* 0x0000010005ff7812 */ /* 0x000fc6000784c0ff */
[----:B------:R2:W-:Y:S01]  /*3e160*/  @!P4 STG.E.U8 desc[UR48][R14.64+0x71], R17 ;  /* 0x000071110e00c986 */ /* 0x0005e2000c101130 */
[----:B------:R-:W-:-:S05]  /*3e170*/  LOP3.LUT P0, RZ, R5, 0x200, RZ, 0xc0, !PT ;  /* 0x0000020005ff7812 */ /* 0x000fca000780c0ff */
[----:B------:R-:W-:-:S04]  /*3e180*/  @!P3 IADD3 R13, P5, P6, R3, R24, R9 ;  /* 0x00000018030db210 */ /* 0x000fc80007ebe009 */
[----:B------:R-:W-:Y:S02]  /*3e190*/  @!P3 IADD3.X R25, R4, R31, R8, P5, P6 ;  /* 0x0000001f0419b210 */ /* 0x000fe40002fec408 */
[----:B------:R-:W-:Y:S01]  /*3e1a0*/  LOP3.LUT P3, RZ, R12, 0x2000, RZ, 0xc0, !PT ;  /* 0x000020000cff7812 */ /* 0x000fe2000786c0ff */
[----:B--2---:R-:W-:Y:S02]  /*3e1b0*/  FMUL R14, R218, UR41 ;  /* 0x00000029da0e7c20 */ /* 0x004fe40008400000 */
[----:B------:R-:W2:Y:S03]  /*3e1c0*/  LDL.LU R218, [R1+0x478] ;  /* 0x0004780001da7983 */ /* 0x000ea60000300800 */
[----:B------:R-:W-:-:S05]  /*3e1d0*/  F2FP.SATFINITE.E4M3.F32.PACK_AB_MERGE_C R14, RZ, R14, RZ ;  /* 0x0000000eff0e723e */ /* 0x000fca00048070ff */
[----:B------:R3:W-:Y:S02]  /*3e1e0*/  @!P2 STG.E.U8 desc[UR48][R158.64+0x78], R14 ;  /* 0x0000780e9e00a986 */ /* 0x0007e4000c101130 */
[----:B---3--:R-:W-:Y:S02]  /*3e1f0*/  FMUL R14, R220, UR41 ;  /* 0x00000029dc0e7c20 */ /* 0x008fe40008400000 */
[----:B------:R-:W3:Y:S03]  /*3e200*/  LDL.LU R220, [R1+0x47c] ;  /* 0x00047c0001dc7983 */ /* 0x000ee60000300800 */
[----:B------:R-:W-:-:S05]  /*3e210*/  F2FP.SATFINITE.E4M3.F32.PACK_AB_MERGE_C R14, RZ, R14, RZ ;  /* 0x0000000eff0e723e */ /* 0x000fca00048070ff */
[----:B------:R0:W-:Y:S02]  /*3e220*/  @!P0 STG.E.U8 desc[UR48][R164.64+0x79], R14 ;  /* 0x0000790ea4008986 */ /* 0x0001e4000c101130 */
[----:B0-----:R-:W0:Y:S02]  /*3e230*/  @!P3 LDC.64 R14, c[0x0][0x5c0] ;  /* 0x00017000ff0ebb82 */ /* 0x001e240000000a00 */
[----:B0-----:R-:W-:Y:S01]  /*3e240*/  @!P3 IADD3 R14, P0, R30, R14, RZ ;  /* 0x0000000e1e0eb210 */ /* 0x001fe20007f1e0ff */
[----:B----4-:R-:W-:Y:S02]  /*3e250*/  FMUL R30, R219, UR41 ;  /* 0x00000029db1e7c20 */ /* 0x010fe40008400000 */
[----:B------:R-:W4:Y:S01]  /*3e260*/  LDL.LU R219, [R1+0x480] ;  /* 0x0004800001db7983 */ /* 0x000f220000300800 */
[C---:B------:R-:W-:Y:S02]  /*3e270*/  ISETP.LT.OR P4, PT, R29.reuse, 0x6a, !P1 ;  /* 0x0000006a1d00780c */ /* 0x040fe40004f81670 */
[----:B------:R-:W-:-:S11]  /*3e280*/  ISETP.LT.OR P2, PT, R29, 0x71, !P1 ;  /* 0x000000711d00780c */ /* 0x000fd60004f41670 */
[----:B------:R-:W-:-:S04]  /*3e290*/  @!P4 IADD3 R17, P5, P6, R3, R24, R9 ;  /* 0x000000180311c210 */ /* 0x000fc80007ebe009 */
[----:B------:R-:W-:Y:S02]  /*3e2a0*/  @!P4 IADD3.X R72, R4, R31, R8, P5, P6 ;  /* 0x0000001f0448c210 */ /* 0x000fe40002fec408 */
[----:B------:R-:W-:-:S04]  /*3e2b0*/  @!P2 IADD3 R73, P5, P6, R3, R24, R9 ;  /* 0x000000180349a210 */ /* 0x000fc80007ebe009 */
        /* <DEDUP_REMOVED lines=9> */
[----:B------:R-:W-:Y:S01]  /*3e350*/  LOP3.LUT P2, RZ, R12, 0x1000, RZ, 0xc0, !PT ;  /* 0x000010000cff7812 */ /* 0x000fe2000784c0ff */
[----:B------:R-:W-:Y:S01]  /*3e360*/  @!P3 IMAD.X R15, R70, 0x1, R15, P0 ;  /* 0x00000001460fb824 */ /* 0x000fe200000e060f */
[----:B------:R-:W-:-:S05]  /*3e370*/  F2FP.SATFINITE.E4M3.F32.PACK_AB_MERGE_C R30, RZ, R30, RZ ;  /* 0x0000001eff1e723e */ /* 0x000fca00048070ff */
[----:B------:R0:W-:Y:S01]  /*3e380*/  @!P3 STG.E.U8 desc[UR48][R14.64+0x78], R30 ;  /* 0x0000781e0e00b986 */ /* 0x0001e2000c101130 */
[----:B------:R-:W-:-:S05]  /*3e390*/  ISETP.LT.OR P3, PT, R29, 0x7a, !P1 ;  /* 0x0000007a1d00780c */ /* 0x000fca0004f61670 */
[----:B0-----:R-:W0:Y:S08]  /*3e3a0*/  @!P2 LDC.64 R14, c[0x0][0x5c0] ;  /* 0x00017000ff0eab82 */ /* 0x001e300000000a00 */
[----:B------:R-:W-:-:S04]  /*3e3b0*/  @!P3 IADD3 R30, P5, P6, R3, R24, R9 ;  /* 0x00000018031eb210 */ /* 0x000fc80007ebe009 */
[----:B------:R-:W-:Y:S02]  /*3e3c0*/  @!P3 IADD3.X R81, R4, R31, R8, P5, P6 ;  /* 0x0000001f0451b210 */ /* 0x000fe40002fec408 */
[----:B------:R-:W-:Y:S02]  /*3e3d0*/  LOP3.LUT P4, RZ, R0, 0x1000000, RZ, 0xc0, !PT ;  /* 0x0100000000ff7812 */ /* 0x000fe4000788c0ff */
[----:B0-----:R-:W-:-:S05]  /*3e3e0*/  @!P2 IADD3 R14, P5, R77, R14, RZ ;  /* 0x0000000e4d0ea210 */ /* 0x001fca0007fbe0ff */
[----:B------:R-:W-:Y:S02]  /*3e3f0*/  @!P2 IMAD.X R15, R78, 0x1, R15, P5 ;  /* 0x000000014e0fa824 */ /* 0x000fe400028e060f */
[----:B--2---:R-:W-:Y:S02]  /*3e400*/  FMUL R70, R218, UR41 ;  /* 0x00000029da467c20 */ /* 0x004fe40008400000 */
[----:B------:R-:W2:Y:S03]  /*3e410*/  LDL.LU R218, [R1+0x484] ;  /* 0x0004840001da7983 */ /* 0x000ea60000300800 */
[----:B------:R-:W-:-:S05]  /*3e420*/  F2FP.SATFINITE.E4M3.F32.PACK_AB_MERGE_C R70, RZ, R70, RZ ;  /* 0x00000046ff46723e */ /* 0x000fca00048070ff */
[----:B------:R3:W-:Y:S02]  /*3e430*/  @!P2 STG.E.U8 desc[UR48][R14.64+0x79], R70 ;  /* 0x000079460e00a986 */ /* 0x0007e4000c101130 */
[----:B---3--:R-:W-:-:S05]  /*3e440*/  FMUL R14, R220, UR41 ;  /* 0x00000029dc0e7c20 */ /* 0x008fca0008400000 */
[----:B------:R-:W-:-:S05]  /*3e450*/  F2FP.SATFINITE.E4M3.F32.PACK_AB_MERGE_C R14, RZ, R14, RZ ;  /* 0x0000000eff0e723e */ /* 0x000fca00048070ff */
[----:B------:R4:W-:Y:S02]  /*3e460*/  @!P4 STG.E.U8 desc[UR48][R200.64+0x60], R14 ;  /* 0x0000600ec800c986 */ /* 0x0009e4000c101130 */
[----:B----4-:R-:W-:Y:S02]  /*3e470*/  FMUL R14, R219, UR41 ;  /* 0x00000029db0e7c20 */ /* 0x010fe40008400000 */
[----:B------:R-:W3:Y:S01]  /*3e480*/  LDL.LU R219, [R1+0x488] ;  /* 0x0004880001db7983 */ /* 0x000ee20000300800 */
[C---:B------:R-:W-:Y:S02]  /*3e490*/  LOP3.LUT P0, RZ, R12.reuse, 0x800, RZ, 0xc0, !PT ;  /* 0x000008000cff7812 */ /* 0x040fe4000780c0ff */
[----:B------:R-:W-:Y:S01]  /*3e4a0*/  LOP3.LUT R12, R12, 0xffffffbf, RZ, 0xc0, !PT ;  /* 0xffffffbf0c0c7812 */ /* 0x000fe200078ec0ff */
[----:B------:R-:W4:Y:S03]  /*3e4b0*/  LDL.LU R220, [R1+0x48c] ;  /* 0x00048c0001dc7983 */ /* 0x000f260000300800 */
[----:B------:R-:W-:-:S02]  /*3e4c0*/  @P3 LOP3.LUT R12, R12, 0x40, RZ, 0xfc, !PT ;  /* 0x000000400c0c3812 */ /* 0x000fc400078efcff */
[----:B------:R-:W-:Y:S02]  /*3e4d0*/  ISETP.LT.OR P3, PT, R29, 0x81, !P0 ;  /* 0x000000811d00780c */ /* 0x000fe40004761670 */
[----:B------:R-:W-:-:S11]  /*3e4e0*/  LOP3.LUT R2, R2, 0xfffffbff, RZ, 0xc0, !PT ;  /* 0xfffffbff02027812 */ /* 0x000fd600078ec0ff */
[----:B------:R-:W-:Y:S02]  /*3e4f0*/  @!P3 IADD3 R116, P5, P6, R3, R24, R7 ;  /* 0x000000180374b210 */ /* 0x000fe40007ebe007 */
[----:B------:R-:W-:Y:S02]  /*3e500*/  @P3 LOP3.LUT R2, R2, 0x400, RZ, 0xfc, !PT ;  /* 0x0000040002023812 */ /* 0x000fe400078efcff */
[----:B------:R-:W-:Y:S02]  /*3e510*/  @!P3 IADD3.X R117, R4, R31, R6, P5, P6 ;  /* 0x0000001f0475b210 */ /* 0x000fe40002fec406 */
[----:B------:R-:W-:Y:S02]  /*3e520*/  ISETP.LT.OR P3, PT, R29, 0x82, !P0 ;  /* 0x000000821d00780c */ /* 0x000fe40004761670 */
[----:B------:R-:W-:Y:S02]  /*3e530*/  LOP3.LUT R2, R2, 0xfffff7ff, RZ, 0xc0, !PT ;  /* 0xfffff7ff02027812 */ /* 0x000fe400078ec0ff */
[----:B------:R-:W-:-:S02]  /*3e540*/  LOP3.LUT P6, RZ, R0, 0x1000, RZ, 0xc0, !PT ;  /* 0x0000100000ff7812 */ /* 0x000fc400078cc0ff */
[----:B------:R-:W-:-:S07]  /*3e550*/  ISETP.LT.OR P4, PT, R29, 0x61, !P1 ;  /* 0x000000611d00780c */ /* 0x000fce0004f81670 */
[----:B------:R-:W-:Y:S02]  /*3e560*/  @!P3 IADD3 R120, P2, P5, R3, R24, R7 ;  /* 0x000000180378b210 */ /* 0x000fe40007d5e007 */
[----:B------:R-:W-:Y:S02]  /*3e570*/  @P3 LOP3.LUT R2, R2, 0x800, RZ, 0xfc, !PT ;  /* 0x0000080002023812 */ /* 0x000fe400078efcff */
[----:B------:R-:W-:Y:S02]  /*3e580*/  @!P3 IADD3.X R121, R4, R31, R6, P2, P5 ;  /* 0x0000001f0479b210 */ /* 0x000fe400017ea406 */
[----:B------:R-:W-:Y:S02]  /*3e590*/  ISETP.LT.OR P3, PT, R29, 0x89, !P0 ;  /* 0x000000891d00780c */ /* 0x000fe40004761670 */
[----:B------:R-:W-:Y:S02]  /*3e5a0*/  F2FP.SATFINITE.E4M3.F32.PACK_AB_MERGE_C R14, RZ, R14, RZ ;  /* 0x0000000eff0e723e */ /* 0x000fe400048070ff */
[----:B------:R-:W-:-:S03]  /*3e5b0*/  LOP3.LUT R2, R2, 0xfffffdff, RZ, 0xc0, !PT ;  /* 0xfffffdff02027812 */ /* 0x000fc600078ec0ff */
[----:B------:R0:W-:Y:S06]  /*3e5c0*/  @!P6 STG.E.U8 desc[UR48][R196.64+0x61], R14 ;  /* 0x0000610ec400e986 */ /* 0x0001ec000c101130 */
[----:B------:R-:W-:Y:S02]  /*3e5d0*/  @!P3 IADD3 R126, P2, P5, R3, R24, R7 ;  /* 0x00000018037eb210 */ /* 0x000fe40007d5e007 */
[----:B------:R-:W-:Y:S01]  /*3e5e0*/  @P3 LOP3.LUT R2, R2, 0x200, RZ, 0xfc, !PT ;  /* 0x0000020002023812 */ /* 0x000fe200078efcff */
[----:B0-----:R-:W0:Y:S01]  /*3e5f0*/  @!P4 LDC.64 R14, c[0x0][0x5c0] ;  /* 0x00017000ff0ecb82 */ /* 0x001e220000000a00 */
[----:B------:R-:W-:-:S02]  /*3e600*/  @!P3 IADD3.X R127, R4, R31, R6, P2, P5 ;  /* 0x0000001f047fb210 */ /* 0x000fc400017ea406 */
[----:B------:R-:W-:Y:S02]  /*3e610*/  ISETP.LT.OR P3, PT, R29, 0x8a, !P0 ;  /* 0x0000008a1d00780c */ /* 0x000fe40004761670 */
[----:B------:R-:W-:-:S11]  /*3e620*/  LOP3.LUT R2, R2, 0xfffffeff, RZ, 0xc0, !PT ;  /* 0xfffffeff02027812 */ /* 0x000fd600078ec0ff */
[----:B------:R-:W-:Y:S02]  /*3e630*/  @!P3 IADD3 R132, P2, P5, R3, R24, R7 ;  /* 0x000000180384b210 */ /* 0x000fe40007d5e007 */
[----:B------:R-:W-:Y:S02]  /*3e640*/  @P3 LOP3.LUT R2, R2, 0x100, RZ, 0xfc, !PT ;  /* 0x0000010002023812 */ /* 0x000fe400078efcff */
[----:B------:R-:W-:Y:S02]  /*3e650*/  @!P3 IADD3.X R133, R4, R31, R6, P2, P5 ;  /* 0x0000001f0485b210 */ /* 0x000fe400017ea406 */
[----:B------:R-:W-:Y:S02]  /*3e660*/  LOP3.LUT P3, RZ, R5, 0x8000, RZ, 0xc0, !PT ;  /* 0x0000800005ff7812 */ /* 0x000fe4000786c0ff */
[----:B0-----:R-:W-:Y:S02]  /*3e670*/  @!P4 IADD3 R14, P2, R76, R14, RZ ;  /* 0x0000000e4c0ec210 */ /* 0x001fe40007f5e0ff */
[----:B------:R-:W-:-:S03]  /*3e680*/  LOP3.LUT R12, R12, 0xfffffbff, RZ, 0xc0, !PT ;  /* 0xfffffbff0c0c7812 */ /* 0x000fc600078ec0ff */
[----:B------:R-:W-:-:S06]  /*3e690*/  @!P4 IMAD.X R15, R80, 0x1, R15, P2 ;  /* 0x00000001500fc824 */ /* 0x000fcc00010e060f */
[----:B------:R-:W-:Y:S02]  /*3e6a0*/  @P3 LOP3.LUT R12, R12, 0x400, RZ, 0xfc, !PT ;  /* 0x000004000c0c3812 */ /* 0x000fe400078efcff */
[----:B------:R-:W-:Y:S02]  /*3e6b0*/  ISETP.LT.OR P3, PT, R29, 0x91, !P0 ;  /* 0x000000911d00780c */ /* 0x000fe40004761670 */
[----:B------:R-:W-:-:S11]  /*3e6c0*/  LOP3.LUT R2, R2, 0xffffff7f, RZ, 0xc0, !PT ;  /* 0xffffff7f02027812 */ /* 0x000fd600078ec0ff */
[----:B------:R-:W-:Y:S02]  /*3e6d0*/  @!P3 IADD3 R135, P5, P6, R3, R24, R7 ;  /* 0x000000180387b210 */ /* 0x000fe40007ebe007 */
[----:B------:R-:W-:Y:S02]  /*3e6e0*/  @P3 LOP3.LUT R2, R2, 0x80, RZ, 0xfc, !PT ;  /* 0x0000008002023812 */ /* 0x000fe400078efcff */
[----:B------:R-:W-:Y:S02]  /*3e6f0*/  @!P3 IADD3.X R137, R4, R31, R6, P5, P6 ;  /* 0x0000001f0489b210 */ /* 0x000fe40002fec406 */
[----:B------:R-:W-:-:S13]  /*3e700*/  ISETP.LT.OR P3, PT, R29, 0x92, !P0 ;  /* 0x000000921d00780c */ /* 0x000fda0004761670 */
[----:B------:R-:W-:-:S04]  /*3e710*/  @!P3 IADD3 R134, P2, P5, R3, R24, R7 ;  /* 0x000000180386b210 */ /* 0x000fc80007d5e007 */
[----:B------:R-:W-:Y:S01]  /*3e720*/  @!P3 IADD3.X R136, R4, R31, R6, P2, P5 ;  /* 0x0000001f0488b210 */ /* 0x000fe200017ea406 */
[----:B--2---:R-:W-:Y:S02]  /*3e730*/  FMUL R70, R218, UR41 ;  /* 0x00000029da467c20 */ /* 0x004fe40008400000 */
[----:B------:R-:W2:Y:S03]  /*3e740*/  LDL.LU R218, [R1+0x490] ;  /* 0x0004900001da7983 */ /* 0x000ea60000300800 */
[----:B------:R-:W-:-:S05]  /*3e750*/  F2FP.SATFINITE.E4M3.F32.PACK_AB_MERGE_C R70, RZ, R70, RZ ;  /* 0x00000046ff46723e */ /* 0x000fca00048070ff */
[----:B------:R0:W-:Y:S01]  /*3e760*/  @!P4 STG.E.U8 desc[UR48][R14.64+0x60], R70 ;  /* 0x000060460e00c986 */ /* 0x0001e2000c101130 */
[----:B------:R-:W-:-:S13]  /*3e770*/  ISETP.LT.OR P4, PT, R29, 0x62, !P1 ;  /* 0x000000621d00780c */ /* 0x000fda0004f81670 */
[----:B0-----:R-:W0:Y:S02]  /*3e780*/  @!P4 LDC.64 R14, c[0x0][0x5c0] ;  /* 0x00017000ff0ecb82 */ /* 0x001e240000000a00 */
[----:B0-----:R-:W-:Y:S01]  /*3e790*/  @!P4 IADD3 R14, P2, R16, R14, RZ ;  /* 0x0000000e100ec210 */ /* 0x001fe20007f5e0ff */
[----:B---3--:R-:W-:Y:S02]  /*3e7a0*/  FMUL R16, R219, UR41 ;  /* 0x00000029db107c20 */ /* 0x008fe40008400000 */
[----:B------:R-:W3:Y:S01]  /*3e7b0*/  LDL.LU R219, [R1+0x494] ;  /* 0x0004940001db7983 */ /* 0x000ee20000300800 */
[----:B------:R-:W-:-:S04]  /*3e7c0*/  LOP3.LUT R2, R2, 0xffffffbf, RZ, 0xc0, !PT ;  /* 0xffffffbf02027812 */ /* 0x000fc800078ec0ff */
[----:B------:R-:W-:Y:S02]  /*3e7d0*/  @P3 LOP3.LUT R2, R2, 0x40, RZ, 0xfc, !PT ;  /* 0x0000004002023812 */ /* 0x000fe400078efcff */
[----:B------:R-:W-:Y:S01]  /*3e7e0*/  ISETP.LT.OR P3, PT, R29, 0x99, !P0 ;  /* 0x000000991d00780c */ /* 0x000fe20004761670 */
[----:B------:R-:W-:Y:S01]  /*3e7f0*/  @!P4 IMAD.X R15, R71, 0x1, R15, P2 ;  /* 0x00000001470fc824 */ /* 0x000fe200010e060f */
[----:B------:R-:W-:Y:S02]  /*3e800*/  LOP3.LUT R2, R2, 0xffffffef, RZ, 0xc0, !PT ;  /* 0xffffffef02027812 */ /* 0x000fe400078ec0ff */
[----:B------:R-:W-:-:S09]  /*3e810*/  F2FP.SATFINITE.E4M3.F32.PACK_AB_MERGE_C R16, RZ, R16, RZ ;  /* 0x00000010ff10723e */ /* 0x000fd200048070ff */
[----:B------:R-:W-:Y:S02]  /*3e820*/  @!P3 IADD3 R138, P2, P5, R3, R24, R7 ;  /* 0x00000018038ab210 */ /* 0x000fe40007d5e007 */
[----:B------:R-:W-:Y:S02]  /*3e830*/  @P3 LOP3.LUT R2, R2, 0x10, RZ, 0xfc, !PT ;  /* 0x0000001002023812 */ /* 0x000fe400078efcff */
[----:B------:R-:W-:Y:S02]  /*3e840*/  @!P3 IADD3.X R140, R4, R31, R6, P2, P5 ;  /* 0x0000001f048cb210 */ /* 0x000fe400017ea406 */
[C---:B------:R-:W-:Y:S01]  /*3e850*/  LOP3.LUT P3, RZ, R12.reuse, 0x400, RZ, 0xc0, !PT ;  /* 0x000004000cff7812 */ /* 0x040fe2000786c0ff */
[----:B------:R4:W-:Y:S01]  /*3e860*/  @!P4 STG.E.U8 desc[UR48][R14.64+0x61], R16 ;  /* 0x000061100e00c986 */ /* 0x0009e2000c101130 */
[----:B------:R-:W-:Y:S02]  /*3e870*/  ISETP.LT.OR P4, PT, R29, 0x9a, !P0 ;  /* 0x0000009a1d00780c */ /* 0x000fe40004781670 */
[----:B------:R-:W-:Y:S01]  /*3e880*/  LOP3.LUT R12, R12, 0xfffffeff, RZ, 0xc0, !PT ;  /* 0xfffffeff0c0c7812 */ /* 0x000fe200078ec0ff */
[----:B----4-:R-:W-:Y:S01]  /*3e890*/  FMUL R14, R220, UR41 ;  /* 0x00000029dc0e7c20 */ /* 0x010fe20008400000 */
[----:B------:R-:W-:Y:S01]  /*3e8a0*/  LOP3.LUT P6, RZ, R5, 0x40000, RZ, 0xc0, !PT ;  /* 0x0004000005ff7812 */ /* 0x000fe200078cc0ff */
[----:B------:R-:W4:Y:S03]  /*3e8b0*/  LDL.LU R220, [R1+0x498] ;  /* 0x0004980001dc7983 */ /* 0x000f260000300800 */
[----:B------:R-:W-:-:S02]  /*3e8c0*/  F2FP.SATFINITE.E4M3.F32.PACK_AB_MERGE_C R14, RZ, R14, RZ ;  /* 0x0000000eff0e723e */ /* 0x000fc400048070ff */
[----:B------:R-:W-:-:S03]  /*3e8d0*/  @P0 LOP3.LUT R12, R12, 0x100, RZ, 0xfc, !PT ;  /* 0x000001000c0c0812 */ /* 0x000fc600078efcff */
[----:B------:R2:W-:Y:S01]  /*3e8e0*/  @!P3 STG.E.U8 desc[UR48][R192.64+0x68], R14 ;  /* 0x0000680ec000b986 */ /* 0x0005e2000c101130 */
[C---:B------:R-:W-:Y:S02]  /*3e8f0*/  ISETP.LT.OR P3, PT, R29.reuse, 0x69, !P1 ;  /* 0x000000691d00780c */ /* 0x040fe40004f61670 */
[----:B------:R-:W-:Y:S02]  /*3e900*/  ISETP.LT.OR P0, PT, R29, 0x81, !P1 ;  /* 0x000000811d00780c */ /* 0x000fe40004f01670 */
[----:B------:R-:W-:Y:S02]  /*3e910*/  LOP3.LUT R2, R2, 0xfffffff7, RZ, 0xc0, !PT ;  /* 0xfffffff702027812 */ /* 0x000fe400078ec0ff */
[----:B------:R-:W-:Y:S02]  /*3e920*/  @!P4 IADD3 R139, P2, P5, R3, R24, R7 ;  /* 0x00000018038bc210 */ /* 0x000fe40007d5e007 */
[----:B------:R-:W-:Y:S02]  /*3e930*/  @P4 LOP3.LUT R2, R2, 0x8, RZ, 0xfc, !PT ;  /* 0x0000000802024812 */ /* 0x000fe400078efcff */
[----:B------:R-:W-:-:S02]  /*3e940*/  @!P4 IADD3.X R141, R4, R31, R6, P2, P5 ;  /* 0x0000001f048dc210 */ /* 0x000fc400017ea406 */
[----:B------:R-:W-:-:S03]  /*3e950*/  LOP3.LUT R2, R2, 0xfffffffd, RZ, 0xc0, !PT ;  /* 0xfffffffd02027812 */ /* 0x000fc600078ec0ff */
        /* <DEDUP_REMOVED lines=9> */
[----:B------:R0:W-:Y:S02]  /*3e9f0*/  @!P6 STG.E.U8 desc[UR48][R182.64+0x69], R14 ;  /* 0x0000690eb600e986 */ /* 0x0001e4000c101130 */
[----:B0-----:R-:W0:Y:S02]  /*3ea00*/  @!P3 LDC.64 R14, c[0x0][0x5c0] ;  /* 0x00017000ff0ebb82 */ /* 0x001e240000000a00 */
[----:B0-----:R-:W-:Y:S01]  /*3ea10*/  @!P3 IADD3 R14, P2, R13, R14, RZ ;  /* 0x0000000e0d0eb210 */ /* 0x001fe20007f5e0ff */
[----:B---3--:R-:W-:Y:S02]  /*3ea20*/  FMUL R13, R219, UR41 ;  /* 0x00000029db0d7c20 */ /* 0x008fe40008400000 */
[----:B------:R-:W3:Y:S01]  /*3ea30*/  LDL.LU R219, [R1+0x4a0] ;  /* 0x0004a00001db7983 */ /* 0x000ee20000300800 */
[----:B------:R-:W-:Y:S02]  /*3ea40*/  LOP3.LUT R2, R2, 0xfffffffe, RZ, 0xc0, !PT ;  /* 0xfffffffe02027812 */ /* 0x000fe400078ec0ff */
[----:B------:R-:W-:-:S02]  /*3ea50*/  LOP3.LUT P4, RZ, R12, 0x200, RZ, 0xc0, !PT ;  /* 0x000002000cff7812 */ /* 0x000fc4000788c0ff */
[----:B------:R-:W-:Y:S02]  /*3ea60*/  @P0 LOP3.LUT R2, R2, 0x1, RZ, 0xfc, !PT ;  /* 0x0000000102020812 */ /* 0x000fe400078efcff */
[----:B------:R-:W-:Y:S01]  /*3ea70*/  ISETP.LT.OR P0, PT, R29, 0x89, !P1 ;  /* 0x000000891d00780c */ /* 0x000fe20004f01670 */
[----:B------:R-:W-:Y:S01]  /*3ea80*/  @!P3 IMAD.X R15, R25, 0x1, R15, P2 ;  /* 0x00000001190fb824 */ /* 0x000fe200010e060f */
[----:B------:R-:W-:Y:S02]  /*3ea90*/  F2FP.SATFINITE.E4M3.F32.PACK_AB_MERGE_C R13, RZ, R13, RZ ;  /* 0x0000000dff0d723e */ /* 0x000fe400048070ff */
[----:B------:R-:W-:-:S03]  /*3eaa0*/  LOP3.LUT R0, R0, 0xdfffffff, RZ, 0xc0, !PT ;  /* 0xdfffffff00007812 */ /* 0x000fc600078ec0ff */
[----:B------:R0:W-:Y:S06]  /*3eab0*/  @!P3 STG.E.U8 desc[UR48][R14.64+0x68], R13 ;  /* 0x0000680d0e00b986 */ /* 0x0001ec000c101130 */
[----:B------:R-:W-:Y:S01]  /*3eac0*/  @!P0 IADD3 R182, P5, P6, R3, R24, R9 ;  /* 0x0000001803b68210 */ /* 0x000fe20007ebe009 */
[----:B0-----:R-:W0:Y:S01]  /*3ead0*/  @!P4 LDC.64 R14, c[0x0][0x5c0] ;  /* 0x00017000ff0ecb82 */ /* 0x001e220000000a00 */
[----:B------:R-:W-:Y:S02]  /*3eae0*/  @P0 LOP3.LUT R0, R0, 0x20000000, RZ, 0xfc, !PT ;  /* 0x2000000000000812 */ /* 0x000fe400078efcff */
[----:B------:R-:W-:-:S02]  /*3eaf0*/  @!P0 IADD3.X R192, R4, R31, R8, P5, P6 ;  /* 0x0000001f04c08210 */ /* 0x000fc40002fec408 */
[----:B------:R-:W-:Y:S01]  /*3eb00*/  ISETP.LT.OR P0, PT, R29, 0x8a, !P1 ;  /* 0x0000008a1d00780c */ /* 0x000fe20004f01670 */
[----:B----4-:R-:W-:Y:S01]  /*3eb10*/  FMUL R13, R220, UR41 ;  /* 0x00000029dc0d7c20 */ /* 0x010fe20008400000 */
[----:B------:R-:W-:Y:S01]  /*3eb20*/  LOP3.LUT P6, RZ, R0, 0x2000000, RZ, 0xc0, !PT ;  /* 0x0200000000ff7812 */ /* 0x000fe200078cc0ff */
[----:B------:R-:W4:Y:S10]  /*3eb30*/  LDL.LU R220, [R1+0x4a4] ;  /* 0x0004a40001dc7983 */ /* 0x000f340000300800 */
[----:B------:R-:W-:-:S04]  /*3eb40*/  @!P0 IADD3 R165, P2, P5, R3, R24, R9 ;  /* 0x0000001803a58210 */ /* 0x000fc80007d5e009 */
[----:B------:R-:W-:Y:S02]  /*3eb50*/  @!P0 IADD3.X R183, R4, R31, R8, P2, P5 ;  /* 0x0000001f04b78210 */ /* 0x000fe400017ea408 */
[----:B0-----:R-:W-:Y:S02]  /*3eb60*/  @!P4 IADD3 R14, P2, R17, R14, RZ ;  /* 0x0000000e110ec210 */ /* 0x001fe40007f5e0ff */
[----:B------:R-:W-:-:S03]  /*3eb70*/  F2FP.SATFINITE.E4M3.F32.PACK_AB_MERGE_C R13, RZ, R13, RZ ;  /* 0x0000000dff0d723e */ /* 0x000fc600048070ff */
[----:B------:R-:W-:-:S05]  /*3eb80*/  @!P4 IMAD.X R15, R72, 0x1, R15, P2 ;  /* 0x00000001480fc824 */ /* 0x000fca00010e060f */
[----:B------:R2:W-:Y:S02]  /*3eb90*/  @!P4 STG.E.U8 desc[UR48][R14.64+0x69], R13 ;  /* 0x0000690d0e00c986 */ /* 0x0005e4000c101130 */
[----:B--2---:R-:W-:-:S05]  /*3eba0*/  FMUL R13, R218, UR41 ;  /* 0x00000029da0d7c20 */ /* 0x004fca0008400000 */
[----:B------:R-:W-:-:S05]  /*3ebb0*/  F2FP.SATFINITE.E4M3.F32.PACK_AB_MERGE_C R13, RZ, R13, RZ ;  /* 0x0000000dff0d723e */ /* 0x000fca00048070ff */
[----:B------:R3:W-:Y:S02]  /*3ebc0*/  @!P6 STG.E.U8 desc[UR48][R190.64+0x70], R13 ;  /* 0x0000700dbe00e986 */ /* 0x0007e4000c101130 */
[----:B---3--:R-:W-:Y:S02]  /*3ebd0*/  FMUL R13, R219, UR41 ;  /* 0x00000029db0d7c20 */ /* 0x008fe40008400000 */
[----:B------:R-:W2:Y:S01]  /*3ebe0*/  LDL.LU R219, [R1+0x4a8] ;  /* 0x0004a80001db7983 */ /* 0x000ea20000300800 */
[C---:B------:R-:W-:Y:S02]  /*3ebf0*/  LOP3.LUT P3, RZ, R0.reuse, 0x2000, RZ, 0xc0, !PT ;  /* 0x0000200000ff7812 */ /* 0x040fe4000786c0ff */
[----:B------:R-:W-:Y:S01]  /*3ec00*/  LOP3.LUT R0, R0, 0xfbffffff, RZ, 0xc0, !PT ;  /* 0xfbffffff00007812 */ /* 0x000fe200078ec0ff */
[----:B------:R-:W3:Y:S03]  /*3ec10*/  LDL.LU R221, [R1+0x4ac] ;  /* 0x0004ac0001dd7983 */ /* 0x000ee60000300800 */
[----:B------:R-:W-:-:S02]  /*3ec20*/  @P0 LOP3.LUT R0, R0, 0x4000000, RZ, 0xfc, !PT ;  /* 0x0400000000000812 */ /* 0x000fc400078efcff */
[----:B------:R-:W-:Y:S02]  /*3ec30*/  ISETP.LT.OR P0, PT, R29, 0x91, !P1 ;  /* 0x000000911d00780c */ /* 0x000fe40004f01670 */
[----:B------:R-:W-:-:S11]  /*3ec40*/  LOP3.LUT R0, R0, 0xff7fffff, RZ, 0xc0, !PT ;  /* 0xff7fffff00007812 */ /* 0x000fd600078ec0ff */
[----:B------:R-:W-:-:S04]  /*3ec50*/  @!P0 IADD3 R193, P2, P5, R3, R24, R9 ;  /* 0x0000001803c18210 */ /* 0x000fc80007d5e009 */
[----:B------:R-:W-:Y:S02]  /*3ec60*/  @!P0 IADD3.X R197, R4, R31, R8, P2, P5 ;  /* 0x0000001f04c58210 */ /* 0x000fe400017ea408 */
[----:B------:R-:W-:Y:S02]  /*3ec70*/  ISETP.LT.OR P5, PT, R29, 0x92, !P1 ;  /* 0x000000921d00780c */ /* 0x000fe40004fa1670 */
[----:B------:R-:W-:-:S04]  /*3ec80*/  @P0 LOP3.LUT R0, R0, 0x800000, RZ, 0xfc, !PT ;  /* 0x0080000000000812 */ /* 0x000fc800078efcff */
[----:B------:R-:W-:-:S07]  /*3ec90*/  LOP3.LUT R0, R0, 0xffbfffff, RZ, 0xc0, !PT ;  /* 0xffbfffff00007812 */ /* 0x000fce00078ec0ff */
[----:B------:R-:W-:Y:S02]  /*3eca0*/  @!P5 IADD3 R196, P2, P4, R3, R24, R9 ;  /* 0x0000001803c4d210 */ /* 0x000fe40007c5e009 */
[----:B------:R-:W-:Y:S02]  /*3ecb0*/  @P5 LOP3.LUT R0, R0, 0x400000, RZ, 0xfc, !PT ;  /* 0x0040000000005812 */ /* 0x000fe400078efcff */
[----:B------:R-:W-:Y:S02]  /*3ecc0*/  @!P5 IADD3.X R200, R4, R31, R8, P2, P4 ;  /* 0x0000001f04c8d210 */ /* 0x000fe400017e8408 */
[----:B------:R-:W-:Y:S02]  /*3ecd0*/  ISETP.LT.OR P5, PT, R29, 0x99, !P1 ;  /* 0x000000991d00780c */ /* 0x000fe40004fa1670 */
[----:B------:R-:W-:-:S11]  /*3ece0*/  LOP3.LUT R0, R0, 0xffefffff, RZ, 0xc0, !PT ;  /* 0xffefffff00007812 */ /* 0x000fd600078ec0ff */
[----:B------:R-:W-:Y:S02]  /*3ecf0*/  @!P5 IADD3 R190, P2, P4, R3, R24, R9 ;  /* 0x0000001803bed210 */ /* 0x000fe40007c5e009 */
[----:B------:R-:W-:Y:S02]  /*3ed00*/  @P5 LOP3.LUT R0, R0, 0x100000, RZ, 0xfc, !PT ;  /* 0x0010000000005812 */ /* 0x000fe400078efcff */
[----:B------:R-:W-:Y:S02]  /*3ed10*/  @!P5 IADD3.X R191, R4, R31, R8, P2, P4 ;  /* 0x0000001f04bfd210 */ /* 0x000fe400017e8408 */
[----:B------:R-:W-:Y:S02]  /*3ed20*/  ISETP.LT.OR P5, PT, R29, 0x9a, !P1 ;  /* 0x0000009a1d00780c */ /* 0x000fe40004fa1670 */
[C---:B------:R-:W-:Y:S02]  /*3ed30*/  LOP3.LUT P0, RZ, R12.reuse, 0x100, RZ, 0xc0, !PT ;  /* 0x000001000cff7812 */ /* 0x040fe4000780c0ff */
[----:B------:R-:W-:-:S09]  /*3ed40*/  LOP3.LUT R12, R12, 0xfffffffe, RZ, 0xc0, !PT ;  /* 0xfffffffe0c0c7812 */ /* 0x000fd200078ec0ff */
[----:B------:R-:W-:Y:S02]  /*3ed50*/  @!P5 IADD3 R201, P2, P4, R3, R24, R9 ;  /* 0x0000001803c9d210 */ /* 0x000fe40007c5e009 */
[----:B------:R-:W-:Y:S02]  /*3ed60*/  @P5 LOP3.LUT R12, R12, 0x1, RZ, 0xfc, !PT ;  /* 0x000000010c0c5812 */ /* 0x000fe400078efcff */
[----:B------:R-:W-:Y:S02]  /*3ed70*/  @!P5 IADD3.X R218, R4, R31, R8, P2, P4 ;  /* 0x0000001f04dad210 */ /* 0x000fe400017e8408 */
[----:B------:R-:W-:Y:S02]  /*3ed80*/  LOP3.LUT P5, RZ, R5, 0x1000000, RZ, 0xc0, !PT ;  /* 0x0100000005ff7812 */ /* 0x000fe400078ac0ff */
[----:B------:R-:W-:-:S11]  /*3ed90*/  LOP3.LUT R12, R12, 0xffffff7f, RZ, 0xc0, !PT ;  /* 0xffffff7f0c0c7812 */ /* 0x000fd600078ec0ff */
[----:B------:R-:W-:Y:S02]  /*3eda0*/  @P5 LOP3.LUT R12, R12, 0x80, RZ, 0xfc, !PT ;  /* 0x000000800c0c5812 */ /* 0x000fe400078efcff */
[----:B------:R-:W-:-:S13]  /*3edb0*/  ISETP.LT.OR P5, PT, R29, 0x71, !P1 ;  /* 0x000000711d00780c */ /* 0x000fda0004fa1670 */
[----:B------:R-:W0:Y:S01]  /*3edc0*/  @!P5 LDC.64 R14, c[0x0][0x5c0] ;  /* 0x00017000ff0edb82 */ /* 0x000e220000000a00 */
[----:B------:R-:W-:-:S05]  /*3edd0*/  F2FP.SATFINITE.E4M3.F32.PACK_AB_MERGE_C R13, RZ, R13, RZ ;  /* 0x0000000dff0d723e */ /* 0x000fca00048070ff */
[----:B------:R4:W-:Y:S02]  /*3ede0*/  @!P3 STG.E.U8 desc[UR48][R178.64+0x71], R13 ;  /* 0x0000710db200b986 */ /* 0x0009e4000c101130 */
[----:B----4-:R-:W-:Y:S02]  /*3edf0*/  FMUL R13, R220, UR41 ;  /* 0x00000029dc0d7c20 */ /* 0x010fe40008400000 */
[----:B------:R-:W4:Y:S01]  /*3ee00*/  LDL.LU R220, [R1+0x4b0] ;  /* 0x0004b00001dc7983 */ /* 0x000f220000300800 */
[----:B0-----:R-:W-:Y:S02]  /*3ee10*/  @!P5 IADD3 R14, P2, R73, R14, RZ ;  /* 0x0000000e490ed210 */ /* 0x001fe40007f5e0ff */
[----:B------:R-:W-:-:S03]  /*3ee20*/  F2FP.SATFINITE.E4M3.F32.PACK_AB_MERGE_C R13, RZ, R13, RZ ;  /* 0x0000000dff0d723e */ /* 0x000fc600048070ff */
[----:B------:R-:W-:-:S05]  /*3ee30*/  @!P5 IMAD.X R15, R79, 0x1, R15, P2 ;  /* 0x000000014f0fd824 */ /* 0x000fca00010e060f */
[----:B------:R2:W-:Y:S02]  /*3ee40*/  @!P5 STG.E.U8 desc[UR48][R14.64+0x70], R13 ;  /* 0x0000700d0e00d986 */ /* 0x0005e4000c101130 */
[----:B--2---:R-:W-:Y:S02]  /*3ee50*/  FMUL R13, R219, UR41 ;  /* 0x00000029db0d7c20 */ /* 0x004fe40008400000 */
[----:B------:R-:W2:Y:S01]  /*3ee60*/  LDL.LU R219, [R1+0x4b4] ;  /* 0x0004b40001db7983 */ /* 0x000ea20000300800 */
[C---:B------:R-:W-:Y:S02]  /*3ee70*/  ISETP.LT.OR P3, PT, R29.reuse, 0xa1, !P0 ;  /* 0x000000a11d00780c */ /* 0x040fe40004761670 */
[----:B------:R-:W-:Y:S01]  /*3ee80*/  ISETP.LT.OR P5, PT, R29, 0xa2, !P0 ;  /* 0x000000a21d00780c */ /* 0x000fe200047a1670 */
[----:B------:R-:W2:Y:S10]  /*3ee90*/  LDL.LU R222, [R1+0x4b8] ;  /* 0x0004b80001de7983 */ /* 0x000eb40000300800 */
[----:B------:R-:W-:-:S04]  /*3eea0*/  @!P3 IADD3 R105, P4, P6, R3, R24, R7 ;  /* 0x000000180369b210 */ /* 0x000fc80007e9e007 */
[----:B------:R-:W-:Y:S02]  /*3eeb0*/  @!P3 IADD3.X R108, R4, R31, R6, P4, P6 ;  /* 0x0000001f046cb210 */ /* 0x000fe400027ec406 */
[----:B------:R-:W-:Y:S02]  /*3eec0*/  ISETP.LT.OR P6, PT, R29, 0x72, !P1 ;  /* 0x000000721d00780c */ /* 0x000fe40004fc1670 */
[----:B------:R-:W-:-:S11]  /*3eed0*/  LOP3.LUT R2, R2, 0xffffffdf, RZ, 0xc0, !PT ;  /* 0xffffffdf02027812 */ /* 0x000fd600078ec0ff */
[----:B------:R-:W0:Y:S01]  /*3eee0*/  @!P6 LDC.64 R14, c[0x0][0x5c0] ;  /* 0x00017000ff0eeb82 */ /* 0x000e220000000a00 */
[----:B------:R-:W-:Y:S02]  /*3eef0*/  @P3 LOP3.LUT R2, R2, 0x20, RZ, 0xfc, !PT ;  /* 0x0000002002023812 */ /* 0x000fe400078efcff */
[----:B------:R-:W-:Y:S02]  /*3ef00*/  @!P5 IADD3 R237, P2, P4, R3, R24, R7 ;  /* 0x0000001803edd210 */ /* 0x000fe40007c5e007 */
[----:B------:R-:W-:Y:S02]  /*3ef10*/  LOP3.LUT R2, R2, 0xfffffffb, RZ, 0xc0, !PT ;  /* 0xfffffffb02027812 */ /* 0x000fe400078ec0ff */
[----:B------:R-:W-:Y:S02]  /*3ef20*/  @!P5 IADD3.X R109, R4, R31, R6, P2, P4 ;  /* 0x0000001f046dd210 */ /* 0x000fe400017e8406 */
[----:B------:R-:W-:Y:S02]  /*3ef30*/  @P5 LOP3.LUT R2, R2, 0x4, RZ, 0xfc, !PT ;  /* 0x0000000402025812 */ /* 0x000fe400078efcff */
[----:B------:R-:W-:-:S02]  /*3ef40*/  ISETP.LT.OR P5, PT, R29, 0xa9, !P0 ;  /* 0x000000a91d00780c */ /* 0x000fc400047a1670 */
[----:B------:R-:W-:Y:S02]  /*3ef50*/  LOP3.LUT R0, R0, 0xbfffffff, RZ, 0xc0, !PT ;  /* 0xbfffffff00007812 */ /* 0x000fe400078ec0ff */
[----:B------:R-:W-:Y:S02]  /*3ef60*/  F2FP.SATFINITE.E4M3.F32.PACK_AB_MERGE_C R13, RZ, R13, RZ ;  /* 0x0000000dff0d723e */ /* 0x000fe400048070ff */
[----:B0-----:R-:W-:-:S05]  /*3ef70*/  @!P6 IADD3 R14, P2, R87, R14, RZ ;  /* 0x0000000e570ee210 */ /* 0x001fca0007f5e0ff */
[----:B------:R-:W-:Y:S02]  /*3ef80*/  @!P6 IMAD.X R15, R93, 0x1, R15, P2 ;  /* 0x000000015d0fe824 */ /* 0x000fe400010e060f */
[----:B------:R-:W-:Y:S02]  /*3ef90*/  @!P5 IADD3 R236, P2, P4, R3, R24, R7 ;  /* 0x0000001803ecd210 */ /* 0x000fe40007c5e007 */
[----:B------:R-:W-:Y:S02]  /*3efa0*/  @P5 LOP3.LUT R0, R0, 0x40000000, RZ, 0xfc, !PT ;  /* 0x4000000000005812 */ /* 0x000fe400078efcff */
[----:B------:R-:W-:Y:S02]  /*3efb0*/  @!P5 IADD3.X R107, R4, R31, R6, P2, P4 ;  /* 0x0000001f046bd210 */ /* 0x000fe400017e8406 */
[----:B------:R-:W-:Y:S01]  /*3efc0*/  LOP3.LUT P5, RZ, R12, 0x80, RZ, 0xc0, !PT ;  /* 0x000000800cff7812 */ /* 0x000fe200078ac0ff */
[----:B------:R3:W-:Y:S01]  /*3efd0*/  @!P6 STG.E.U8 desc[UR48][R14.64+0x71], R13 ;  /* 0x0000710d0e00e986 */ /* 0x0007e2000c101130 */
[----:B------:R-:W-:Y:S01]  /*3efe0*/  LOP3.LUT P3, RZ, R5, 0x2000000, RZ, 0xc0, !PT ;  /* 0x0200000005ff7812 */ /* 0x000fe2000786c0ff */
[----:B---3--:R-:W-:-:S02]  /*3eff0*/  FMUL R13, R221, UR41 ;  /* 0x00000029dd0d7c20 */ /* 0x008fc40008400000 */
[----:B------:R-:W3:Y:S03]  /*3f000*/  LDL.LU R221, [R1+0x4bc] ;  /* 0x0004bc0001dd7983 */ /* 0x000ee60000300800 */
[----:B------:R-:W-:-:S05]  /*3f010*/  F2FP.SATFINITE.E4M3.F32.PACK_AB_MERGE_C R13, RZ, R13, RZ ;  /* 0x0000000dff0d723e */ /* 0x000fca00048070ff */
[----:B------:R4:W-:Y:S02]  /*3f020*/  @!P5 STG.E.U8 desc[UR48][R168.64+0x78], R13 ;  /* 0x0000780da800d986 */ /* 0x0009e4000c101130 */
[----:B----4-:R-:W-:-:S05]  /*3f030*/  FMUL R13, R220, UR41 ;  /* 0x00000029dc0d7c20 */ /* 0x010fca0008400000 */
[----:B------:R-:W-:-:S05]  /*3f040*/  F2FP.SATFINITE.E4M3.F32.PACK_AB_MERGE_C R13, RZ, R13, RZ ;  /* 0x0000000dff0d723e */ /* 0x000fca00048070ff */
[----:B------:R2:W-:Y:S01]  /*3f050*/  @!P3 STG.E.U8 desc[UR48][R150.64+0x79], R13 ;  /* 0x0000790d9600b986 */ /* 0x0005e2000c101130 */
[C---:B------:R-:W-:Y:S02]  /*3f060*/  ISETP.LT.OR P6, PT, R29.reuse, 0xaa, !P0 ;  /* 0x000000aa1d00780c */ /* 0x040fe400047c1670 */
[----:B------:R-:W-:Y:S02]  /*3f070*/  ISETP.LT.OR P5, PT, R29, 0xb1, !P0 ;  /* 0x000000b11d00780c */ /* 0x000fe400047a1670 */
[----:B------:R-:W-:-:S09]  /*3f080*/  LOP3.LUT R0, R0, 0xefffffff, RZ, 0xc0, !PT ;  /* 0xefffffff00007812 */ /* 0x000fd200078ec0ff */
[----:B------:R-:W-:Y:S02]  /*3f090*/  @!P6 IADD3 R234, P2, P4, R3, R24, R7 ;  /* 0x0000001803eae210 */ /* 0x000fe40007c5e007 */
[----:B------:R-:W-:Y:S01]  /*3f0a0*/  @P6 LOP3.LUT R0, R0, 0x10000000, RZ, 0xfc, !PT ;  /* 0x1000000000006812 */ /* 0x000fe200078efcff */
[----:B--2---:R-:W-:Y:S02]  /*3f0b0*/  FMUL R13, R219, UR41 ;  /* 0x00000029db0d7c20 */ /* 0x004fe40008400000 */
[----:B------:R-:W2:Y:S04]  /*3f0c0*/  LDL.LU R219, [R1+0x4c0] ;  /* 0x0004c00001db7983 */ /* 0x000ea80000300800 */
[----:B------:R-:W4:Y:S04]  /*3f0d0*/  LDL.LU R220, [R1+0x4c4] ;  /* 0x0004c40001dc7983 */ /* 0x000f280000300800 */
[----:B------:R-:W4:Y:S01]  /*3f0e0*/  LDL.LU R149, [R1+0x4c8] ;  /* 0x0004c80001957983 */ /* 0x000f220000300800 */
[----:B------:R-:W-:-:S02]  /*3f0f0*/  @!P6 IADD3.X R103, R4, R31, R6, P2, P4 ;  /* 0x0000001f0467e210 */ /* 0x000fc400017e8406 */
[----:B------:R-:W-:Y:S02]  /*3f100*/  LOP3.LUT R0, R0, 0xf7ffffff, RZ, 0xc0, !PT ;  /* 0xf7ffffff00007812 */ /* 0x000fe400078ec0ff */
        /* <DEDUP_REMOVED lines=8> */
[C---:B------:R-:W-:Y:S02]  /*3f190*/  ISETP.LT.OR P5, PT, R29.reuse, 0x79, !P1 ;  /* 0x000000791d00780c */ /* 0x040fe40004fa1670 */
[----:B------:R-:W-:-:S11]  /*3f1a0*/  ISETP.LT.OR P3, PT, R29, 0xb9, !P0 ;  /* 0x000000b91d00780c */ /* 0x000fd60004761670 */
[----:B------:R-:W0:Y:S01]  /*3f1b0*/  @!P5 LDC.64 R14, c[0x0][0x5c0] ;  /* 0x00017000ff0edb82 */ /* 0x000e220000000a00 */
[----:B------:R-:W-:Y:S02]  /*3f1c0*/  LOP3.LUT R0, R0, 0xfeffffff, RZ, 0xc0, !PT ;  /* 0xfeffffff00007812 */ /* 0x000fe400078ec0ff */
[----:B------:R-:W-:Y:S02]  /*3f1d0*/  @!P3 IADD3 R233, P4, P6, R3, R24, R7 ;  /* 0x0000001803e9b210 */ /* 0x000fe40007e9e007 */
[----:B------:R-:W-:Y:S02]  /*3f1e0*/  @P3 LOP3.LUT R0, R0, 0x1000000, RZ, 0xfc, !PT ;  /* 0x0100000000003812 */ /* 0x000fe400078efcff */
[----:B------:R-:W-:Y:S02]  /*3f1f0*/  @!P3 IADD3.X R11, R4, R31, R6, P4, P6 ;  /* 0x0000001f040bb210 */ /* 0x000fe400027ec406 */
[----:B------:R-:W-:Y:S02]  /*3f200*/  LOP3.LUT P3, RZ, R12, 0x40, RZ, 0xc0, !PT ;  /* 0x000000400cff7812 */ /* 0x000fe4000786c0ff */
[----:B------:R-:W-:-:S02]  /*3f210*/  F2FP.SATFINITE.E4M3.F32.PACK_AB_MERGE_C R13, RZ, R13, RZ ;  /* 0x0000000dff0d723e */ /* 0x000fc400048070ff */
[----:B0-----:R-:W-:-:S05]  /*3f220*/  @!P5 IADD3 R14, P2, R86, R14, RZ ;  /* 0x0000000e560ed210 */ /* 0x001fca0007f5e0ff */
[----:B------:R-:W-:-:S05]  /*3f230*/  @!P5 IMAD.X R15, R92, 0x1, R15, P2 ;  /* 0x000000015c0fd824 */ /* 0x000fca00010e060f */
[----:B------:R0:W-:Y:S01]  /*3f240*/  @!P5 STG.E.U8 desc[UR48][R14.64+0x78], R13 ;  /* 0x0000780d0e00d986 */ /* 0x0001e2000c101130 */
[----:B------:R-:W-:Y:S01]  /*3f250*/  ISETP.LT.OR P5, PT, R29, 0xba, !P0 ;  /* 0x000000ba1d00780c */ /* 0x000fe200047a1670 */
[----:B0-----:R-:W0:Y:S01]  /*3f260*/  @!P3 LDC.64 R14, c[0x0][0x5c0] ;  /* 0x00017000ff0ebb82 */ /* 0x001e220000000a00 */
[----:B------:R-:W-:-:S11]  /*3f270*/  LOP3.LUT R0, R0, 0xffdfffff, RZ, 0xc0, !PT ;  /* 0xffdfffff00007812 */ /* 0x000fd600078ec0ff */
[----:B------:R-:W-:Y:S02]  /*3f280*/  @!P5 IADD3 R229, P2, P4, R3, R24, R7 ;  /* 0x0000001803e5d210 */ /* 0x000fe40007c5e007 */
[----:B------:R-:W-:Y:S02]  /*3f290*/  @P5 LOP3.LUT R0, R0, 0x200000, RZ, 0xfc, !PT ;  /* 0x0020000000005812 */ /* 0x000fe400078efcff */
[----:B------:R-:W-:Y:S02]  /*3f2a0*/  @!P5 IADD3.X R231, R4, R31, R6, P2, P4 ;  /* 0x0000001f04e7d210 */ /* 0x000fe400017e8406 */
[----:B------:R-:W-:Y:S02]  /*3f2b0*/  ISETP.LT.OR P5, PT, R29, 0xa1, !P1 ;  /* 0x000000a11d00780c */ /* 0x000fe40004fa1670 */
[----:B------:R-:W-:Y:S02]  /*3f2c0*/  ISETP.GE.AND P6, PT, R28, 0x1, PT ;  /* 0x000000011c00780c */ /* 0x000fe40003fc6270 */
[----:B0-----:R-:W-:-:S05]  /*3f2d0*/  @!P3 IADD3 R14, P2, R30, R14, RZ ;  /* 0x0000000e1e0eb210 */ /* 0x001fca0007f5e0ff */
[----:B------:R-:W-:-:S04]  /*3f2e0*/  @!P3 IMAD.X R15, R81, 0x1, R15, P2 ;  /* 0x00000001510fb824 */ /* 0x000fc800010e060f */
[----:B------:R-:W-:Y:S01]  /*3f2f0*/  @!P5 IADD3 R228, P2, P4, R3, R24, R9 ;  /* 0x0000001803e4d210 */ /* 0x000fe20007c5e009 */
[----:B------:R-:W-:-:S03]  /*3f300*/  FMUL R13, R222, UR41 ;  /* 0x00000029de0d7c20 */ /* 0x000fc60008400000 */
[----:B------:R-:W-:Y:S02]  /*3f310*/  @!P5 IADD3.X R230, R4, R31, R8, P2, P4 ;  /* 0x0000001f04e6d210 */ /* 0x000fe400017e8408 */
[----:B------:R-:W-:Y:S02]  /*3f320*/  ISETP.LT.OR P2, PT, R29, 0x81, !P6 ;  /* 0x000000811d00780c */ /* 0x000fe40007741670 */
[----:B------:R-:W-:-:S05]  /*3f330*/  F2FP.SATFINITE.E4M3.F32.PACK_AB_MERGE_C R13, RZ, R13, RZ ;  /* 0x0000000dff0d723e */ /* 0x000fca00048070ff */
[----:B------:R0:W-:Y:S06]  /*3f340*/  @!P3 STG.E.U8 desc[UR48][R14.64+0x79], R13 ;  /* 0x0000790d0e00b986 */ /* 0x0001ec000c101130 */
[----:B0-----:R-:W0:Y:S01]  /*3f350*/  @!P2 LDC.64 R14, c[0x0][0x5c0] ;  /* 0x00017000ff0eab82 */ /* 0x001e220000000a00 */
[----:B------:R-:W-:Y:S01]  /*3f360*/  ISETP.LT.OR P4, PT, R29, 0xa2, !P1 ;  /* 0x000000a21d00780c */ /* 0x000fe20004f81670 */
[----:B---3--:R-:W-:-:S05]  /*3f370*/  FMUL R13, R221, UR41 ;  /* 0x00000029dd0d7c20 */ /* 0x008fca0008400000 */
[----:B------:R-:W-:Y:S02]  /*3f380*/  F2FP.SATFINITE.E4M3.F32.PACK_AB_MERGE_C R13, RZ, R13, RZ ;  /* 0x0000000dff0d723e */ /* 0x000fe400048070ff */
[----:B0-----:R-:W-:-:S05]  /*3f390*/  @!P2 IADD3 R14, P3, R24, R14, RZ ;  /* 0x0000000e180ea210 */ /* 0x001fca0007f7e0ff */
[----:B------:R-:W-:-:S05]  /*3f3a0*/  @!P2 IMAD.X R15, R31, 0x1, R15, P3 ;  /* 0x000000011f0fa824 */ /* 0x000fca00018e060f */
[----:B------:R0:W-:Y:S01]  /*3f3b0*/  @!P2 STG.E.U8 desc[UR48][R14.64+0x80], R13 ;  /* 0x0000800d0e00a986 */ /* 0x0001e2000c101130 */
[----:B------:R-:W-:-:S04]  /*3f3c0*/  @!P4 IADD3 R225, P2, P3, R3, R24, R9 ;  /* 0x0000001803e1c210 */ /* 0x000fc80007b5e009 */
[----:B------:R-:W-:Y:S02]  /*3f3d0*/  @!P4 IADD3.X R227, R4, R31, R8, P2, P3 ;  /* 0x0000001f04e3c210 */ /* 0x000fe400017e6408 */
[----:B------:R-:W-:-:S13]  /*3f3e0*/  ISETP.LT.OR P2, PT, R29, 0x82, !P6 ;  /* 0x000000821d00780c */ /* 0x000fda0007741670 */
[----:B0-----:R-:W0:Y:S01]  /*3f3f0*/  @!P2 LDC.64 R14, c[0x0][0x5c0] ;  /* 0x00017000ff0eab82 */ /* 0x001e220000000a00 */
[----:B------:R-:W-:-:S04]  /*3f400*/  LOP3.LUT R12, R12, 0xffffffdf, RZ, 0xc0, !PT ;  /* 0xffffffdf0c0c7812 */ /* 0x000fc800078ec0ff */
[----:B------:R-:W-:Y:S02]  /*3f410*/  @P0 LOP3.LUT R12, R12, 0x20, RZ, 0xfc, !PT ;  /* 0x000000200c0c0812 */ /* 0x000fe400078efcff */
[----:B------:R-:W-:Y:S02]  /*3f420*/  LOP3.LUT P0, RZ, R10, 0x4, RZ, 0xc0, !PT ;  /* 0x000000040aff7812 */ /* 0x000fe4000780c0ff */
[----:B0-----:R-:W-:-:S05]  /*3f430*/  @!P2 IADD3 R14, P3, R24, R14, RZ ;  /* 0x0000000e180ea210 */ /* 0x001fca0007f7e0ff */
[----:B------:R-:W-:Y:S02]  /*3f440*/  @!P2 IMAD.X R15, R31, 0x1, R15, P3 ;  /* 0x000000011f0fa824 */ /* 0x000fe400018e060f */
[----:B--2---:R-:W-:Y:S02]  /*3f450*/  FMUL R13, R219, UR41 ;  /* 0x00000029db0d7c20 */ /* 0x004fe40008400000 */
[----:B------:R-:W2:Y:S03]  /*3f460*/  LDL.LU R219, [R1+0x4cc] ;  /* 0x0004cc0001db7983 */ /* 0x000ea60000300800 */
[----:B------:R-:W-:Y:S01]  /*3f470*/  F2FP.SATFINITE.E4M3.F32.PACK_AB_MERGE_C R13, RZ, R13, RZ ;  /* 0x0000000dff0d723e */ /* 0x000fe200048070ff */
[----:B------:R-:W3:Y:S04]  /*3f480*/  LDL.LU R147, [R1+0x4d0] ;  /* 0x0004d00001937983 */ /* 0x000ee80000300800 */
[----:B------:R4:W-:Y:S02]  /*3f490*/  @!P2 STG.E.U8 desc[UR48][R14.64+0x81], R13 ;  /* 0x0000810d0e00a986 */ /* 0x0009e4000c101130 */
[----:B----4-:R-:W-:-:S05]  /*3f4a0*/  FMUL R13, R220, UR41 ;  /* 0x00000029dc0d7c20 */ /* 0x010fca0008400000 */
[----:B------:R-:W-:-:S05]  /*3f4b0*/  F2FP.SATFINITE.E4M3.F32.PACK_AB_MERGE_C R13, RZ, R13, RZ ;  /* 0x0000000dff0d723e */ /* 0x000fca00048070ff */
[----:B------:R0:W-:Y:S02]  /*3f4c0*/  @!P0 STG.E.U8 desc[UR48][R176.64+0x80], R13 ;  /* 0x0000800db0008986 */ /* 0x0001e4000c101130 */
[----:B0-----:R-:W-:Y:S02]  /*3f4d0*/  FMUL R13, R149, UR41 ;  /* 0x00000029950d7c20 */ /* 0x001fe40008400000 */
[----:B------:R-:W4:Y:S04]  /*3f4e0*/  LDL.LU R149, [R1+0x4d4] ;  /* 0x0004d40001957983 */ /* 0x000f280000300800 */
[----:B------:R-:W4:Y:S01]  /*3f4f0*/  LDL.LU R77, [R1+0x4d8] ;  /* 0x0004d800014d7983 */ /* 0x000f220000300800 */
[----:B------:R-:W-:Y:S02]  /*3f500*/  LOP3.LUT R0, R0, 0xfffbffff, RZ, 0xc0, !PT ;  /* 0xfffbffff00007812 */ /* 0x000fe400078ec0ff */
[----:B------:R-:W-:Y:S01]  /*3f510*/  ISETP.LT.OR P0, PT, R29, 0xaa, !P1 ;  /* 0x000000aa1d00780c */ /* 0x000fe20004f01670 */
[----:B------:R-:W4:Y:S01]  /*3f520*/  LDL.LU R146, [R1+0x4dc] ;  /* 0x0004dc0001927983 */ /* 0x000f220000300800 */
[----:B------:R-:W-:-:S04]  /*3f530*/  @P5 LOP3.LUT R0, R0, 0x40000, RZ, 0xfc, !PT ;  /* 0x0004000000005812 */ /* 0x000fc800078efcff */
[----:B------:R-:W-:-:S04]  /*3f540*/  LOP3.LUT R0, R0, 0xfffffffd, RZ, 0xc0, !PT ;  /* 0xfffffffd00007812 */ /* 0x000fc800078ec0ff */
[----:B------:R-:W-:Y:S02]  /*3f550*/  @P4 LOP3.LUT R0, R0, 0x2, RZ, 0xfc, !PT ;  /* 0x0000000200004812 */ /* 0x000fe400078efcff */
[----:B------:R-:W-:Y:S02]  /*3f560*/  ISETP.LT.OR P4, PT, R29, 0xa9, !P1 ;  /* 0x000000a91d00780c */ /* 0x000fe40004f81670 */
[----:B------:R-:W-:-:S11]  /*3f570*/  LOP3.LUT R0, R0, 0xfffeffff, RZ, 0xc0, !PT ;  /* 0xfffeffff00007812 */ /* 0x000fd600078ec0ff */
[CCC-:B------:R-:W-:Y:S02]  /*3f580*/  @!P4 IADD3 R221, P2, P3, R3.reuse, R24.reuse, R9.reuse ;  /* 0x0000001803ddc210 */ /* 0x1c0fe40007b5e009 */
[----:B------:R-:W-:Y:S02]  /*3f590*/  @P4 LOP3.LUT R0, R0, 0x10000, RZ, 0xfc, !PT ;  /* 0x0001000000004812 */ /* 0x000fe400078efcff */
[----:B------:R-:W-:Y:S02]  /*3f5a0*/  @!P4 IADD3.X R223, R4, R31, R8, P2, P3 ;  /* 0x0000001f04dfc210 */ /* 0x000fe400017e6408 */
[----:B------:R-:W-:Y:S02]  /*3f5b0*/  LOP3.LUT R0, R0, 0xffffbfff, RZ, 0xc0, !PT ;  /* 0xffffbfff00007812 */ /* 0x000fe400078ec0ff */
[----:B------:R-:W-:Y:S02]  /*3f5c0*/  @!P0 IADD3 R220, P2, P3, R3, R24, R9 ;  /* 0x0000001803dc8210 */ /* 0x000fe40007b5e009 */
[----:B------:R-:W-:-:S02]  /*3f5d0*/  @P0 LOP3.LUT R0, R0, 0x4000, RZ, 0xfc, !PT ;  /* 0x0000400000000812 */ /* 0x000fc400078efcff */
[----:B------:R-:W-:Y:S02]  /*3f5e0*/  @!P0 IADD3.X R222, R4, R31, R8, P2, P3 ;  /* 0x0000001f04de8210 */ /* 0x000fe400017e6408 */
[----:B------:R-:W-:-:S13]  /*3f5f0*/  ISETP.LT.OR P0, PT, R29, 0xb1, !P1 ;  /* 0x000000b11d00780c */ /* 0x000fda0004f01670 */
[----:B------:R-:W-:-:S04]  /*3f600*/  @!P0 IADD3 R224, P2, P3, R3, R24, R9 ;  /* 0x0000001803e08210 */ /* 0x000fc80007b5e009 */
[----:B------:R-:W-:Y:S02]  /*3f610*/  @!P0 IADD3.X R226, R4, R31, R8, P2, P3 ;  /* 0x0000001f04e28210 */ /* 0x000fe400017e6408 */
[----:B------:R-:W-:Y:S02]  /*3f620*/  ISETP.LT.OR P2, PT, R29, 0x89, !P6 ;  /* 0x000000891d00780c */ /* 0x000fe40007741670 */
[----:B------:R-:W-:-:S11]  /*3f630*/  LOP3.LUT P5, RZ, R10, 0x8, RZ, 0xc0, !PT ;  /* 0x000000080aff7812 */ /* 0x000fd600078ac0ff */
[----:B------:R-:W0:Y:S01]  /*3f640*/  @!P2 LDC.64 R14, c[0x0][0x5c0] ;  /* 0x00017000ff0eab82 */ /* 0x000e220000000a00 */
[----:B------:R-:W-:Y:S02]  /*3f650*/  LOP3.LUT R0, R0, 0xffffefff, RZ, 0xc0, !PT ;  /* 0xffffefff00007812 */ /* 0x000fe400078ec0ff */
[----:B------:R-:W-:Y:S02]  /*3f660*/  F2FP.SATFINITE.E4M3.F32.PACK_AB_MERGE_C R13, RZ, R13, RZ ;  /* 0x0000000dff0d723e */ /* 0x000fe400048070ff */
[----:B------:R-:W-:Y:S02]  /*3f670*/  @P0 LOP3.LUT R0, R0, 0x1000, RZ, 0xfc, !PT ;  /* 0x0000100000000812 */ /* 0x000fe400078efcff */
[----:B------:R-:W-:Y:S01]  /*3f680*/  ISETP.LT.OR P0, PT, R29, 0xb2, !P1 ;  /* 0x000000b21d00780c */ /* 0x000fe20004f01670 */
[----:B------:R2:W-:Y:S01]  /*3f690*/  @!P5 STG.E.U8 desc[UR48][R156.64+0x81], R13 ;  /* 0x0000810d9c00d986 */ /* 0x0005e2000c101130 */
[----:B0-----:R-:W-:-:S05]  /*3f6a0*/  @!P2 IADD3 R14, P3, R24, R14, RZ ;  /* 0x0000000e180ea210 */ /* 0x001fca0007f7e0ff */
[----:B------:R-:W-:Y:S01]  /*3f6b0*/  @!P2 IMAD.X R15, R31, 0x1, R15, P3 ;  /* 0x000000011f0fa824 */ /* 0x000fe200018e060f */
[----:B------:R-:W-:Y:S01]  /*3f6c0*/  LOP3.LUT P4, RZ, R10, 0x80, RZ, 0xc0, !PT ;  /* 0x000000800aff7812 */ /* 0x000fe2000788c0ff */
[----:B--2---:R-:W-:-:S05]  /*3f6d0*/  FMUL R13, R219, UR41 ;  /* 0x00000029db0d7c20 */ /* 0x004fca0008400000 */
[----:B------:R-:W-:-:S05]  /*3f6e0*/  F2FP.SATFINITE.E4M3.F32.PACK_AB_MERGE_C R13, RZ, R13, RZ ;  /* 0x0000000dff0d723e */ /* 0x000fca00048070ff */
[----:B------:R0:W-:Y:S01]  /*3f6f0*/  @!P2 STG.E.U8 desc[UR48][R14.64+0x88], R13 ;  /* 0x0000880d0e00a986 */ /* 0x0001e2000c101130 */
[----:B------:R-:W-:-:S04]  /*3f700*/  @!P0 IADD3 R179, P2, P3, R3, R24, R9 ;  /* 0x0000001803b38210 */ /* 0x000fc80007b5e009 */
[----:B------:R-:W-:Y:S02]  /*3f710*/  @!P0 IADD3.X R219, R4, R31, R8, P2, P3 ;  /* 0x0000001f04db8210 */ /* 0x000fe400017e6408 */
[----:B------:R-:W-:-:S13]  /*3f720*/  ISETP.LT.OR P2, PT, R29, 0x8a, !P6 ;  /* 0x0000008a1d00780c */ /* 0x000fda0007741670 */
[----:B0-----:R-:W0:Y:S01]  /*3f730*/  @!P2 LDC.64 R14, c[0x0][0x5c0] ;  /* 0x00017000ff0eab82 */ /* 0x001e220000000a00 */
[----:B---3--:R-:W-:Y:S02]  /*3f740*/  FMUL R13, R147, UR41 ;  /* 0x00000029930d7c20 */ /* 0x008fe40008400000 */
[----:B------:R-:W2:Y:S03]  /*3f750*/  LDL.LU R147, [R1+0x4e0] ;  /* 0x0004e00001937983 */ /* 0x000ea60000300800 */
[----:B------:R-:W-:Y:S02]  /*3f760*/  F2FP.SATFINITE.E4M3.F32.PACK_AB_MERGE_C R13, RZ, R13, RZ ;  /* 0x0000000dff0d723e */ /* 0x000fe400048070ff */
[----:B0-----:R-:W-:-:S05]  /*3f770*/  @!P2 IADD3 R14, P3, R24, R14, RZ ;  /* 0x0000000e180ea210 */ /* 0x001fca0007f7e0ff */
[----:B------:R-:W-:-:S05]  /*3f780*/  @!P2 IMAD.X R15, R31, 0x1, R15, P3 ;  /* 0x000000011f0fa824 */ /* 0x000fca00018e060f */
[----:B------:R4:W-:Y:S02]  /*3f790*/  @!P2 STG.E.U8 desc[UR48][R14.64+0x89], R13 ;  /* 0x0000890d0e00a986 */ /* 0x0009e4000c101130 */
[----:B----4-:R-:W-:Y:S02]  /*3f7a0*/  FMUL R13, R149, UR41 ;  /* 0x00000029950d7c20 */ /* 0x010fe40008400000 */
[----:B------:R-:W3:Y:S04]  /*3f7b0*/  LDL.LU R149, [R1+0x4e4] ;  /* 0x0004e40001957983 */ /* 0x000ee80000300800 */
[----:B------:R-:W4:Y:S01]  /*3f7c0*/  LDL.LU R78, [R1+0x4e8] ;  /* 0x0004e800014e7983 */ /* 0x000f220000300800 */
[----:B------:R-:W-:-:S05]  /*3f7d0*/  F2FP.SATFINITE.E4M3.F32.PACK_AB_MERGE_C R13, RZ, R13, RZ ;  /* 0x0000000dff0d723e */ /* 0x000fca00048070ff */
[----:B------:R0:W-:Y:S02]  /*3f7e0*/  @!P4 STG.E.U8 desc[UR48][R186.64+0x88], R13 ;  /* 0x0000880dba00c986 */ /* 0x0001e4000c101130 */
[----:B0-----:R-:W-:Y:S02]  /*3f7f0*/  FMUL R13, R77, UR41 ;  /* 0x000000294d0d7c20 */ /* 0x001fe40008400000 */
[----:B------:R-:W4:Y:S01]  /*3f800*/  LDL.LU R77, [R1+0x4ec] ;  /* 0x0004ec00014d7983 */ /* 0x000f220000300800 */
[----:B------:R-:W-:Y:S02]  /*3f810*/  LOP3.LUT R0, R0, 0xfffffbff, RZ, 0xc0, !PT ;  /* 0xfffffbff00007812 */ /* 0x000fe400078ec0ff */
[----:B------:R-:W-:Y:S01]  /*3f820*/  LOP3.LUT P5, RZ, R10, 0x100, RZ, 0xc0, !PT ;  /* 0x000001000aff7812 */ /* 0x000fe200078ac0ff */
[----:B------:R-:W4:Y:S01]  /*3f830*/  LDL.LU R76, [R1+0x4f0] ;  /* 0x0004f000014c7983 */ /* 0x000f220000300800 */
[----:B------:R-:W-:Y:S02]  /*3f840*/  @P0 LOP3.LUT R0, R0, 0x400, RZ, 0xfc, !PT ;  /* 0x0000040000000812 */ /* 0x000fe400078efcff */
[----:B------:R-:W-:-:S02]  /*3f850*/  ISETP.LT.OR P0, PT, R29, 0xb9, !P1 ;  /* 0x000000b91d00780c */ /* 0x000fc40004f01670 */
[----:B------:R-:W-:-:S11]  /*3f860*/  LOP3.LUT R0, R0, 0xfffffeff, RZ, 0xc0, !PT ;  /* 0xfffffeff00007812 */ /* 0x000fd600078ec0ff */
[----:B------:R-:W-:-:S04]  /*3f870*/  @!P0 IADD3 R177, P2, P3, R3, R24, R9 ;  /* 0x0000001803b18210 */ /* 0x000fc80007b5e009 */
[----:B------:R-:W-:Y:S02]  /*3f880*/  @!P0 IADD3.X R178, R4, R31, R8, P2, P3 ;  /* 0x0000001f04b28210 */ /* 0x000fe400017e6408 */
[----:B------:R-:W-:Y:S02]  /*3f890*/  ISETP.LT.OR P2, PT, R29, 0xba, !P1 ;  /* 0x000000ba1d00780c */ /* 0x000fe40004f41670 */
[----:B------:R-:W-:Y:S02]  /*3f8a0*/  @P0 LOP3.LUT R0, R0, 0x100, RZ, 0xfc, !PT ;  /* 0x0000010000000812 */ /* 0x000fe400078efcff */
[----:B------:R-:W-:Y:S02]  /*3f8b0*/  LOP3.LUT P0, RZ, R12, 0x20, RZ, 0xc0, !PT ;  /* 0x000000200cff7812 */ /* 0x000fe4000780c0ff */
[----:B------:R-:W-:Y:S02]  /*3f8c0*/  LOP3.LUT R0, R0, 0xffffffdf, RZ, 0xc0, !PT ;  /* 0xffffffdf00007812 */ /* 0x000fe400078ec0ff */
[----:B------:R-:W-:-:S05]  /*3f8d0*/  LOP3.LUT R12, R12, 0xffffffef, RZ, 0xc0, !PT ;  /* 0xffffffef0c0c7812 */ /* 0x000fca00078ec0ff */
[----:B------:R-:W-:Y:S02]  /*3f8e0*/  @P2 LOP3.LUT R0, R0, 0x20, RZ, 0xfc, !PT ;  /* 0x0000002000002812 */ /* 0x000fe400078efcff */
[----:B------:R-:W-:Y:S02]  /*3f8f0*/  @P1 LOP3.LUT R12, R12, 0x10, RZ, 0xfc, !PT ;  /* 0x000000100c0c1812 */ /* 0x000fe400078efcff */
[----:B------:R-:W-:-:S13]  /*3f900*/  LOP3.LUT P1, RZ, R0, 0x20, RZ, 0xc0, !PT ;  /* 0x0000002000ff7812 */ /* 0x000fda000782c0ff */
[----:B------:R-:W-:-:S04]  /*3f910*/  @!P1 IADD3 R176, P2, P3, R3, R24, R9 ;  /* 0x0000001803b09210 */ /* 0x000fc80007b5e009 */
[----:B------:R-:W-:Y:S02]  /*3f920*/  @!P1 IADD3.X R169, R4, R31, R8, P2, P3 ;  /* 0x0000001f04a99210 */ /* 0x000fe400017e6408 */
[----:B------:R-:W-:-:S13]  /*3f930*/  ISETP.LT.OR P1, PT, R29, 0xc1, !P0 ;  /* 0x000000c11d00780c */ /* 0x000fda0004721670 */
[----:B------:R-:W-:-:S04]  /*3f940*/  @!P1 IADD3 R168, P2, P3, R3, R24, R7 ;  /* 0x0000001803a89210 */ /* 0x000fc80007b5e007 */
[----:B------:R-:W-:Y:S02]  /*3f950*/  @!P1 IADD3.X R157, R4, R31, R6, P2, P3 ;  /* 0x0000001f049d9210 */ /* 0x000fe400017e6406 */
[----:B------:R-:W-:-:S13]  /*3f960*/  ISETP.LT.OR P2, PT, R29, 0x91, !P6 ;  /* 0x000000911d00780c */ /* 0x000fda0007741670 */
[----:B------:R-:W0:Y:S01]  /*3f970*/  @!P2 LDC.64 R14, c[0x0][0x5c0] ;  /* 0x00017000ff0eab82 */ /* 0x000e220000000a00 */
[----:B------:R-:W-:Y:S02]  /*3f980*/  LOP3.LUT R0, R0, 0xfff7ffff, RZ, 0xc0, !PT ;  /* 0xfff7ffff00007812 */ /* 0x000fe400078ec0ff */
[----:B------:R-:W-:Y:S02]  /*3f990*/  F2FP.SATFINITE.E4M3.F32.PACK_AB_MERGE_C R13, RZ, R13, RZ ;  /* 0x0000000dff0d723e */ /* 0x000fe400048070ff */
[----:B------:R-:W-:Y:S02]  /*3f9a0*/  @P1 LOP3.LUT R0, R0, 0x80000, RZ, 0xfc, !PT ;  /* 0x0008000000001812 */ /* 0x000fe400078efcff */
[----:B------:R-:W-:Y:S01]  /*3f9b0*/  ISETP.LT.OR P1, PT, R29, 0xc2, !P0 ;  /* 0x000000c21d00780c */ /* 0x000fe20004721670 */
[----:B------:R1:W-:Y:S02]  /*3f9c0*/  @!P5 STG.E.U8 desc[UR48][R154.64+0x89], R13 ;  /* 0x0000890d9a00d986 */ /* 0x0003e4000c101130 */
[----:B-1----:R-:W-:Y:S01]  /*3f9d0*/  FMUL R13, R146, UR41 ;  /* 0x00000029920d7c20 */ /* 0x002fe20008400000 */
[----:B0-----:R-:W-:-:S04]  /*3f9e0*/  @!P2 IADD3 R14, P3, R24, R14, RZ ;  /* 0x0000000e180ea210 */ /* 0x001fc80007f7e0ff */
[----:B------:R-:W-:Y:S01]  /*3f9f0*/  F2FP.SATFINITE.E4M3.F32.PACK_AB_MERGE_C R13, RZ, R13, RZ ;  /* 0x0000000dff0d723e */ /* 0x000fe200048070ff */
[----:B------:R-:W-:-:S05]  /*3fa00*/  @!P2 IMAD.X R15, R31, 0x1, R15, P3 ;  /* 0x000000011f0fa824 */ /* 0x000fca00018e060f */
[----:B------:R0:W-:Y:S01]  /*3fa10*/  @!P2 STG.E.U8 desc[UR48][R14.64+0x90], R13 ;  /* 0x0000900d0e00a986 */ /* 0x0001e2000c101130 */
[----:B------:R-:W-:-:S04]  /*3fa20*/  @!P1 IADD3 R156, P2, P3, R3, R24, R7 ;  /* 0x00000018039c9210 */ /* 0x000fc80007b5e007 */
[----:B------:R-:W-:Y:S02]  /*3fa30*/  @!P1 IADD3.X R155, R4, R31, R6, P2, P3 ;  /* 0x0000001f049b9210 */ /* 0x000fe400017e6406 */
[----:B------:R-:W-:-:S13]  /*3fa40*/  ISETP.LT.OR P2, PT, R29, 0x92, !P6 ;  /* 0x000000921d00780c */ /* 0x000fda0007741670 */
[----:B0-----:R-:W0:Y:S01]  /*3fa50*/  @!P2 LDC.64 R14, c[0x0][0x5c0] ;  /* 0x00017000ff0eab82 */ /* 0x001e220000000a00 */
[----:B------:R-:W-:Y:S02]  /*3fa60*/  LOP3.LUT P4, RZ, R10, 0x400, RZ, 0xc0, !PT ;  /* 0x000004000aff7812 */ /* 0x000fe4000788c0ff */
[----:B0-----:R-:W-:-:S05]  /*3fa70*/  @!P2 IADD3 R14, P3, R24, R14, RZ ;  /* 0x0000000e180ea210 */ /* 0x001fca0007f7e0ff */
[----:B------:R-:W-:Y:S01]  /*3fa80*/  @!P2 IMAD.X R15, R31, 0x1, R15, P3 ;  /* 0x000000011f0fa824 */ /* 0x000fe200018e060f */
[----:B------:R-:W-:Y:S01]  /*3fa90*/  LOP3.LUT P5, RZ, R10, 0x1000, RZ, 0xc0, !PT ;  /* 0x000010000aff7812 */ /* 0x000fe200078ac0ff */
[----:B--2---:R-:W-:-:S05]  /*3faa0*/  FMUL R13, R147, UR41 ;  /* 0x00000029930d7c20 */ /* 0x004fca0008400000 */
[----:B------:R-:W-:-:S05]  /*3fab0*/  F2FP.SATFINITE.E4M3.F32.PACK_AB_MERGE_C R13, RZ, R13, RZ ;  /* 0x0000000dff0d723e */ /* 0x000fca00048070ff */
[----:B------:R3:W-:Y:S02]  /*3fac0*/  @!P2 STG.E.U8 desc[UR48][R14.64+0x91], R13 ;  /* 0x0000910d0e00a986 */ /* 0x0007e4000c101130 */
[----:B---3--:R-:W-:-:S05]  /*3fad0*/  FMUL R13, R149, UR41 ;  /* 0x00000029950d7c20 */ /* 0x008fca0008400000 */
[----:B------:R-:W-:-:S05]  /*3fae0*/  F2FP.SATFINITE.E4M3.F32.PACK_AB_MERGE_C R13, RZ, R13, RZ ;  /* 0x0000000dff0d723e */ /* 0x000fca00048070ff */
[----:B------:R4:W-:Y:S02]  /*3faf0*/  @!P4 STG.E.U8 desc[UR48][R162.64+0x90], R13 ;  /* 0x0000900da200c986 */ /* 0x0009e4000c101130 */
[----:B----4-:R-:W-:Y:S02]  /*3fb00*/  FMUL R13, R78, UR41 ;  /* 0x000000294e0d7c20 */ /* 0x010fe40008400000 */
[----:B------:R-:W2:Y:S03]  /*3fb10*/  LDL.LU R78, [R1+0x4f4] ;  /* 0x0004f400014e7983 */ /* 0x000ea60000300800 */
[----:B------:R-:W-:-:S05]  /*3fb20*/  F2FP.SATFINITE.E4M3.F32.PACK_AB_MERGE_C R13, RZ, R13, RZ ;  /* 0x0000000dff0d723e */ /* 0x000fca00048070ff */
[----:B------:R0:W-:Y:S02]  /*3fb30*/  @!P5 STG.E.U8 desc[UR48][R152.64+0x91], R13 ;  /* 0x0000910d9800d986 */ /* 0x0001e4000c101130 */
[----:B0-----:R-:W-:Y:S02]  /*3fb40*/  FMUL R13, R77, UR41 ;  /* 0x000000294d0d7c20 */ /* 0x001fe40008400000 */
[----:B------:R-:W3:Y:S04]  /*3fb50*/  LDL.LU R77, [R1+0x4f8] ;  /* 0x0004f800014d7983 */ /* 0x000ee80000300800 */
[----:B------:R-:W4:Y:S04]  /*3fb60*/  LDL.LU R70, [R1+0x4fc] ;  /* 0x0004fc0001467983 */ /* 0x000f280000300800 */
[----:B------:R-:W4:Y:S04]  /*3fb70*/  LDL.LU R17, [R1+0x500] ;  /* 0x0005000001117983 */ /* 0x000f280000300800 */
[----:B------:R-:W4:Y:S01]  /*3fb80*/  LDL.LU R16, [R1+0x504] ;  /* 0x0005040001107983 */ /* 0x000f220000300800 */
[----:B------:R-:W-:-:S03]  /*3fb90*/  LOP3.LUT R0, R0, 0xfffdffff, RZ, 0xc0, !PT ;  /* 0xfffdffff00007812 */ /* 0x000fc600078ec0ff */
[----:B------:R-:W4:Y:S01]  /*3fba0*/  LDL.LU R162, [R1+0x508] ;  /* 0x0005080001a27983 */ /* 0x000f220000300800 */
[----:B------:R-:W-:Y:S02]  /*3fbb0*/  @P1 LOP3.LUT R0, R0, 0x20000, RZ, 0xfc, !PT ;  /* 0x0002000000001812 */ /* 0x000fe400078efcff */
[----:B------:R-:W-:Y:S01]  /*3fbc0*/  ISETP.LT.OR P1, PT, R29, 0xc9, !P0 ;  /* 0x000000c91d00780c */ /* 0x000fe20004721670 */
[----:B------:R-:W4:Y:S01]  /*3fbd0*/  LDL.LU R163, [R1+0x50c] ;  /* 0x00050c0001a37983 */ /* 0x000f220000300800 */
[----:B------:R-:W-:-:S03]  /*3fbe0*/  LOP3.LUT R0, R0, 0xffff7fff, RZ, 0xc0, !PT ;  /* 0xffff7fff00007812 */ /* 0x000fc600078ec0ff */
[----:B------:R-:W4:Y:S04]  /*3fbf0*/  LDL.LU R186, [R1+0x510] ;  /* 0x0005100001ba7983 */ /* 0x000f280000300800 */
[----:B------:R-:W4:Y:S04]  /*3fc00*/  LDL.LU R187, [R1+0x514] ;  /* 0x0005140001bb7983 */ /* 0x000f280000300800 */
[----:B------:R-:W-:Y:S01]  /*3fc10*/  @!P1 IADD3 R154, P2, P3, R3, R24, R7 ;  /* 0x00000018039a9210 */ /* 0x000fe20007b5e007 */
[----:B------:R-:W4:Y:S01]  /*3fc20*/  LDL.LU R153, [R1+0x518] ;  /* 0x0005180001997983 */ /* 0x000f220000300800 */
[----:B------:R-:W-:-:S02]  /*3fc30*/  @P1 LOP3.LUT R0, R0, 0x8000, RZ, 0xfc, !PT ;  /* 0x0000800000001812 */ /* 0x000fc400078efcff */
[----:B------:R-:W-:Y:S02]  /*3fc40*/  @!P1 IADD3.X R151, R4, R31, R6, P2, P3 ;  /* 0x0000001f04979210 */ /* 0x000fe400017e6406 */
[----:B------:R-:W-:Y:S02]  /*3fc50*/  ISETP.LT.OR P1, PT, R29, 0xca, !P0 ;  /* 0x000000ca1d00780c */ /* 0x000fe40004721670 */
[----:B------:R-:W-:-:S11]  /*3fc60*/  LOP3.LUT R0, R0, 0xffffdfff, RZ, 0xc0, !PT ;  /* 0xffffdfff00007812 */ /* 0x000fd600078ec0ff */
[----:B------:R-:W-:Y:S02]  /*3fc70*/  @!P1 IADD3 R150, P2, P3, R3, R24, R7 ;  /* 0x0000001803969210 */ /* 0x000fe40007b5e007 */
[----:B------:R-:W-:Y:S02]  /*3fc80*/  @P1 LOP3.LUT R0, R0, 0x2000, RZ, 0xfc, !PT ;  /* 0x0000200000001812 */ /* 0x000fe400078efcff */
[----:B------:R-:W-:Y:S02]  /*3fc90*/  @!P1 IADD3.X R149, R4, R31, R6, P2, P3 ;  /* 0x0000001f04959210 */ /* 0x000fe400017e6406 */
[----:B------:R-:W-:-:S13]  /*3fca0*/  ISETP.LT.OR P1, PT, R29, 0xd1, !P0 ;  /* 0x000000d11d00780c */ /* 0x000fda0004721670 */
[----:B------:R-:W-:-:S04]  /*3fcb0*/  @!P1 IADD3 R147, P2, P3, R3, R24, R7 ;  /* 0x0000001803939210 */ /* 0x000fc80007b5e007 */
[----:B------:R-:W-:Y:S02]  /*3fcc0*/  @!P1 IADD3.X R146, R4, R31, R6, P2, P3 ;  /* 0x0000001f04929210 */ /* 0x000fe400017e6406 */
[----:B------:R-:W-:-:S13]  /*3fcd0*/  ISETP.LT.OR P2, PT, R29, 0x99, !P6 ;  /* 0x000000991d00780c */ /* 0x000fda0007741670 */
[----:B------:R-:W0:Y:S01]  /*3fce0*/  @!P2 LDC.64 R14, c[0x0][0x5c0] ;  /* 0x00017000ff0eab82 */ /* 0x000e220000000a00 */
[----:B------:R-:W-:-:S04]  /*3fcf0*/  LOP3.LUT R0, R0, 0xfffff7ff, RZ, 0xc0, !PT ;  /* 0xfffff7ff00007812 */ /* 0x000fc800078ec0ff */
[----:B------:R-:W-:Y:S02]  /*3fd00*/  @P1 LOP3.LUT R0, R0, 0x800, RZ, 0xfc, !PT ;  /* 0x0000080000001812 */ /* 0x000fe400078efcff */
[----:B------:R-:W-:Y:S02]  /*3fd10*/  ISETP.LT.OR P1, PT, R29, 0xd2, !P0 ;  /* 0x000000d21d00780c */ /* 0x000fe40004721670 */
        /* <DEDUP_REMOVED lines=8> */
[----:B------:R-:W-:Y:S01]  /*3fda0*/  ISETP.LT.OR P6, PT, R29, 0xd9, !P0 ;  /* 0x000000d91d00780c */ /* 0x000fe200047c1670 */
[----:B------:R-:W-:-:S05]  /*3fdb0*/  FMUL R13, R76, UR41 ;  /* 0x000000294c0d7c20 */ /* 0x000fca0008400000 */
[----:B------:R-:W-:Y:S02]  /*3fdc0*/  F2FP.SATFINITE.E4M3.F32.PACK_AB_MERGE_C R13, RZ, R13, RZ ;  /* 0x0000000dff0d723e */ /* 0x000fe400048070ff */
[----:B0-----:R-:W-:-:S05]  /*3fdd0*/  @!P2 IADD3 R14, P3, R24, R14, RZ ;  /* 0x0000000e180ea210 */ /* 0x001fca0007f7e0ff */
[----:B------:R-:W-:-:S05]  /*3fde0*/  @!P2 IMAD.X R15, R31, 0x1, R15, P3 ;  /* 0x000000011f0fa824 */ /* 0x000fca00018e060f */
[----:B------:R2:W-:Y:S01]  /*3fdf0*/  @!P2 STG.E.U8 desc[UR48][R14.64+0x99], R13 ;  /* 0x0000990d0e00a986 */ /* 0x0005e2000c101130 */
[----:B------:R-:W-:-:S04]  /*3fe00*/  @!P6 IADD3 R87, P2, P3, R3, R24, R7 ;  /* 0x000000180357e210 */ /* 0x000fc80007b5e007 */
[----:B------:R-:W-:Y:S02]  /*3fe10*/  @!P6 IADD3.X R86, R4, R31, R6, P2, P3 ;  /* 0x0000001f0456e210 */ /* 0x000fe400017e6406 */
[----:B------:R-:W-:Y:S02]  /*3fe20*/  LOP3.LUT P3, RZ, R10, 0x40000, RZ, 0xc0, !PT ;  /* 0x000400000aff7812 */ /* 0x000fe4000786c0ff */
[----:B------:R-:W-:-:S04]  /*3fe30*/  LOP3.LUT R0, R0, 0xfffffdff, RZ, 0xc0, !PT ;  /* 0xfffffdff00007812 */ /* 0x000fc800078ec0ff */
[----:B------:R-:W-:-:S04]  /*3fe40*/  @P1 LOP3.LUT R0, R0, 0x200, RZ, 0xfc, !PT ;  /* 0x0000020000001812 */ /* 0x000fc800078efcff */
[----:B------:R-:W-:-:S04]  /*3fe50*/  LOP3.LUT R0, R0, 0xffffffbf, RZ, 0xc0, !PT ;  /* 0xffffffbf00007812 */ /* 0x000fc800078ec0ff */
[----:B------:R-:W-:Y:S02]  /*3fe60*/  @P6 LOP3.LUT R0, R0, 0x40, RZ, 0xfc, !PT ;  /* 0x0000004000006812 */ /* 0x000fe400078efcff */
[----:B------:R-:W-:Y:S02]  /*3fe70*/  LOP3.LUT P1, RZ, R12, 0x10, RZ, 0xc0, !PT ;  /* 0x000000100cff7812 */ /* 0x000fe4000782c0ff */
[----:B------:R-:W-:Y:S02]  /*3fe80*/  LOP3.LUT R0, R0, 0xfffffffb, RZ, 0xc0, !PT ;  /* 0xfffffffb00007812 */ /* 0x000fe400078ec0ff */
[C---:B------:R-:W-:Y:S02]  /*3fe90*/  LOP3.LUT P4, RZ, R10.reuse, 0x80000, RZ, 0xc0, !PT ;  /* 0x000800000aff7812 */ /* 0x040fe4000788c0ff */
[C---:B------:R-:W-:Y:S02]  /*3fea0*/  LOP3.LUT P5, RZ, R10.reuse, 0x20000, RZ, 0xc0, !PT ;  /* 0x000200000aff7812 */ /* 0x040fe400078ac0ff */
[----:B------:R-:W-:-:S02]  /*3feb0*/  LOP3.LUT P6, RZ, R10, 0x200000, RZ, 0xc0, !PT ;  /* 0x002000000aff7812 */ /* 0x000fc400078cc0ff */
[----:B------:R-:W-:Y:S01]  /*3fec0*/  LOP3.LUT R10, R10, 0xfdffffff, RZ, 0xc0, !PT ;  /* 0xfdffffff0a0a7812 */ /* 0x000fe200078ec0ff */
[----:B--2---:R-:W-:-:S05]  /*3fed0*/  FMUL R13, R78, UR41 ;  /* 0x000000294e0d7c20 */ /* 0x004fca0008400000 */
[----:B------:R-:W-:-:S05]  /*3fee0*/  F2FP.SATFINITE.E4M3.F32.PACK_AB_MERGE_C R13, RZ, R13, RZ ;  /* 0x0000000dff0d723e */ /* 0x000fca00048070ff */
[----:B------:R3:W-:Y:S01]  /*3fef0*/  @!P3 STG.E.U8 desc[UR48][R184.64+0x98], R13 ;  /* 0x0000980db800b986 */ /* 0x0007e2000c101130 */
[----:B------:R-:W-:-:S13]  /*3ff00*/  ISETP.LT.OR P3, PT, R29, 0xda, !P0 ;  /* 0x000000da1d00780c */ /* 0x000fda0004761670 */
[----:B------:R-:W-:Y:S02]  /*3ff10*/  @!P3 IADD3 R81, P0, P2, R3, R24, R7 ;  /* 0x000000180351b210 */ /* 0x000fe40007a1e007 */
[----:B------:R-:W-:Y:S02]  /*3ff20*/  @P3 LOP3.LUT R0, R0, 0x4, RZ, 0xfc, !PT ;  /* 0x0000000400003812 */ /* 0x000fe400078efcff */
[----:B------:R-:W-:Y:S02]  /*3ff30*/  @!P3 IADD3.X R80, R4, R31, R6, P0, P2 ;  /* 0x0000001f0450b210 */ /* 0x000fe400007e4406 */
[----:B------:R-:W-:Y:S01]  /*3ff40*/  ISETP.LT.OR P3, PT, R29, 0xc1, !P1 ;  /* 0x000000c11d00780c */ /* 0x000fe20004f61670 */
[----:B---3--:R-:W-:-:S05]  /*3ff50*/  FMUL R13, R77, UR41 ;  /* 0x000000294d0d7c20 */ /* 0x008fca0008400000 */
[----:B------:R-:W-:-:S07]  /*3ff60*/  F2FP.SATFINITE.E4M3.F32.PACK_AB_MERGE_C R13, RZ, R13, RZ ;  /* 0x0000000dff0d723e */ /* 0x000fce00048070ff */
[----:B------:R-:W-:-:S04]  /*3ff70*/  @!P3 IADD3 R79, P0, P2, R3, R24, R9 ;  /* 0x00000018034fb210 */ /* 0x000fc80007a1e009 */
[----:B------:R-:W-:Y:S02]  /*3ff80*/  @!P3 IADD3.X R78, R4, R31, R8, P0, P2 ;  /* 0x0000001f044eb210 */ /* 0x000fe400007e4408 */
[C---:B------:R-:W-:Y:S01]  /*3ff90*/  ISETP.LT.OR P3, PT, R29.reuse, 0xc2, !P1 ;  /* 0x000000c21d00780c */ /* 0x040fe20004f61670 */
[----:B------:R4:W-:Y:S01]  /*3ffa0*/  @!P4 STG.E.U8 desc[UR48][R174.64+0x99], R13 ;  /* 0x0000990dae00c986 */ /* 0x0009e2000c101130 */
[----:B------:R-:W-:-:S11]  /*3ffb0*/  ISETP.LT.OR P4, PT, R29, 0xc9, !P1 ;  /* 0x000000c91d00780c */ /* 0x000fd60004f81670 */
[----:B------:R-:W-:-:S04]  /*3ffc0*/  @!P3 IADD3 R77, P0, P2, R3, R24, R9 ;  /* 0x00000018034db210 */ /* 0x000fc80007a1e009 */
[-CC-:B------:R-:W-:Y:S02]  /*3ffd0*/  @!P3 IADD3.X R76, R4, R31.reuse, R8.reuse, P0, P2 ;  /* 0x0000001f044cb210 */ /* 0x180fe400007e4408 */
[----:B------:R-:W-:Y:S02]  /*3ffe0*/  @!P4 IADD3 R73, P0, P2, R3, R24, R9 ;  /* 0x000000180349c210 */ /* 0x000fe40007a1e009 */
[----:B------:R-:W-:Y:S02]  /*3fff0*/  @P4 LOP3.LUT R10, R10, 0x2000000, RZ, 0xfc, !PT ;  /* 0x020000000a0a4812 */ /* 0x000fe400078efcff */
[----:B------:R-:W-:Y:S02]  /*40000*/  @!P4 IADD3.X R72, R4, R31, R8, P0, P2 ;  /* 0x0000001f0448c210 */ /* 0x000fe400007e4408 */
[----:B------:R-:W-:Y:S01]  /*40010*/  LOP3.LUT P4, RZ, R2, 0x400, RZ, 0xc0, !PT ;  /* 0x0000040002ff7812 */ /* 0x000fe2000788c0ff */
[----:B----4-:R-:W-:Y:S01]  /*40020*/  FMUL R13, R70, UR41 ;  /* 0x00000029460d7c20 */ /* 0x010fe20008400000 */
[----:B------:R-:W-:-:S04]  /*40030*/  ISETP.LT.OR P3, PT, R29, 0xca, !P1 ;  /* 0x000000ca1d00780c */ /* 0x000fc80004f61670 */
[----:B------:R-:W-:-:S07]  /*40040*/  F2FP.SATFINITE.E4M3.F32.PACK_AB_MERGE_C R13, RZ, R13, RZ ;  /* 0x0000000dff0d723e */ /* 0x000fce00048070ff */
[----:B------:R-:W0:Y:S01]  /*40050*/  @!P4 LDC.64 R14, c[0x0][0x5c0] ;  /* 0x00017000ff0ecb82 */ /* 0x000e220000000a00 */
[----:B------:R1:W-:Y:S01]  /*40060*/  @!P5 STG.E.U8 desc[UR48][R160.64+0x80], R13 ;  /* 0x0000800da000d986 */ /* 0x0003e2000c101130 */
[----:B------:R-:W-:Y:S01]  /*40070*/  @!P3 IADD3 R71, P0, P2, R3, R24, R9 ;  /* 0x000000180347b210 */ /* 0x000fe20007a1e009 */
[----:B-1----:R-:W-:-:S05]  /*40080*/  FMUL R13, R17, UR41 ;  /* 0x00000029110d7c20 */ /* 0x002fca0008400000 */
[----:B------:R-:W-:Y:S02]  /*40090*/  F2FP.SATFINITE.E4M3.F32.PACK_AB_MERGE_C R13, RZ, R13, RZ ;  /* 0x0000000dff0d723e */ /* 0x000fe400048070ff */
[----:B------:R-:W-:-:S03]  /*400a0*/  @!P3 IADD3.X R70, R4, R31, R8, P0, P2 ;  /* 0x0000001f0446b210 */ /* 0x000fc600007e4408 */
[----:B------:R1:W-:Y:S01]  /*400b0*/  @!P6 STG.E.U8 desc[UR48][R166.64+0x81], R13 ;  /* 0x0000810da600e986 */ /* 0x0003e2000c101130 */
[----:B0-----:R-:W-:Y:S02]  /*400c0*/  @!P4 IADD3 R14, P6, R116, R14, RZ ;  /* 0x0000000e740ec210 */ /* 0x001fe40007fde0ff */
[----:B------:R-:W-:Y:S02]  /*400d0*/  ISETP.LT.OR P0, PT, R29, 0xd1, !P1 ;  /* 0x000000d11d00780c */ /* 0x000fe40004f01670 */
[----:B------:R-:W-:Y:S02]  /*400e0*/  LOP3.LUT R0, R0, 0xfffffffe, RZ, 0xc0, !PT ;  /* 0xfffffffe00007812 */ /* 0x000fe400078ec0ff */
[----:B------:R-:W-:-:S07]  /*400f0*/  LOP3.LUT P5, RZ, R2, 0x800, RZ, 0xc0, !PT ;  /* 0x0000080002ff7812 */ /* 0x000fce00078ac0ff */
[----:B------:R-:W-:Y:S02]  /*40100*/  @P6 LOP3.LUT R0, R0, 0x1, RZ, 0xfc, !PT ;  /* 0x0000000100006812 */ /* 0x000fe400078efcff */
[----:B------:R-:W-:Y:S01]  /*40110*/  @!P0 IADD3 R30, P2, P6, R3, R24, R9 ;  /* 0x00000018031e8210 */ /* 0x000fe20007e5e009 */
[----:B-1----:R-:W-:-:S03]  /*40120*/  FMUL R13, R16, UR41 ;  /* 0x00000029100d7c20 */ /* 0x002fc60008400000 */
[----:B------:R-:W-:Y:S02]  /*40130*/  @!P0 IADD3.X R25, R4, R31, R8, P2, P6 ;  /* 0x0000001f04198210 */ /* 0x000fe400017ec408 */
[----:B------:R-:W-:Y:S02]  /*40140*/  LOP3.LUT P6, RZ, R0, 0x1, RZ, 0xc0, !PT ;  /* 0x0000000100ff7812 */ /* 0x000fe400078cc0ff */
[----:B------:R-:W-:-:S03]  /*40150*/  F2FP.SATFINITE.E4M3.F32.PACK_AB_MERGE_C R13, RZ, R13, RZ ;  /* 0x0000000dff0d723e */ /* 0x000fc600048070ff */
[----:B------:R-:W-:-:S05]  /*40160*/  @!P4 IMAD.X R15, R117, 0x1, R15, P6 ;  /* 0x00000001750fc824 */ /* 0x000fca00030e060f */
[----:B------:R0:W-:Y:S01]  /*40170*/  @!P4 STG.E.U8 desc[UR48][R14.64+0x80], R13 ;  /* 0x0000800d0e00c986 */ /* 0x0001e2000c101130 */
[----:B------:R-:W-:Y:S02]  /*40180*/  ISETP.LT.OR P2, PT, R29, 0xd2, !P1 ;  /* 0x000000d21d00780c */ /* 0x000fe40004f41670 */
[----:B------:R-:W-:Y:S01]  /*40190*/  LOP3.LUT R10, R10, 0xfbffffff, RZ, 0xc0, !PT ;  /* 0xfbffffff0a0a7812 */ /* 0x000fe200078ec0ff */
[----:B0-----:R-:W0:Y:S03]  /*401a0*/  @!P5 LDC.64 R14, c[0x0][0x5c0] ;  /* 0x00017000ff0edb82 */ /* 0x001e260000000a00 */
[----:B------:R-:W-:-:S04]  /*401b0*/  @P3 LOP3.LUT R10, R10, 0x4000000, RZ, 0xfc, !PT ;  /* 0x040000000a0a3812 */ /* 0x000fc800078efcff */
[----:B------:R-:W-:-:S03]  /*401c0*/  LOP3.LUT R10, R10, 0xf7ffffff, RZ, 0xc0, !PT ;  /* 0xf7ffffff0a0a7812 */ /* 0x000fc600078ec0ff */
[----:B------:R-:W-:Y:S02]  /*401d0*/  @!P2 IADD3 R17, P4, P6, R3, R24, R9 ;  /* 0x000000180311a210 */ /* 0x000fe40007e9e009 */
[----:B------:R-:W-:Y:S01]  /*401e0*/  @P0 LOP3.LUT R10, R10, 0x8000000, RZ, 0xfc, !PT ;  /* 0x080000000a0a0812 */ /* 0x000fe200078efcff */
[----:B------:R-:W-:Y:S01]  /*401f0*/  FMUL R13, R162, UR41 ;  /* 0x00000029a20d7c20 */ /* 0x000fe20008400000 */
[----:B------:R-:W-:Y:S01]  /*40200*/  @!P2 IADD3.X R16, R4, R31, R8, P4, P6 ;  /* 0x0000001f0410a210 */ /* 0x000fe200027ec408 */
[----:B------:R-:W2:Y:S01]  /*40210*/  LDL.LU R162, [R1+0x51c] ;  /* 0x00051c0001a27983 */ /* 0x000ea20000300800 */
[C---:B------:R-:W-:Y:S02]  /*40220*/  LOP3.LUT P0, RZ, R10.reuse, 0x400000, RZ, 0xc0, !PT ;  /* 0x004000000aff7812 */ /* 0x040fe4000780c0ff */
[----:B------:R-:W-:Y:S02]  /*40230*/  LOP3.LUT R10, R10, 0xefffffff, RZ, 0xc0, !PT ;  /* 0xefffffff0a0a7812 */ /* 0x000fe400078ec0ff */
[----:B------:R-:W-:-:S02]  /*40240*/  F2FP.SATFINITE.E4M3.F32.PACK_AB_MERGE_C R13, RZ, R13, RZ ;  /* 0x0000000dff0d723e */ /* 0x000fc400048070ff */
[----:B------:R-:W-:Y:S02]  /*40250*/  @P1 LOP3.LUT R10, R10, 0x10000000, RZ, 0xfc, !PT ;  /* 0x100000000a0a1812 */ /* 0x000fe400078efcff */
[----:B0-----:R-:W-:Y:S02]  /*40260*/  @!P5 IADD3 R14, P6, R120, R14, RZ ;  /* 0x0000000e780ed210 */ /* 0x001fe40007fde0ff */
[----:B------:R-:W-:-:S03]  /*40270*/  LOP3.LUT P1, RZ, R10, 0x800000, RZ, 0xc0, !PT ;  /* 0x008000000aff7812 */ /* 0x000fc6000782c0ff */
[----:B------:R-:W-:-:S05]  /*40280*/  @!P5 IMAD.X R15, R121, 0x1, R15, P6 ;  /* 0x00000001790fd824 */ /* 0x000fca00030e060f */
[----:B------:R0:W-:Y:S02]  /*40290*/  @!P5 STG.E.U8 desc[UR48][R14.64+0x81], R13 ;  /* 0x0000810d0e00d986 */ /* 0x0001e4000c101130 */
[----:B0-----:R-:W-:-:S05]  /*402a0*/  FMUL R13, R163, UR41 ;  /* 0x00000029a30d7c20 */ /* 0x001fca0008400000 */
[----:B------:R-:W-:-:S05]  /*402b0*/  F2FP.SATFINITE.E4M3.F32.PACK_AB_MERGE_C R13, RZ, R13, RZ ;  /* 0x0000000dff0d723e */ /* 0x000fca00048070ff */
[----:B------:R0:W-:Y:S02]  /*402c0*/  @!P1 STG.E.U8 desc[UR48][R198.64+0x88], R13 ;  /* 0x0000880dc6009986 */ /* 0x0001e4000c101130 */
[----:B0-----:R-:W-:Y:S02]  /*402d0*/  FMUL R13, R186, UR41 ;  /* 0x00000029ba0d7c20 */ /* 0x001fe40008400000 */
[----:B------:R-:W3:Y:S03]  /*402e0*/  LDL.LU R186, [R1+0x520] ;  /* 0x0005200001ba7983 */ /* 0x000ee60000300800 */
[----:B------:R-:W-:-:S05]  /*402f0*/  F2FP.SATFINITE.E4M3.F32.PACK_AB_MERGE_C R13, RZ, R13, RZ ;  /* 0x0000000dff0d723e */ /* 0x000fca00048070ff */
[----:B------:R0:W-:Y:S02]  /*40300*/  @!P0 STG.E.U8 desc[UR48][R180.64+0x89], R13 ;  /* 0x0000890db4008986 */ /* 0x0001e4000c101130 */
[----:B0-----:R-:W-:Y:S02]  /*40310*/  FMUL R13, R187, UR41 ;  /* 0x00000029bb0d7c20 */ /* 0x001fe40008400000 */
[----:B------:R-:W4:Y:S04]  /*40320*/  LDL.LU R187, [R1+0x524] ;  /* 0x0005240001bb7983 */ /* 0x000f280000300800 */
[----:B------:R-:W4:Y:S01]  /*40330*/  LDL.LU R163, [R1+0x528] ;  /* 0x0005280001a37983 */ /* 0x000f220000300800 */
[----:B------:R-:W-:Y:S02]  /*40340*/  LOP3.LUT P3, RZ, R2, 0x200, RZ, 0xc0, !PT ;  /* 0x0000020002ff7812 */ /* 0x000fe4000786c0ff */
[----:B------:R-:W-:Y:S01]  /*40350*/  LOP3.LUT P4, RZ, R10, 0x100000, RZ, 0xc0, !PT ;  /* 0x001000000aff7812 */ /* 0x000fe2000788c0ff */
[----:B------:R-:W4:Y:S10]  /*40360*/  LDL.LU R152, [R1+0x52c] ;  /* 0x00052c0001987983 */ /* 0x000f340000300800 */
[----:B------:R-:W0:Y:S01]  /*40370*/  @!P3 LDC.64 R14, c[0x0][0x5c0] ;  /* 0x00017000ff0ebb82 */ /* 0x000e220000000a00 */
[----:B------:R-:W-:-:S04]  /*40380*/  LOP3.LUT R12, R12, 0xfffffff7, RZ, 0xc0, !PT ;  /* 0xfffffff70c0c7812 */ /* 0x000fc800078ec0ff */
[----:B------:R-:W-:Y:S02]  /*40390*/  @P4 LOP3.LUT R12, R12, 0x8, RZ, 0xfc, !PT ;  /* 0x000000080c0c4812 */ /* 0x000fe400078efcff */
[----:B------:R-:W-:Y:S02]  /*403a0*/  LOP3.LUT P4, RZ, R2, 0x100, RZ, 0xc0, !PT ;  /* 0x0000010002ff7812 */ /* 0x000fe4000788c0ff */
[----:B------:R-:W-:Y:S02]  /*403b0*/  F2FP.SATFINITE.E4M3.F32.PACK_AB_MERGE_C R13, RZ, R13, RZ ;  /* 0x0000000dff0d723e */ /* 0x000fe400048070ff */
[----:B0-----:R-:W-:-:S05]  /*403c0*/  @!P3 IADD3 R14, P6, R126, R14, RZ ;  /* 0x0000000e7e0eb210 */ /* 0x001fca0007fde0ff */
[----:B------:R-:W-:-:S05]  /*403d0*/  @!P3 IMAD.X R15, R127, 0x1, R15, P6 ;  /* 0x000000017f0fb824 */ /* 0x000fca00030e060f */
[----:B------:R0:W-:Y:S02]  /*403e0*/  @!P3 STG.E.U8 desc[UR48][R14.64+0x88], R13 ;  /* 0x0000880d0e00b986 */ /* 0x0001e4000c101130 */
[----:B0-----:R-:W0:Y:S01]  /*403f0*/  @!P4 LDC.64 R14, c[0x0][0x5c0] ;  /* 0x00017000ff0ecb82 */ /* 0x001e220000000a00 */
[----:B------:R-:W-:-:S04]  /*40400*/  LOP3.LUT R10, R10, 0xdfffffff, RZ, 0xc0, !PT ;  /* 0xdfffffff0a0a7812 */ /* 0x000fc800078ec0ff */
[----:B------:R-:W-:-:S04]  /*40410*/  @P2 LOP3.LUT R10, R10, 0x20000000, RZ, 0xfc, !PT ;  /* 0x200000000a0a2812 */ /* 0x000fc800078efcff */
[----:B------:R-:W-:Y:S01]  /*40420*/  LOP3.LUT P1, RZ, R10, 0x8000, RZ, 0xc0, !PT ;  /* 0x000080000aff7812 */ /* 0x000fe2000782c0ff */
[----:B------:R-:W-:Y:S01]  /*40430*/  FMUL R13, R153, UR41 ;  /* 0x00000029990d7c20 */ /* 0x000fe20008400000 */
[----:B------:R-:W-:Y:S01]  /*40440*/  LOP3.LUT R12, R12, 0xfffffffb, RZ, 0xc0, !PT ;  /* 0xfffffffb0c0c7812 */ /* 0x000fe200078ec0ff */
[----:B------:R-:W4:Y:S01]  /*40450*/  LDL.LU R153, [R1+0x530] ;  /* 0x0005300001997983 */ /* 0x000f220000300800 */
[----:B0-----:R-:W-:-:S05]  /*40460*/  @!P4 IADD3 R14, P6, R132, R14, RZ ;  /* 0x0000000e840ec210 */ /* 0x001fca0007fde0ff */
[----:B------:R-:W-:Y:S01]  /*40470*/  @!P4 IMAD.X R15, R133, 0x1, R15, P6 ;  /* 0x00000001850fc824 */ /* 0x000fe200030e060f */
[----:B------:R-:W-:-:S03]  /*40480*/  LOP3.LUT P6, RZ, R2, 0x100, RZ, 0xc0, !PT ;  /* 0x0000010002ff7812 */ /* 0x000fc600078cc0ff */
[----:B------:R-:W-:Y:S02]  /*40490*/  @P1 LOP3.LUT R12, R12, 0x4, RZ, 0xfc, !PT ;  /* 0x000000040c0c1812 */ /* 0x000fe400078efcff */
[----:B------:R-:W-:Y:S02]  /*404a0*/  F2FP.SATFINITE.E4M3.F32.PACK_AB_MERGE_C R13, RZ, R13, RZ ;  /* 0x0000000dff0d723e */ /* 0x000fe400048070ff */
[----:B------:R-:W-:-:S06]  /*404b0*/  LOP3.LUT P4, RZ, R12, 0x8, RZ, 0xc0, !PT ;  /* 0x000000080cff7812 */ /* 0x000fcc000788c0ff */
[----:B------:R2:W-:Y:S01]  /*404c0*/  @!P6 STG.E.U8 desc[UR48][R14.64+0x89], R13 ;  /* 0x0000890d0e00e986 */ /* 0x0005e2000c101130 */
[----:B------:R-:W-:Y:S01]  /*404d0*/  LOP3.LUT P2, RZ, R10, 0x10000, RZ, 0xc0, !PT ;  /* 0x000100000aff7812 */ /* 0x000fe2000784c0ff */
[----:B--2---:R-:W-:-:S05]  /*404e0*/  FMUL R13, R162, UR41 ;  /* 0x00000029a20d7c20 */ /* 0x004fca0008400000 */
[----:B------:R-:W-:-:S05]  /*404f0*/  F2FP.SATFINITE.E4M3.F32.PACK_AB_MERGE_C R13, RZ, R13, RZ ;  /* 0x0000000dff0d723e */ /* 0x000fca00048070ff */
[----:B------:R3:W-:Y:S02]  /*40500*/  @!P4 STG.E.U8 desc[UR48][R194.64+0x90], R13 ;  /* 0x0000900dc200c986 */ /* 0x0007e4000c101130 */
[----:B---3--:R-:W-:Y:S02]  /*40510*/  FMUL R13, R186, UR41 ;  /* 0x00000029ba0d7c20 */ /* 0x008fe40008400000 */
[----:B------:R-:W2:Y:S04]  /*40520*/  LDL.LU R186, [R1+0x534] ;  /* 0x0005340001ba7983 */ /* 0x000ea80000300800 */
[----:B------:R-:W3:Y:S01]  /*40530*/  LDL.LU R162, [R1+0x538] ;  /* 0x0005380001a27983 */ /* 0x000ee20000300800 */
[----:B------:R-:W-:-:S05]  /*40540*/  F2FP.SATFINITE.E4M3.F32.PACK_AB_MERGE_C R13, RZ, R13, RZ ;  /* 0x0000000dff0d723e */ /* 0x000fca00048070ff */
[----:B------:R4:W-:Y:S02]  /*40550*/  @!P2 STG.E.U8 desc[UR48][R188.64+0x91], R13 ;  /* 0x0000910dbc00a986 */ /* 0x0009e4000c101130 */
[----:B----4-:R-:W-:Y:S02]  /*40560*/  FMUL R13, R187, UR41 ;  /* 0x00000029bb0d7c20 */ /* 0x010fe40008400000 */
[----:B------:R-:W4:Y:S01]  /*40570*/  LDL.LU R187, [R1+0x53c] ;  /* 0x00053c0001bb7983 */ /* 0x000f220000300800 */
[----:B------:R-:W-:-:S13]  /*40580*/  LOP3.LUT P5, RZ, R2, 0x80, RZ, 0xc0, !PT ;  /* 0x0000008002ff7812 */ /* 0x000fda00078ac0ff */
[----:B------:R-:W0:Y:S01]  /*40590*/  @!P5 LDC.64 R14, c[0x0][0x5c0] ;  /* 0x00017000ff0edb82 */ /* 0x000e220000000a00 */
[----:B------:R-:W-:Y:S02]  /*405a0*/  F2FP.SATFINITE.E4M3.F32.PACK_AB_MERGE_C R13, RZ, R13, RZ ;  /* 0x0000000dff0d723e */ /* 0x000fe400048070ff */
[----:B0-----:R-:W-:-:S05]  /*405b0*/  @!P5 IADD3 R14, P6, R135, R14, RZ ;  /* 0x0000000e870ed210 */ /* 0x001fca0007fde0ff */
[----:B------:R-:W-:-:S05]  /*405c0*/  @!P5 IMAD.X R15, R137, 0x1, R15, P6 ;  /* 0x00000001890fd824 */ /* 0x000fca00030e060f */
[----:B------:R0:W-:Y:S02]  /*405d0*/  @!P5 STG.E.U8 desc[UR48][R14.64+0x90], R13 ;  /* 0x0000900d0e00d986 */ /* 0x0001e4000c101130 */
[----:B0-----:R-:W-:Y:S02]  /*405e0*/  FMUL R13, R163, UR41 ;  /* 0x00000029a30d7c20 */ /* 0x001fe40008400000 */
[----:B------:R-:W4:Y:S01]  /*405f0*/  LDL.LU R163, [R1+0x540] ;  /* 0x0005400001a37983 */ /* 0x000f220000300800 */
[----:B------:R-:W-:-:S13]  /*40600*/  LOP3.LUT P1, RZ, R2, 0x40, RZ, 0xc0, !PT ;  /* 0x0000004002ff7812 */ /* 0x000fda000782c0ff */
[----:B------:R-:W0:Y:S01]  /*40610*/  @!P1 LDC.64 R14, c[0x0][0x5c0] ;  /* 0x00017000ff0e9b82 */ /* 0x000e220000000a00 */
[----:B------:R-:W-:Y:S02]  /*40620*/  LOP3.LUT P3, RZ, R2, 0x10, RZ, 0xc0, !PT ;  /* 0x0000001002ff7812 */ /* 0x000fe4000786c0ff */
[----:B------:R-:W-:Y:S02]  /*40630*/  F2FP.SATFINITE.E4M3.F32.PACK_AB_MERGE_C R13, RZ, R13, RZ ;  /* 0x0000000dff0d723e */ /* 0x000fe400048070ff */
[----:B0-----:R-:W-:-:S05]  /*40640*/  @!P1 IADD3 R14, P6, R134, R14, RZ ;  /* 0x0000000e860e9210 */ /* 0x001fca0007fde0ff */
[----:B------:R-:W-:Y:S01]  /*40650*/  @!P1 IMAD.X R15, R136, 0x1, R15, P6 ;  /* 0x00000001880f9824 */ /* 0x000fe200030e060f */
[----:B------:R-:W-:Y:S02]  /*40660*/  LOP3.LUT P6, RZ, R2, 0x40, RZ, 0xc0, !PT ;  /* 0x0000004002ff7812 */ /* 0x000fe400078cc0ff */
[----:B------:R-:W-:-:S11]  /*40670*/  LOP3.LUT P1, RZ, R12, 0x4, RZ, 0xc0, !PT ;  /* 0x000000040cff7812 */ /* 0x000fd6000782c0ff */
[----:B------:R0:W-:Y:S01]  /*40680*/  @!P6 STG.E.U8 desc[UR48][R14.64+0x91], R13 ;  /* 0x0000910d0e00e986 */ /* 0x0001e2000c101130 */
[----:B------:R-:W-:Y:S01]  /*40690*/  LOP3.LUT P0, RZ, R10, 0x4000, RZ, 0xc0, !PT ;  /* 0x000040000aff7812 */ /* 0x000fe2000780c0ff */
[----:B0-----:R-:W0:Y:S01]  /*406a0*/  @!P3 LDC.64 R14, c[0x0][0x5c0] ;  /* 0x00017000ff0ebb82 */ /* 0x001e220000000a00 */
[----:B------:R-:W-:-:S05]  /*406b0*/  FMUL R13, R152, UR41 ;  /* 0x00000029980d7c20 */ /* 0x000fca0008400000 */
[----:B------:R-:W-:-:S05]  /*406c0*/  F2FP.SATFINITE.E4M3.F32.PACK_AB_MERGE_C R13, RZ, R13, RZ ;  /* 0x0000000dff0d723e */ /* 0x000fca00048070ff */
[----:B------:R1:W-:Y:S01]  /*406d0*/  @!P1 STG.E.U8 desc[UR48][R208.64+0x98], R13 ;  /* 0x0000980dd0009986 */ /* 0x0003e2000c101130 */
[----:B------:R-:W-:Y:S01]  /*406e0*/  LOP3.LUT P4, RZ, R2, 0x8, RZ, 0xc0, !PT ;  /* 0x0000000802ff7812 */ /* 0x000fe2000788c0ff */
[----:B-1----:R-:W-:Y:S02]  /*406f0*/  FMUL R13, R153, UR41 ;  /* 0x00000029990d7c20 */ /* 0x002fe40008400000 */
[----:B------:R-:W4:Y:S03]  /*40700*/  LDL.LU R153, [R1+0x544] ;  /* 0x0005440001997983 */ /* 0x000f260000300800 */
[----:B------:R-:W-:Y:S02]  /*40710*/  F2FP.SATFINITE.E4M3.F32.PACK_AB_MERGE_C R13, RZ, R13, RZ ;  /* 0x0000000dff0d723e */ /* 0x000fe400048070ff */
[----:B0-----:R-:W-:-:S03]  /*40720*/  @!P3 IADD3 R14, P6, R138, R14, RZ ;  /* 0x0000000e8a0eb210 */ /* 0x001fc60007fde0ff */
[----:B------:R2:W-:Y:S02]  /*40730*/  @!P0 STG.E.U8 desc[UR48][R202.64+0x99], R13 ;  /* 0x0000990dca008986 */ /* 0x0005e4000c101130 */
[----:B------:R-:W-:Y:S02]  /*40740*/  @!P3 IMAD.X R15, R140, 0x1, R15, P6 ;  /* 0x000000018c0fb824 */ /* 0x000fe400030e060f */
[----:B--2---:R-:W-:Y:S02]  /*40750*/  FMUL R13, R186, UR41 ;  /* 0x00000029ba0d7c20 */ /* 0x004fe40008400000 */
[----:B------:R-:W2:Y:S03]  /*40760*/  LDL.LU R186, [R1+0x548] ;  /* 0x0005480001ba7983 */ /* 0x000ea60000300800 */
[----:B------:R-:W-:-:S05]  /*40770*/  F2FP.SATFINITE.E4M3.F32.PACK_AB_MERGE_C R13, RZ, R13, RZ ;  /* 0x0000000dff0d723e */ /* 0x000fca00048070ff */
[----:B------:R0:W-:Y:S02]  /*40780*/  @!P3 STG.E.U8 desc[UR48][R14.64+0x98], R13 ;  /* 0x0000980d0e00b986 */ /* 0x0001e4000c101130 */
[----:B0-----:R-:W0:Y:S01]  /*40790*/  @!P4 LDC.64 R14, c[0x0][0x5c0] ;  /* 0x00017000ff0ecb82 */ /* 0x001e220000000a00 */
[----:B---3--:R-:W-:Y:S02]  /*407a0*/  FMUL R13, R162, UR41 ;  /* 0x00000029a20d7c20 */ /* 0x008fe40008400000 */
[----:B------:R-:W3:Y:S03]  /*407b0*/  LDL.LU R162, [R1+0x54c] ;  /* 0x00054c0001a27983 */ /* 0x000ee60000300800 */
[----:B------:R-:W-:Y:S02]  /*407c0*/  F2FP.SATFINITE.E4M3.F32.PACK_AB_MERGE_C R13, RZ, R13, RZ ;  /* 0x0000000dff0d723e */ /* 0x000fe400048070ff */
[----:B0-----:R-:W-:-:S05]  /*407d0*/  @!P4 IADD3 R14, P6, R139, R14, RZ ;  /* 0x0000000e8b0ec210 */ /* 0x001fca0007fde0ff */
[----:B------:R-:W-:-:S05]  /*407e0*/  @!P4 IMAD.X R15, R141, 0x1, R15, P6 ;  /* 0x000000018d0fc824 */ /* 0x000fca00030e060f */
[----:B------:R4:W-:Y:S02]  /*407f0*/  @!P4 STG.E.U8 desc[UR48][R14.64+0x99], R13 ;  /* 0x0000990d0e00c986 */ /* 0x0009e4000c101130 */
[----:B----4-:R-:W-:Y:S02]  /*40800*/  FMUL R13, R187, UR41 ;  /* 0x00000029bb0d7c20 */ /* 0x010fe40008400000 */
[----:B------:R-:W4:Y:S01]  /*40810*/  LDL.LU R187, [R1+0x550] ;  /* 0x0005500001bb7983 */ /* 0x000f220000300800 */
[----:B------:R-:W-:Y:S02]  /*40820*/  LOP3.LUT P6, RZ, R10, 0x2000, RZ, 0xc0, !PT ;  /* 0x000020000aff7812 */ /* 0x000fe400078cc0ff */
[----:B------:R-:W-:-:S11]  /*40830*/  F2FP.SATFINITE.E4M3.F32.PACK_AB_MERGE_C R13, RZ, R13, RZ ;  /* 0x0000000dff0d723e */ /* 0x000fd600048070ff */
[----:B------:R0:W-:Y:S02]  /*40840*/  @!P6 STG.E.U8 desc[UR48][R216.64+0x80], R13 ;  /* 0x0000800dd800e986 */ /* 0x0001e4000c101130 */
[----:B0-----:R-:W-:Y:S02]  /*40850*/  FMUL R13, R163, UR41 ;  /* 0x00000029a30d7c20 */ /* 0x001fe40008400000 */
[----:B------:R-:W4:Y:S01]  /*40860*/  LDL.LU R163, [R1+0x554] ;  /* 0x0005540001a37983 */ /* 0x000f220000300800 */
[----:B------:R-:W-:Y:S02]  /*40870*/  LOP3.LUT P5, RZ, R2, 0x2, RZ, 0xc0, !PT ;  /* 0x0000000202ff7812 */ /* 0x000fe400078ac0ff */
[----:B------:R-:W-:Y:S01]  /*40880*/  LOP3.LUT P2, RZ, R10, 0x800, RZ, 0xc0, !PT ;  /* 0x000008000aff7812 */ /* 0x000fe2000784c0ff */
[----:B------:R-:W4:Y:S10]  /*40890*/  LDL.LU R185, [R1+0x558] ;  /* 0x0005580001b97983 */ /* 0x000f340000300800 */
[----:B------:R-:W0:Y:S01]  /*408a0*/  @!P5 LDC.64 R14, c[0x0][0x5c0] ;  /* 0x00017000ff0edb82 */ /* 0x000e220000000a00 */
[----:B------:R-:W-:-:S02]  /*408b0*/  F2FP.SATFINITE.E4M3.F32.PACK_AB_MERGE_C R13, RZ, R13, RZ ;  /* 0x0000000dff0d723e */ /* 0x000fc400048070ff */
[----:B------:R-:W-:-:S03]  /*408c0*/  LOP3.LUT P1, RZ, R2, 0x1, RZ, 0xc0, !PT ;  /* 0x0000000102ff7812 */ /* 0x000fc6000782c0ff */
[----:B------:R1:W-:Y:S01]  /*408d0*/  @!P2 STG.E.U8 desc[UR48][R210.64+0x81], R13 ;  /* 0x0000810dd200a986 */ /* 0x0003e2000c101130 */
[----:B0-----:R-:W-:-:S05]  /*408e0*/  @!P5 IADD3 R14, P6, R148, R14, RZ ;  /* 0x0000000e940ed210 */ /* 0x001fca0007fde0ff */
[----:B------:R-:W-:Y:S02]  /*408f0*/  @!P5 IMAD.X R15, R158, 0x1, R15, P6 ;  /* 0x000000019e0fd824 */ /* 0x000fe400030e060f */
[----:B-1----:R-:W-:-:S05]  /*40900*/  FMUL R13, R153, UR41 ;  /* 0x00000029990d7c20 */ /* 0x002fca0008400000 */
[----:B------:R-:W-:-:S05]  /*40910*/  F2FP.SATFINITE.E4M3.F32.PACK_AB_MERGE_C R13, RZ, R13, RZ ;  /* 0x0000000dff0d723e */ /* 0x000fca00048070ff */
[----:B------:R0:W-:Y:S02]  /*40920*/  @!P5 STG.E.U8 desc[UR48][R14.64+0x80], R13 ;  /* 0x0000800d0e00d986 */ /* 0x0001e4000c101130 */
[----:B0-----:R-:W0:Y:S01]  /*40930*/  @!P1 LDC.64 R14, c[0x0][0x5c0] ;  /* 0x00017000ff0e9b82 */ /* 0x001e220000000a00 */
[----:B------:R-:W-:Y:S02]  /*40940*/  LOP3.LUT P0, RZ, R10, 0x200, RZ, 0xc0, !PT ;  /* 0x000002000aff7812 */ /* 0x000fe4000780c0ff */
[----:B0-----:R-:W-:-:S05]  /*40950*/  @!P1 IADD3 R14, P6, R159, R14, RZ ;  /* 0x0000000e9f0e9210 */ /* 0x001fca0007fde0ff */
[----:B------:R-:W-:Y:S02]  /*40960*/  @!P1 IMAD.X R15, R164, 0x1, R15, P6 ;  /* 0x00000001a40f9824 */ /* 0x000fe400030e060f */
[----:B--2---:R-:W-:Y:S02]  /*40970*/  FMUL R13, R186, UR41 ;  /* 0x00000029ba0d7c20 */ /* 0x004fe40008400000 */
[----:B------:R-:W2:Y:S03]  /*40980*/  LDL.LU R186, [R1+0x55c] ;  /* 0x00055c0001ba7983 */ /* 0x000ea60000300800 */
[----:B------:R-:W-:Y:S01]  /*40990*/  F2FP.SATFINITE.E4M3.F32.PACK_AB_MERGE_C R13, RZ, R13, RZ ;  /* 0x0000000dff0d723e */ /* 0x000fe200048070ff */
[----:B------:R-:W2:Y:S04]  /*409a0*/  LDL.LU R152, [R1+0x560] ;  /* 0x0005600001987983 */ /* 0x000ea80000300800 */
[----:B------:R3:W-:Y:S02]  /*409b0*/  @!P1 STG.E.U8 desc[UR48][R14.64+0x81], R13 ;  /* 0x0000810d0e009986 */ /* 0x0007e4000c101130 */
[----:B---3--:R-:W-:-:S05]  /*409c0*/  FMUL R13, R162, UR41 ;  /* 0x00000029a20d7c20 */ /* 0x008fca0008400000 */
[----:B------:R-:W-:-:S05]  /*409d0*/  F2FP.SATFINITE.E4M3.F32.PACK_AB_MERGE_C R13, RZ, R13, RZ ;  /* 0x0000000dff0d723e */ /* 0x000fca00048070ff */
[----:B------:R4:W-:Y:S02]  /*409e0*/  @!P0 STG.E.U8 desc[UR48][R212.64+0x88], R13 ;  /* 0x0000880dd4008986 */ /* 0x0009e4000c101130 */
[----:B----4-:R-:W-:Y:S02]  /*409f0*/  FMUL R13, R187, UR41 ;  /* 0x00000029bb0d7c20 */ /* 0x010fe40008400000 */
[----:B------:R-:W3:Y:S04]  /*40a00*/  LDL.LU R187, [R1+0x564] ;  /* 0x0005640001bb7983 */ /* 0x000ee80000300800 */
[----:B------:R-:W4:Y:S01]  /*40a10*/  LDL.LU R153, [R1+0x568] ;  /* 0x0005680001997983 */ /* 0x000f220000300800 */
[----:B------:R-:W-:-:S03]  /*40a20*/  LOP3.LUT P3, RZ, R10, 0x40, RZ, 0xc0, !PT ;  /* 0x000000400aff7812 */ /* 0x000fc6000786c0ff */
[----:B------:R-:W4:Y:S01]  /*40a30*/  LDL.LU R162, [R1+0x56c] ;  /* 0x00056c0001a27983 */ /* 0x000f220000300800 */
[----:B------:R-:W-:-:S09]  /*40a40*/  F2FP.SATFINITE.E4M3.F32.PACK_AB_MERGE_C R13, RZ, R13, RZ ;  /* 0x0000000dff0d723e */ /* 0x000fd200048070ff */
[----:B------:R0:W-:Y:S02]  /*40a50*/  @!P3 STG.E.U8 desc[UR48][R206.64+0x89], R13 ;  /* 0x0000890dce00b986 */ /* 0x0001e4000c101130 */
[----:B0-----:R-:W-:Y:S02]  /*40a60*/  FMUL R13, R163, UR41 ;  /* 0x00000029a30d7c20 */ /* 0x001fe40008400000 */
[----:B------:R-:W4:Y:S01]  /*40a70*/  LDL.LU R163, [R1+0x570] ;  /* 0x0005700001a37983 */ /* 0x000f220000300800 */
[----:B------:R-:W-:Y:S02]  /*40a80*/  LOP3.LUT P4, RZ, R0, 0x20000000, RZ, 0xc0, !PT ;  /* 0x2000000000ff7812 */ /* 0x000fe4000788c0ff */
[----:B------:R-:W-:-:S11]  /*40a90*/  LOP3.LUT P5, RZ, R10, 0x20, RZ, 0xc0, !PT ;  /* 0x000000200aff7812 */ /* 0x000fd600078ac0ff */
        /* <DEDUP_REMOVED lines=9> */
[----:B------:R-:W-:-:S05]  /*40b30*/  FMUL R13, R185, UR41 ;  /* 0x00000029b90d7c20 */ /* 0x000fca0008400000 */
[----:B------:R-:W-:Y:S02]  /*40b40*/  F2FP.SATFINITE.E4M3.F32.PACK_AB_MERGE_C R13, RZ, R13, RZ ;  /* 0x0000000dff0d723e */ /* 0x000fe400048070ff */
[----:B0-----:R-:W-:-:S05]  /*40b50*/  @!P5 IADD3 R14, P6, R165, R14, RZ ;  /* 0x0000000ea50ed210 */ /* 0x001fca0007fde0ff */
[----:B------:R-:W-:-:S05]  /*40b60*/  @!P5 IMAD.X R15, R183, 0x1, R15, P6 ;  /* 0x00000001b70fd824 */ /* 0x000fca00030e060f */
[----:B------:R2:W-:Y:S01]  /*40b70*/  @!P5 STG.E.U8 desc[UR48][R14.64+0x89], R13 ;  /* 0x0000890d0e00d986 */ /* 0x0005e2000c101130 */
[----:B------:R-:W-:Y:S02]  /*40b80*/  LOP3.LUT P5, RZ, R12, 0x2, RZ, 0xc0, !PT ;  /* 0x000000020cff7812 */ /* 0x000fe400078ac0ff */
[----:B------:R-:W-:Y:S02]  /*40b90*/  LOP3.LUT P6, RZ, R10, 0x10, RZ, 0xc0, !PT ;  /* 0x000000100aff7812 */ /* 0x000fe400078cc0ff */
[C---:B------:R-:W-:Y:S02]  /*40ba0*/  LOP3.LUT P2, RZ, R0.reuse, 0x800000, RZ, 0xc0, !PT ;  /* 0x0080000000ff7812 */ /* 0x040fe4000784c0ff */
[----:B------:R-:W-:Y:S01]  /*40bb0*/  LOP3.LUT P1, RZ, R0, 0x400000, RZ, 0xc0, !PT ;  /* 0x0040000000ff7812 */ /* 0x000fe2000782c0ff */
[----:B--2---:R-:W-:Y:S02]  /*40bc0*/  FMUL R13, R186, UR41 ;  /* 0x00000029ba0d7c20 */ /* 0x004fe40008400000 */
[----:B------:R-:W2:Y:S03]  /*40bd0*/  LDL.LU R186, [R1+0x574] ;  /* 0x0005740001ba7983 */ /* 0x000ea60000300800 */
[----:B------:R-:W-:-:S05]  /*40be0*/  F2FP.SATFINITE.E4M3.F32.PACK_AB_MERGE_C R13, RZ, R13, RZ ;  /* 0x0000000dff0d723e */ /* 0x000fca00048070ff */
[----:B------:R-:W-:Y:S01]  /*40bf0*/  @!P5 STG.E.U8 desc[UR48][R214.64+0x90], R13 ;  /* 0x0000900dd600d986 */ /* 0x000fe2000c101130 */
[----:B------:R-:W-:Y:S01]  /*40c00*/  LOP3.LUT P5, RZ, R12, 0x1, RZ, 0xc0, !PT ;  /* 0x000000010cff7812 */ /* 0x000fe200078ac0ff */
[----:B------:R-:W-:-:S05]  /*40c10*/  FMUL R12, R152, UR41 ;  /* 0x00000029980c7c20 */ /* 0x000fca0008400000 */
[----:B------:R-:W-:Y:S01]  /*40c20*/  F2FP.SATFINITE.E4M3.F32.PACK_AB_MERGE_C R12, RZ, R12, RZ ;  /* 0x0000000cff0c723e */ /* 0x000fe200048070ff */
[----:B---3--:R-:W-:Y:S02]  /*40c30*/  FMUL R14, R187, UR41 ;  /* 0x00000029bb0e7c20 */ /* 0x008fe40008400000 */
[----:B------:R-:W3:Y:S04]  /*40c40*/  LDL.LU R187, [R1+0x578] ;  /* 0x0005780001bb7983 */ /* 0x000ee80000300800 */
[----:B------:R0:W-:Y:S02]  /*40c50*/  @!P6 STG.E.U8 desc[UR48][R204.64+0x91], R12 ;  /* 0x0000910ccc00e986 */ /* 0x0001e4000c101130 */
[----:B0-----:R-:W0:Y:S01]  /*40c60*/  @!P2 LDC.64 R12, c[0x0][0x5c0] ;  /* 0x00017000ff0cab82 */ /* 0x001e220000000a00 */
[----:B------:R-:W-:-:S02]  /*40c70*/  F2FP.SATFINITE.E4M3.F32.PACK_AB_MERGE_C R14, RZ, R14, RZ ;  /* 0x0000000eff0e723e */ /* 0x000fc400048070ff */
[----:B0-----:R-:W-:-:S05]  /*40c80*/  @!P2 IADD3 R12, P6, R193, R12, RZ ;  /* 0x0000000cc10ca210 */ /* 0x001fca0007fde0ff */
[----:B------:R-:W-:-:S05]  /*40c90*/  @!P2 IMAD.X R13, R197, 0x1, R13, P6 ;  /* 0x00000001c50da824 */ /* 0x000fca00030e060d */
[----:B------:R0:W-:Y:S02]  /*40ca0*/  @!P2 STG.E.U8 desc[UR48][R12.64+0x90], R14 ;  /* 0x0000900e0c00a986 */ /* 0x0001e4000c101130 */
[----:B0-----:R-:W0:Y:S01]  /*40cb0*/  @!P1 LDC.64 R12, c[0x0][0x5c0] ;  /* 0x00017000ff0c9b82 */ /* 0x001e220000000a00 */
[----:B----4-:R-:W-:Y:S01]  /*40cc0*/  FMUL R14, R153, UR41 ;  /* 0x00000029990e7c20 */ /* 0x010fe20008400000 */
[----:B------:R-:W-:Y:S01]  /*40cd0*/  LOP3.LUT P3, RZ, R10, 0x2, RZ, 0xc0, !PT ;  /* 0x000000020aff7812 */ /* 0x000fe2000786c0ff */
[----:B------:R-:W4:Y:S03]  /*40ce0*/  LDL.LU R153, [R1+0x57c] ;  /* 0x00057c0001997983 */ /* 0x000f260000300800 */
[----:B------:R-:W-:Y:S02]  /*40cf0*/  F2FP.SATFINITE.E4M3.F32.PACK_AB_MERGE_C R14, RZ, R14, RZ ;  /* 0x0000000eff0e723e */ /* 0x000fe400048070ff */
[----:B0-----:R-:W-:-:S05]  /*40d00*/  @!P1 IADD3 R12, P6, R196, R12, RZ ;  /* 0x0000000cc40c9210 */ /* 0x001fca0007fde0ff */
[----:B------:R-:W-:-:S05]  /*40d10*/  @!P1 IMAD.X R13, R200, 0x1, R13, P6 ;  /* 0x00000001c80d9824 */ /* 0x000fca00030e060d */
[----:B------:R0:W-:Y:S02]  /*40d20*/  @!P1 STG.E.U8 desc[UR48][R12.64+0x91], R14 ;  /* 0x0000910e0c009986 */ /* 0x0001e4000c101130 */
[----:B0-----:R-:W-:-:S05]  /*40d30*/  FMUL R12, R162, UR41 ;  /* 0x00000029a20c7c20 */ /* 0x001fca0008400000 */
[----:B------:R-:W-:-:S05]  /*40d40*/  F2FP.SATFINITE.E4M3.F32.PACK_AB_MERGE_C R12, RZ, R12, RZ ;  /* 0x0000000cff0c723e */ /* 0x000fca00048070ff */
[----:B------:R0:W-:Y:S02]  /*40d50*/  @!P3 STG.E.U8 desc[UR48][R172.64+0x98], R12 ;  /* 0x0000980cac00b986 */ /* 0x0001e4000c101130 */
[----:B0-----:R-:W-:Y:S02]  /*40d60*/  FMUL R12, R163, UR41 ;  /* 0x00000029a30c7c20 */ /* 0x001fe40008400000 */
[----:B------:R-:W4:Y:S01]  /*40d70*/  LDL.LU R163, [R1+0x580] ;  /* 0x0005800001a37983 */ /* 0x000f220000300800 */
[----:B------:R-:W-:Y:S02]  /*40d80*/  LOP3.LUT P4, RZ, R5, 0x80000000, RZ, 0xc0, !PT ;  /* 0x8000000005ff7812 */ /* 0x000fe4000788c0ff */
[----:B------:R-:W-:Y:S01]  /*40d90*/  LOP3.LUT P0, RZ, R0, 0x100000, RZ, 0xc0, !PT ;  /* 0x0010000000ff7812 */ /* 0x000fe2000780c0ff */
[----:B------:R-:W4:Y:S01]  /*40da0*/  LDL.LU R162, [R1+0x584] ;  /* 0x0005840001a27983 */ /* 0x000f220000300800 */
[----:B------:R-:W-:-:S09]  /*40db0*/  F2FP.SATFINITE.E4M3.F32.PACK_AB_MERGE_C R12, RZ, R12, RZ ;  /* 0x0000000cff0c723e */ /* 0x000fd200048070ff */
[----:B------:R0:W-:Y:S02]  /*40dc0*/  @!P4 STG.E.U8 desc[UR48][R144.64+0x99], R12 ;  /* 0x0000990c9000c986 */ /* 0x0001e4000c101130 */
[----:B0-----:R-:W0:Y:S02]  /*40dd0*/  @!P0 LDC.64 R12, c[0x0][0x5c0] ;  /* 0x00017000ff0c8b82 */ /* 0x001e240000000a00 */
[----:B0-----:R-:W-:-:S05]  /*40de0*/  @!P0 IADD3 R12, P6, R190, R12, RZ ;  /* 0x0000000cbe0c8210 */ /* 0x001fca0007fde0ff */
[----:B------:R-:W-:Y:S02]  /*40df0*/  @!P0 IMAD.X R13, R191, 0x1, R13, P6 ;  /* 0x00000001bf0d8824 */ /* 0x000fe400030e060d */
[----:B--2---:R-:W-:Y:S02]  /*40e00*/  FMUL R14, R186, UR41 ;  /* 0x00000029ba0e7c20 */ /* 0x004fe40008400000 */
[----:B------:R-:W2:Y:S03]  /*40e10*/  LDL.LU R186, [R1+0x588] ;  /* 0x0005880001ba7983 */ /* 0x000ea60000300800 */
[----:B------:R-:W-:-:S05]  /*40e20*/  F2FP.SATFINITE.E4M3.F32.PACK_AB_MERGE_C R14, RZ, R14, RZ ;  /* 0x0000000eff0e723e */ /* 0x000fca00048070ff */
[----:B------:R0:W-:Y:S02]  /*40e30*/  @!P0 STG.E.U8 desc[UR48][R12.64+0x98], R14 ;  /* 0x0000980e0c008986 */ /* 0x0001e4000c101130 */
[----:B0-----:R-:W0:Y:S01]  /*40e40*/  @!P5 LDC.64 R12, c[0x0][0x5c0] ;  /* 0x00017000ff0cdb82 */ /* 0x001e220000000a00 */
[----:B---3--:R-:W-:Y:S02]  /*40e50*/  FMUL R14, R187, UR41 ;  /* 0x00000029bb0e7c20 */ /* 0x008fe40008400000 */
[----:B------:R-:W3:Y:S01]  /*40e60*/  LDL.LU R187, [R1+0x58c] ;  /* 0x00058c0001bb7983 */ /* 0x000ee20000300800 */
[----:B0-----:R-:W-:Y:S02]  /*40e70*/  @!P5 IADD3 R12, P6, R201, R12, RZ ;  /* 0x0000000cc90cd210 */ /* 0x001fe40007fde0ff */
[----:B------:R-:W-:Y:S01]  /*40e80*/  F2FP.SATFINITE.E4M3.F32.PACK_AB_MERGE_C R14, RZ, R14, RZ ;  /* 0x0000000eff0e723e */ /* 0x000fe200048070ff */
[----:B------:R-:W3:Y:S02]  /*40e90*/  LDL.LU R185, [R1+0x590] ;  /* 0x0005900001b97983 */ /* 0x000ee40000300800 */
[----:B------:R-:W-:Y:S01]  /*40ea0*/  @!P5 IMAD.X R13, R218, 0x1, R13, P6 ;  /* 0x00000001da0dd824 */ /* 0x000fe200030e060d */
[----:B------:R-:W-:Y:S01]  /*40eb0*/  ISETP.GE.AND P2, PT, R28, 0x1, PT ;  /* 0x000000011c00780c */ /* 0x000fe20003f46270 */
[----:B------:R-:W3:Y:S04]  /*40ec0*/  LDL.LU R152, [R1+0x594] ;  /* 0x0005940001987983 */ /* 0x000ee80000300800 */
[----:B------:R0:W-:Y:S01]  /*40ed0*/  @!P5 STG.E.U8 desc[UR48][R12.64+0x99], R14 ;  /* 0x0000990e0c00d986 */ /* 0x0001e2000c101130 */
[----:B------:R-:W-:-:S13]  /*40ee0*/  ISETP.LT.OR P5, PT, R29, 0xa1, !P2 ;  /* 0x000000a11d00780c */ /* 0x000fda00057a1670 */
[----:B0-----:R-:W0:Y:S02]  /*40ef0*/  @!P5 LDC.64 R12, c[0x0][0x5c0] ;  /* 0x00017000ff0cdb82 */ /* 0x001e240000000a00 */
[----:B0-----:R-:W-:-:S05]  /*40f00*/  @!P5 IADD3 R12, P6, R24, R12, RZ ;  /* 0x0000000c180cd210 */ /* 0x001fca0007fde0ff */
[----:B------:R-:W-:Y:S02]  /*40f10*/  @!P5 IMAD.X R13, R31, 0x1, R13, P6 ;  /* 0x000000011f0dd824 */ /* 0x000fe400030e060d */
[----:B----4-:R-:W-:-:S05]  /*40f20*/  FMUL R14, R153, UR41 ;  /* 0x00000029990e7c20 */ /* 0x010fca0008400000 */
[----:B------:R-:W-:-:S05]  /*40f30*/  F2FP.SATFINITE.E4M3.F32.PACK_AB_MERGE_C R14, RZ, R14, RZ ;  /* 0x0000000eff0e723e */ /* 0x000fca00048070ff */
[----:B------:R0:W-:Y:S02]  /*40f40*/  @!P5 STG.E.U8 desc[UR48][R12.64+0xa0], R14 ;  /* 0x0000a00e0c00d986 */ /* 0x0001e4000c101130 */
[----:B0-----:R-:W-:Y:S02]  /*40f50*/  FMUL R14, R163, UR41 ;  /* 0x00000029a30e7c20 */ /* 0x001fe40008400000 */
[----:B------:R-:W4:Y:S01]  /*40f60*/  LDL.LU R163, [R1+0x598] ;  /* 0x0005980001a37983 */ /* 0x000f220000300800 */
[----:B------:R-:W-:-:S03]  /*40f70*/  ISETP.LT.OR P5, PT, R29, 0xa2, !P2 ;  /* 0x000000a21d00780c */ /* 0x000fc600057a1670 */
[----:B------:R-:W4:Y:S10]  /*40f80*/  LDL.LU R153, [R1+0x59c] ;  /* 0x00059c0001997983 */ /* 0x000f340000300800 */
[----:B------:R-:W0:Y:S01]  /*40f90*/  @!P5 LDC.64 R12, c[0x0][0x5c0] ;  /* 0x00017000ff0cdb82 */ /* 0x000e220000000a00 */
[----:B------:R-:W-:-:S02]  /*40fa0*/  F2FP.SATFINITE.E4M3.F32.PACK_AB_MERGE_C R14, RZ, R14, RZ ;  /* 0x0000000eff0e723e */ /* 0x000fc400048070ff */
[----:B------:R-:W-:Y:S02]  /*40fb0*/  LOP3.LUT P3, RZ, R10, 0x1, RZ, 0xc0, !PT ;  /* 0x000000010aff7812 */ /* 0x000fe4000786c0ff */
[----:B0-----:R-:W-:-:S05]  /*40fc0*/  @!P5 IADD3 R12, P6, R24, R12, RZ ;  /* 0x0000000c180cd210 */ /* 0x001fca0007fde0ff */
[----:B------:R-:W-:-:S05]  /*40fd0*/  @!P5 IMAD.X R13, R31, 0x1, R13, P6 ;  /* 0x000000011f0dd824 */ /* 0x000fca00030e060d */
[----:B------:R0:W-:Y:S02]  /*40fe0*/  @!P5 STG.E.U8 desc[UR48][R12.64+0xa1], R14 ;  /* 0x0000a10e0c00d986 */ /* 0x0001e4000c101130 */
[----:B0-----:R-:W-:Y:S02]  /*40ff0*/  FMUL R12, R162, UR41 ;  /* 0x00000029a20c7c20 */ /* 0x001fe40008400000 */
[----:B------:R-:W4:Y:S03]  /*41000*/  LDL.LU R162, [R1+0x5a0] ;  /* 0x0005a00001a27983 */ /* 0x000f260000300800 */
[----:B------:R-:W-:-:S05]  /*41010*/  F2FP.SATFINITE.E4M3.F32.PACK_AB_MERGE_C R12, RZ, R12, RZ ;  /* 0x0000000cff0c723e */ /* 0x000fca00048070ff */
[----:B------:R2:W-:Y:S02]  /*41020*/  @!P3 STG.E.U8 desc[UR48][R170.64+0xa0], R12 ;  /* 0x0000a00caa00b986 */ /* 0x0005e4000c101130 */
[----:B--2---:R-:W-:Y:S02]  /*41030*/  FMUL R12, R186, UR41 ;  /* 0x00000029ba0c7c20 */ /* 0x004fe40008400000 */
[----:B------:R-:W2:Y:S01]  /*41040*/  LDL.LU R186, [R1+0x5a4] ;  /* 0x0005a40001ba7983 */ /* 0x000ea20000300800 */
[----:B------:R-:W-:Y:S02]  /*41050*/  LOP3.LUT P4, RZ, R5, 0x40000000, RZ, 0xc0, !PT ;  /* 0x4000000005ff7812 */ /* 0x000fe4000788c0ff */
[----:B------:R-:W-:Y:S02]  /*41060*/  ISETP.LT.OR P5, PT, R29, 0xa9, !P2 ;  /* 0x000000a91d00780c */ /* 0x000fe400057a1670 */
[----:B------:R-:W-:-:S09]  /*41070*/  F2FP.SATFINITE.E4M3.F32.PACK_AB_MERGE_C R12, RZ, R12, RZ ;  /* 0x0000000cff0c723e */ /* 0x000fd200048070ff */
[----:B------:R0:W-:Y:S02]  /*41080*/  @!P4 STG.E.U8 desc[UR48][R142.64+0xa1], R12 ;  /* 0x0000a10c8e00c986 */ /* 0x0001e4000c101130 */
[----:B0-----:R-:W0:Y:S01]  /*41090*/  @!P5 LDC.64 R12, c[0x0][0x5c0] ;  /* 0x00017000ff0cdb82 */ /* 0x001e220000000a00 */
[----:B---3--:R-:W-:Y:S02]  /*410a0*/  FMUL R14, R187, UR41 ;  /* 0x00000029bb0e7c20 */ /* 0x008fe40008400000 */
[----:B------:R-:W3:Y:S01]  /*410b0*/  LDL.LU R187, [R1+0x5a8] ;  /* 0x0005a80001bb7983 */ /* 0x000ee20000300800 */
[----:B0-----:R-:W-:Y:S02]  /*410c0*/  @!P5 IADD3 R12, P6, R24, R12, RZ ;  /* 0x0000000c180cd210 */ /* 0x001fe40007fde0ff */
[----:B------:R-:W-:-:S03]  /*410d0*/  F2FP.SATFINITE.E4M3.F32.PACK_AB_MERGE_C R14, RZ, R14, RZ ;  /* 0x0000000eff0e723e */ /* 0x000fc600048070ff */
[----:B------:R-:W-:-:S05]  /*410e0*/  @!P5 IMAD.X R13, R31, 0x1, R13, P6 ;  /* 0x000000011f0dd824 */ /* 0x000fca00030e060d */
[----:B------:R0:W-:Y:S01]  /*410f0*/  @!P5 STG.E.U8 desc[UR48][R12.64+0xa8], R14 ;  /* 0x0000a80e0c00d986 */ /* 0x0001e2000c101130 */
[----:B------:R-:W-:-:S13]  /*41100*/  ISETP.LT.OR P5, PT, R29, 0xaa, !P2 ;  /* 0x000000aa1d00780c */ /* 0x000fda00057a1670 */
[----:B0-----:R-:W0:Y:S01]  /*41110*/  @!P5 LDC.64 R12, c[0x0][0x5c0] ;  /* 0x00017000ff0cdb82 */ /* 0x001e220000000a00 */
[----:B------:R-:W-:Y:S01]  /*41120*/  FMUL R14, R185, UR41 ;  /* 0x00000029b90e7c20 */ /* 0x000fe20008400000 */
[----:B------:R-:W-:-:S04]  /*41130*/  LOP3.LUT P1, RZ, R5, 0x20000000, RZ, 0xc0, !PT ;  /* 0x2000000005ff7812 */ /* 0x000fc8000782c0ff */
[----:B------:R-:W-:Y:S02]  /*41140*/  F2FP.SATFINITE.E4M3.F32.PACK_AB_MERGE_C R14, RZ, R14, RZ ;  /* 0x0000000eff0e723e */ /* 0x000fe400048070ff */
[----:B0-----:R-:W-:-:S05]  /*41150*/  @!P5 IADD3 R12, P6, R24, R12, RZ ;  /* 0x0000000c180cd210 */ /* 0x001fca0007fde0ff */
[----:B------:R-:W-:-:S05]  /*41160*/  @!P5 IMAD.X R13, R31, 0x1, R13, P6 ;  /* 0x000000011f0dd824 */ /* 0x000fca00030e060d */
[----:B------:R0:W-:Y:S02]  /*41170*/  @!P5 STG.E.U8 desc[UR48][R12.64+0xa9], R14 ;  /* 0x0000a90e0c00d986 */ /* 0x0001e4000c101130 */
[----:B0-----:R-:W-:-:S05]  /*41180*/  FMUL R12, R152, UR41 ;  /* 0x00000029980c7c20 */ /* 0x001fca0008400000 */
[----:B------:R-:W-:-:S05]  /*41190*/  F2FP.SATFINITE.E4M3.F32.PACK_AB_MERGE_C R12, RZ, R12, RZ ;  /* 0x0000000cff0c723e */ /* 0x000fca00048070ff */
[----:B------:R4:W-:Y:S02]  /*411a0*/  @!P1 STG.E.U8 desc[UR48][R130.64+0xa8], R12 ;  /* 0x0000a80c82009986 */ /* 0x0009e4000c101130 */
[----:B----4-:R-:W-:Y:S02]  /*411b0*/  FMUL R12, R163, UR41 ;  /* 0x00000029a30c7c20 */ /* 0x010fe40008400000 */
[----:B------:R-:W4:Y:S01]  /*411c0*/  LDL.LU R163, [R1+0x5ac] ;  /* 0x0005ac0001a37983 */ /* 0x000f220000300800 */
[----:B------:R-:W-:Y:S02]  /*411d0*/  LOP3.LUT P0, RZ, R5, 0x8000000, RZ, 0xc0, !PT ;  /* 0x0800000005ff7812 */ /* 0x000fe4000780c0ff */
[----:B------:R-:W-:Y:S02]  /*411e0*/  ISETP.LT.OR P5, PT, R29, 0xb1, !P2 ;  /* 0x000000b11d00780c */ /* 0x000fe400057a1670 */
[----:B------:R-:W-:-:S09]  /*411f0*/  F2FP.SATFINITE.E4M3.F32.PACK_AB_MERGE_C R12, RZ, R12, RZ ;  /* 0x0000000cff0c723e */ /* 0x000fd200048070ff */
[----:B------:R0:W-:Y:S02]  /*41200*/  @!P0 STG.E.U8 desc[UR48][R128.64+0xa9], R12 ;  /* 0x0000a90c80008986 */ /* 0x0001e4000c101130 */
[----:B0-----:R-:W0:Y:S01]  /*41210*/  @!P5 LDC.64 R12, c[0x0][0x5c0] ;  /* 0x00017000ff0cdb82 */ /* 0x001e220000000a00 */
[----:B------:R-:W-:-:S05]  /*41220*/  FMUL R14, R153, UR41 ;  /* 0x00000029990e7c20 */ /* 0x000fca0008400000 */
[----:B------:R-:W-:Y:S02]  /*41230*/  F2FP.SATFINITE.E4M3.F32.PACK_AB_MERGE_C R14, RZ, R14, RZ ;  /* 0x0000000eff0e723e */ /* 0x000fe400048070ff */
[----:B0-----:R-:W-:-:S05]  /*41240*/  @!P5 IADD3 R12, P6, R24, R12, RZ ;  /* 0x0000000c180cd210 */ /* 0x001fca0007fde0ff */
[----:B------:R-:W-:-:S05]  /*41250*/  @!P5 IMAD.X R13, R31, 0x1, R13, P6 ;  /* 0x000000011f0dd824 */ /* 0x000fca00030e060d */
[----:B------:R0:W-:Y:S01]  /*41260*/  @!P5 STG.E.U8 desc[UR48][R12.64+0xb0], R14 ;  /* 0x0000b00e0c00d986 */ /* 0x0001e2000c101130 */
[----:B------:R-:W-:-:S13]  /*41270*/  ISETP.LT.OR P5, PT, R29, 0xb2, !P2 ;  /* 0x000000b21d00780c */ /* 0x000fda00057a1670 */
[----:B0-----:R-:W0:Y:S01]  /*41280*/  @!P5 LDC.64 R12, c[0x0][0x5c0] ;  /* 0x00017000ff0cdb82 */ /* 0x001e220000000a00 */
[----:B------:R-:W-:Y:S02]  /*41290*/  FMUL R14, R162, UR41 ;  /* 0x00000029a20e7c20 */ /* 0x000fe40008400000 */
[----:B------:R-:W4:Y:S03]  /*412a0*/  LDL.LU R162, [R1+0x5b0] ;  /* 0x0005b00001a27983 */ /* 0x000f260000300800 */
[----:B------:R-:W-:Y:S02]  /*412b0*/  F2FP.SATFINITE.E4M3.F32.PACK_AB_MERGE_C R14, RZ, R14, RZ ;  /* 0x0000000eff0e723e */ /* 0x000fe400048070ff */
[----:B------:R-:W-:Y:S02]  /*412c0*/  LOP3.LUT P3, RZ, R5, 0x10000000, RZ, 0xc0, !PT ;  /* 0x1000000005ff7812 */ /* 0x000fe4000786c0ff */
[----:B0-----:R-:W-:-:S05]  /*412d0*/  @!P5 IADD3 R12, P6, R24, R12, RZ ;  /* 0x0000000c180cd210 */ /* 0x001fca0007fde0ff */
[----:B------:R-:W-:-:S05]  /*412e0*/  @!P5 IMAD.X R13, R31, 0x1, R13, P6 ;  /* 0x000000011f0dd824 */ /* 0x000fca00030e060d */
[----:B------:R2:W-:Y:S02]  /*412f0*/  @!P5 STG.E.U8 desc[UR48][R12.64+0xb1], R14 ;  /* 0x0000b10e0c00d986 */ /* 0x0005e4000c101130 */
[----:B--2---:R-:W-:Y:S02]  /*41300*/  FMUL R12, R186, UR41 ;  /* 0x00000029ba0c7c20 */ /* 0x004fe40008400000 */
[----:B------:R-:W2:Y:S03]  /*41310*/  LDL.LU R186, [R1+0x5b4] ;  /* 0x0005b40001ba7983 */ /* 0x000ea60000300800 */
[----:B------:R-:W-:-:S05]  /*41320*/  F2FP.SATFINITE.E4M3.F32.PACK_AB_MERGE_C R12, RZ, R12, RZ ;  /* 0x0000000cff0c723e */ /* 0x000fca00048070ff */
[----:B------:R3:W-:Y:S02]  /*41330*/  @!P3 STG.E.U8 desc[UR48][R124.64+0xb0], R12 ;  /* 0x0000b00c7c00b986 */ /* 0x0007e4000c101130 */
[----:B---3--:R-:W-:Y:S02]  /*41340*/  FMUL R12, R187, UR41 ;  /* 0x00000029bb0c7c20 */ /* 0x008fe40008400000 */
[----:B------:R-:W3:Y:S04]  /*41350*/  LDL.LU R187, [R1+0x5b8] ;  /* 0x0005b80001bb7983 */ /* 0x000ee80000300800 */
[----:B------:R-:W3:Y:S01]  /*41360*/  LDL.LU R152, [R1+0x5bc] ;  /* 0x0005bc0001987983 */ /* 0x000ee20000300800 */
[----:B------:R-:W-:Y:S02]  /*41370*/  LOP3.LUT P4, RZ, R5, 0x4000000, RZ, 0xc0, !PT ;  /* 0x0400000005ff7812 */ /* 0x000fe4000788c0ff */
[----:B------:R-:W-:-:S02]  /*41380*/  ISETP.LT.OR P5, PT, R29, 0xb9, !P2 ;  /* 0x000000b91d00780c */ /* 0x000fc400057a1670 */
[----:B------:R-:W-:-:S09]  /*41390*/  F2FP.SATFINITE.E4M3.F32.PACK_AB_MERGE_C R12, RZ, R12, RZ ;  /* 0x0000000cff0c723e */ /* 0x000fd200048070ff */
[----:B------:R0:W-:Y:S02]  /*413a0*/  @!P4 STG.E.U8 desc[UR48][R122.64+0xb1], R12 ;  /* 0x0000b10c7a00c986 */ /* 0x0001e4000c101130 */
[----:B0-----:R-:W0:Y:S01]  /*413b0*/  @!P5 LDC.64 R12, c[0x0][0x5c0] ;  /* 0x00017000ff0cdb82 */ /* 0x001e220000000a00 */
[----:B----4-:R-:W-:Y:S02]  /*413c0*/  FMUL R14, R163, UR41 ;  /* 0x00000029a30e7c20 */ /* 0x010fe40008400000 */
[----:B------:R-:W4:Y:S04]  /*413d0*/  LDL.LU R163, [R1+0x5c0] ;  /* 0x0005c00001a37983 */ /* 0x000f280000300800 */
[----:B------:R-:W4:Y:S01]  /*413e0*/  LDL.LU R153, [R1+0x5c4] ;  /* 0x0005c40001997983 */ /* 0x000f220000300800 */
[----:B0-----:R-:W-:-:S02]  /*413f0*/  @!P5 IADD3 R12, P6, R24, R12, RZ ;  /* 0x0000000c180cd210 */ /* 0x001fc40007fde0ff */
[----:B------:R-:W-:-:S03]  /*41400*/  F2FP.SATFINITE.E4M3.F32.PACK_AB_MERGE_C R14, RZ, R14, RZ ;  /* 0x0000000eff0e723e */ /* 0x000fc600048070ff */
[----:B------:R-:W-:-:S05]  /*41410*/  @!P5 IMAD.X R13, R31, 0x1, R13, P6 ;  /* 0x000000011f0dd824 */ /* 0x000fca00030e060d */
[----:B------:R0:W-:Y:S01]  /*41420*/  @!P5 STG.E.U8 desc[UR48][R12.64+0xb8], R14 ;  /* 0x0000b80e0c00d986 */ /* 0x0001e2000c101130 */
[----:B------:R-:W-:-:S13]  /*41430*/  ISETP.LT.OR P5, PT, R29, 0xba, !P2 ;  /* 0x000000ba1d00780c */ /* 0x000fda00057a1670 */
[----:B0-----:R-:W0:Y:S01]  /*41440*/  @!P5 LDC.64 R12, c[0x0][0x5c0] ;  /* 0x00017000ff0cdb82 */ /* 0x001e220000000a00 */
[----:B------:R-:W-:Y:S02]  /*41450*/  LOP3.LUT P0, RZ, R5, 0x800000, RZ, 0xc0, !PT ;  /* 0x0080000005ff7812 */ /* 0x000fe4000780c0ff */
[----:B0-----:R-:W-:-:S05]  /*41460*/  @!P5 IADD3 R12, P6, R24, R12, RZ ;  /* 0x0000000c180cd210 */ /* 0x001fca0007fde0ff */
[----:B------:R-:W-:Y:S02]  /*41470*/  @!P5 IMAD.X R13, R31, 0x1, R13, P6 ;  /* 0x000000011f0dd824 */ /* 0x000fe400030e060d */
[----:B------:R-:W-:-:S05]  /*41480*/  FMUL R14, R162, UR41 ;  /* 0x00000029a20e7c20 */ /* 0x000fca0008400000 */
[----:B------:R-:W-:-:S05]  /*41490*/  F2FP.SATFINITE.E4M3.F32.PACK_AB_MERGE_C R14, RZ, R14, RZ ;  /* 0x0000000eff0e723e */ /* 0x000fca00048070ff */
[----:B------:R2:W-:Y:S02]  /*414a0*/  @!P5 STG.E.U8 desc[UR48][R12.64+0xb9], R14 ;  /* 0x0000b90e0c00d986 */ /* 0x0005e4000c101130 */
[----:B--2---:R-:W-:Y:S02]  /*414b0*/  FMUL R12, R186, UR41 ;  /* 0x00000029ba0c7c20 */ /* 0x004fe40008400000 */
[----:B------:R-:W2:Y:S03]  /*414c0*/  LDL.LU R186, [R1+0x5c8] ;  /* 0x0005c80001ba7983 */ /* 0x000ea60000300800 */
[----:B------:R-:W-:-:S05]  /*414d0*/  F2FP.SATFINITE.E4M3.F32.PACK_AB_MERGE_C R12, RZ, R12, RZ ;  /* 0x0000000cff0c723e */ /* 0x000fca00048070ff */
[----:B------:R3:W-:Y:S02]  /*414e0*/  @!P0 STG.E.U8 desc[UR48][R118.64+0xb8], R12 ;  /* 0x0000b80c76008986 */ /* 0x0007e4000c101130 */
[----:B---3--:R-:W-:Y:S02]  /*414f0*/  FMUL R12, R187, UR41 ;  /* 0x00000029bb0c7c20 */ /* 0x008fe40008400000 */
[----:B------:R-:W3:Y:S01]  /*41500*/  LDL.LU R187, [R1+0x5cc] ;  /* 0x0005cc0001bb7983 */ /* 0x000ee20000300800 */
[----:B------:R-:W-:Y:S02]  /*41510*/  LOP3.LUT P3, RZ, R2, 0x20, RZ, 0xc0, !PT ;  /* 0x0000002002ff7812 */ /* 0x000fe4000786c0ff */
[----:B------:R-:W-:Y:S01]  /*41520*/  LOP3.LUT R10, R10, 0x7fffffff, RZ, 0xc0, !PT ;  /* 0x7fffffff0a0a7812 */ /* 0x000fe200078ec0ff */
[----:B------:R-:W-:Y:S01]  /*41530*/  FMUL R15, R152, UR41 ;  /* 0x00000029980f7c20 */ /* 0x000fe20008400000 */
[----:B------:R-:W-:Y:S01]  /*41540*/  F2FP.SATFINITE.E4M3.F32.PACK_AB_MERGE_C R12, RZ, R12, RZ ;  /* 0x0000000cff0c723e */ /* 0x000fe200048070ff */
[----:B------:R-:W3:Y:S08]  /*41550*/  LDL.LU R162, [R1+0x5d0] ;  /* 0x0005d00001a27983 */ /* 0x000ef00000300800 */
[----:B------:R-:W-:-:S02]  /*41560*/  @P3 LOP3.LUT R10, R10, 0x80000000, RZ, 0xfc, !PT ;  /* 0x800000000a0a3812 */ /* 0x000fc400078efcff */
[----:B------:R-:W-:Y:S02]  /*41570*/  LOP3.LUT P3, RZ, R5, 0x400000, RZ, 0xc0, !PT ;  /* 0x0040000005ff7812 */ /* 0x000fe4000786c0ff */
[----:B------:R-:W-:-:S04]  /*41580*/  LOP3.LUT R10, R10, 0xbfffffff, RZ, 0xc0, !PT ;  /* 0xbfffffff0a0a7812 */ /* 0x000fc800078ec0ff */
[----:B------:R-:W-:-:S07]  /*41590*/  @P2 LOP3.LUT R10, R10, 0x40000000, RZ, 0xfc, !PT ;  /* 0x400000000a0a2812 */ /* 0x000fce00078efcff */
[----:B------:R0:W-:Y:S01]  /*415a0*/  @!P3 STG.E.U8 desc[UR48][R114.64+0xb9], R12 ;  /* 0x0000b90c7200b986 */ /* 0x0001e2000c101130 */
[----:B------:R-:W-:Y:S02]  /*415b0*/  LOP3.LUT P3, RZ, R10, 0x80000000, RZ, 0xc0, !PT ;  /* 0x800000000aff7812 */ /* 0x000fe4000786c0ff */
[----:B------:R-:W-:-:S11]  /*415c0*/  LOP3.LUT P5, RZ, R5, 0x200000, RZ, 0xc0, !PT ;  /* 0x0020000005ff7812 */ /* 0x000fd600078ac0ff */
[----:B0-----:R-:W0:Y:S01]  /*415d0*/  @!P3 LDC.64 R12, c[0x0][0x5c0] ;  /* 0x00017000ff0cbb82 */ /* 0x001e220000000a00 */
[----:B------:R-:W-:Y:S02]  /*415e0*/  F2FP.SATFINITE.E4M3.F32.PACK_AB_MERGE_C R117, RZ, R15, RZ ;  /* 0x0000000fff75723e */ /* 0x000fe400048070ff */
[----:B------:R-:W-:Y:S02]  /*415f0*/  LOP3.LUT P2, RZ, R5, 0x100000, RZ, 0xc0, !PT ;  /* 0x0010000005ff7812 */ /* 0x000fe4000784c0ff */
[----:B------:R-:W-:Y:S01]  /*41600*/  LOP3.LUT P4, RZ, R2, 0x4, RZ, 0xc0, !PT ;  /* 0x0000000402ff7812 */ /* 0x000fe2000788c0ff */
[----:B------:R-:W-:Y:S01]  /*41610*/  @!P5 STG.E.U8 desc[UR48][R112.64+0xa0], R117 ;  /* 0x0000a0757000d986 */ /* 0x000fe2000c101130 */
[----:B0-----:R-:W-:-:S05]  /*41620*/  @!P3 IADD3 R12, P5, R105, R12, RZ ;  /* 0x0000000c690cb210 */ /* 0x001fca0007fbe0ff */
[----:B------:R-:W-:Y:S02]  /*41630*/  @!P3 IMAD.X R13, R108, 0x1, R13, P5 ;  /* 0x000000016c0db824 */ /* 0x000fe400028e060d */
[----:B----4-:R-:W-:Y:S02]  /*41640*/  FMUL R15, R163, UR41 ;  /* 0x00000029a30f7c20 */ /* 0x010fe40008400000 */
[----:B------:R-:W4:Y:S01]  /*41650*/  LDL.LU R163, [R1+0x5d4] ;  /* 0x0005d40001a37983 */ /* 0x000f220000300800 */
[----:B------:R-:W-:Y:S02]  /*41660*/  FMUL R14, R153, UR41 ;  /* 0x00000029990e7c20 */ /* 0x000fe40008400000 */
[----:B------:R-:W-:Y:S01]  /*41670*/  F2FP.SATFINITE.E4M3.F32.PACK_AB_MERGE_C R121, RZ, R15, RZ ;  /* 0x0000000fff79723e */ /* 0x000fe200048070ff */
[----:B------:R-:W4:Y:S02]  /*41680*/  LDL.LU R105, [R1+0x72c] ;  /* 0x00072c0001697983 */ /* 0x000f240000300800 */
[----:B------:R-:W-:-:S02]  /*41690*/  F2FP.SATFINITE.E4M3.F32.PACK_AB_MERGE_C R115, RZ, R14, RZ ;  /* 0x0000000eff73723e */ /* 0x000fc400048070ff */
[----:B------:R-:W-:Y:S04]  /*416a0*/  @!P2 STG.E.U8 desc[UR48][R110.64+0xa1], R121 ;  /* 0x0000a1796e00a986 */ /* 0x000fe8000c101130 */
[----:B------:R0:W-:Y:S04]  /*416b0*/  @!P3 STG.E.U8 desc[UR48][R12.64+0xa0], R115 ;  /* 0x0000a0730c00b986 */ /* 0x0001e8000c101130 */
[----:B------:R-:W4:Y:S01]  /*416c0*/  LDL.LU R108, [R1+0x728] ;  /* 0x00072800016c7983 */ /* 0x000f220000300800 */
[----:B0-----:R-:W0:Y:S02]  /*416d0*/  @!P4 LDC.64 R12, c[0x0][0x5c0] ;  /* 0x00017000ff0ccb82 */ /* 0x001e240000000a00 */
[----:B0-----:R-:W-:-:S05]  /*416e0*/  @!P4 IADD3 R12, P5, R237, R12, RZ ;  /* 0x0000000ced0cc210 */ /* 0x001fca0007fbe0ff */
[----:B------:R-:W-:Y:S02]  /*416f0*/  @!P4 IMAD.X R13, R109, 0x1, R13, P5 ;  /* 0x000000016d0dc824 */ /* 0x000fe400028e060d */
[----:B------:R-:W4:Y:S01]  /*41700*/  LDL.LU R109, [R1+0x724] ;  /* 0x00072400016d7983 */ /* 0x000f220000300800 */
[----:B--2---:R-:W-:-:S03]  /*41710*/  FMUL R15, R186, UR41 ;  /* 0x00000029ba0f7c20 */ /* 0x004fc60008400000 */
[----:B------:R-:W2:Y:S04]  /*41720*/  LDL.LU R186, [R1+0x5d8] ;  /* 0x0005d80001ba7983 */ /* 0x000ea80000300800 */
[----:B------:R-:W2:Y:S01]  /*41730*/  LDL.LU R152, [R1+0x5dc] ;  /* 0x0005dc0001987983 */ /* 0x000ea20000300800 */
[----:B------:R-:W-:Y:S01]  /*41740*/  F2FP.SATFINITE.E4M3.F32.PACK_AB_MERGE_C R111, RZ, R15, RZ ;  /* 0x0000000fff6f723e */ /* 0x000fe200048070ff */
[----:B---3--:R-:W-:Y:S02]  /*41750*/  FMUL R15, R187, UR41 ;  /* 0x00000029bb0f7c20 */ /* 0x008fe40008400000 */
[----:B------:R-:W3:Y:S01]  /*41760*/  LDL.LU R187, [R1+0x5e0] ;  /* 0x0005e00001bb7983 */ /* 0x000ee20000300800 */
[----:B------:R-:W-:-:S03]  /*41770*/  LOP3.LUT P0, RZ, R0, 0x40000000, RZ, 0xc0, !PT ;  /* 0x4000000000ff7812 */ /* 0x000fc6000780c0ff */
[----:B------:R0:W-:Y:S10]  /*41780*/  @!P4 STG.E.U8 desc[UR48][R12.64+0xa1], R111 ;  /* 0x0000a16f0c00c986 */ /* 0x0001f4000c101130 */
[----:B0-----:R-:W0:Y:S01]  /*41790*/  @!P0 LDC.64 R12, c[0x0][0x5c0] ;  /* 0x00017000ff0c8b82 */ /* 0x001e220000000a00 */
[----:B------:R-:W-:-:S02]  /*417a0*/  LOP3.LUT P3, RZ, R5, 0x10000, RZ, 0xc0, !PT ;  /* 0x0001000005ff7812 */ /* 0x000fc4000786c0ff */
[----:B------:R-:W-:Y:S01]  /*417b0*/  F2FP.SATFINITE.E4M3.F32.PACK_AB_MERGE_C R113, RZ, R15, RZ ;  /* 0x0000000fff71723e */ /* 0x000fe200048070ff */
[----:B------:R-:W-:Y:S01]  /*417c0*/  FMUL R15, R162, UR41 ;  /* 0x00000029a20f7c20 */ /* 0x000fe20008400000 */
[C---:B------:R-:W-:Y:S02]  /*417d0*/  LOP3.LUT P6, RZ, R5.reuse, 0x80000, RZ, 0xc0, !PT ;  /* 0x0008000005ff7812 */ /* 0x040fe400078cc0ff */
[----:B------:R-:W-:Y:S02]  /*417e0*/  LOP3.LUT P1, RZ, R5, 0x20000, RZ, 0xc0, !PT ;  /* 0x0002000005ff7812 */ /* 0x000fe4000782c0ff */
[----:B------:R-:W-:Y:S02]  /*417f0*/  P2R R14, PR, RZ, 0x8 ;  /* 0x00000008ff0e7803 */ /* 0x000fe40000000000 */
[----:B------:R-:W-:Y:S02]  /*41800*/  LOP3.LUT P3, RZ, R0, 0x10000000, RZ, 0xc0, !PT ;  /* 0x1000000000ff7812 */ /* 0x000fe4000786c0ff */
[----:B------:R-:W-:-:S02]  /*41810*/  F2FP.SATFINITE.E4M3.F32.PACK_AB_MERGE_C R115, RZ, R15, RZ ;  /* 0x0000000fff73723e */ /* 0x000fc400048070ff */
[----:B0-----:R-:W-:-:S05]  /*41820*/  @!P0 IADD3 R12, P5, R236, R12, RZ ;  /* 0x0000000cec0c8210 */ /* 0x001fca0007fbe0ff */
[----:B------:R-:W-:Y:S02]  /*41830*/  @!P0 IMAD.X R13, R107, 0x1, R13, P5 ;  /* 0x000000016b0d8824 */ /* 0x000fe400028e060d */
[----:B------:R-:W3:Y:S04]  /*41840*/  LDL.LU R107, [R1+0x720] ;  /* 0x00072000016b7983 */ /* 0x000ee80000300800 */
[----:B------:R-:W3:Y:S01]  /*41850*/  LDL.LU R153, [R1+0x5e4] ;  /* 0x0005e40001997983 */ /* 0x000ee20000300800 */
[----:B----4-:R-:W-:-:S03]  /*41860*/  FMUL R15, R163, UR41 ;  /* 0x00000029a30f7c20 */ /* 0x010fc60008400000 */
[----:B------:R-:W4:Y:S02]  /*41870*/  LDL.LU R163, [R1+0x5e8] ;  /* 0x0005e80001a37983 */ /* 0x000f240000300800 */
[----:B------:R-:W-:Y:S02]  /*41880*/  F2FP.SATFINITE.E4M3.F32.PACK_AB_MERGE_C R15, RZ, R15, RZ ;  /* 0x0000000fff0f723e */ /* 0x000fe400048070ff */
[----:B------:R-:W-:Y:S04]  /*41890*/  @!P6 STG.E.U8 desc[UR48][R108.64+0xa8], R113 ;  /* 0x0000a8716c00e986 */ /* 0x000fe8000c101130 */
[----:B------:R-:W-:Y:S04]  /*418a0*/  @!P1 STG.E.U8 desc[UR48][R104.64+0xa9], R115 ;  /* 0x0000a97368009986 */ /* 0x000fe8000c101130 */
[----:B------:R0:W-:Y:S02]  /*418b0*/  @!P0 STG.E.U8 desc[UR48][R12.64+0xa8], R15 ;  /* 0x0000a80f0c008986 */ /* 0x0001e4000c101130 */
[----:B0-----:R-:W0:Y:S02]  /*418c0*/  @!P3 LDC.64 R12, c[0x0][0x5c0] ;  /* 0x00017000ff0cbb82 */ /* 0x001e240000000a00 */
[----:B0-----:R-:W-:-:S05]  /*418d0*/  @!P3 IADD3 R12, P5, R234, R12, RZ ;  /* 0x0000000cea0cb210 */ /* 0x001fca0007fbe0ff */
[----:B------:R-:W-:Y:S02]  /*418e0*/  @!P3 IMAD.X R13, R103, 0x1, R13, P5 ;  /* 0x00000001670db824 */ /* 0x000fe400028e060d */
[----:B------:R-:W4:Y:S04]  /*418f0*/  LDL.LU R103, [R1+0x71c] ;  /* 0x00071c0001677983 */ /* 0x000f280000300800 */
[----:B------:R-:W4:Y:S01]  /*41900*/  LDL.LU R162, [R1+0x5ec] ;  /* 0x0005ec0001a27983 */ /* 0x000f220000300800 */
[----:B------:R-:W-:Y:S01]  /*41910*/  ISETP.NE.AND P3, PT, R14, RZ, PT ;  /* 0x000000ff0e00720c */ /* 0x000fe20003f65270 */
[----:B--2---:R-:W-:Y:S02]  /*41920*/  FMUL R14, R186, UR41 ;  /* 0x00000029ba0e7c20 */ /* 0x004fe40008400000 */
[----:B------:R-:W2:Y:S03]  /*41930*/  LDL.LU R186, [R1+0x5f0] ;  /* 0x0005f00001ba7983 */ /* 0x000ea60000300800 */
[----:B------:R-:W-:Y:S01]  /*41940*/  F2FP.SATFINITE.E4M3.F32.PACK_AB_MERGE_C R105, RZ, R14, RZ ;  /* 0x0000000eff69723e */ /* 0x000fe200048070ff */
[----:B------:R-:W-:-:S05]  /*41950*/  FMUL R14, R152, UR41 ;  /* 0x00000029980e7c20 */ /* 0x000fca0008400000 */
[----:B------:R-:W-:Y:S01]  /*41960*/  F2FP.SATFINITE.E4M3.F32.PACK_AB_MERGE_C R109, RZ, R14, RZ ;  /* 0x0000000eff6d723e */ /* 0x000fe200048070ff */
[----:B---3--:R-:W-:Y:S02]  /*41970*/  FMUL R14, R187, UR41 ;  /* 0x00000029bb0e7c20 */ /* 0x008fe40008400000 */
[----:B------:R-:W3:Y:S01]  /*41980*/  LDL.LU R187, [R1+0x5f4] ;  /* 0x0005f40001bb7983 */ /* 0x000ee20000300800 */
[C---:B------:R-:W-:Y:S02]  /*41990*/  LOP3.LUT P5, RZ, R0.reuse, 0x10000000, RZ, 0xc0, !PT ;  /* 0x1000000000ff7812 */ /* 0x040fe400078ac0ff */
[----:B------:R-:W-:-:S11]  /*419a0*/  LOP3.LUT P4, RZ, R0, 0x8000000, RZ, 0xc0, !PT ;  /* 0x0800000000ff7812 */ /* 0x000fd6000788c0ff */
[----:B------:R0:W-:Y:S02]  /*419b0*/  @!P5 STG.E.U8 desc[UR48][R12.64+0xa9], R105 ;  /* 0x0000a9690c00d986 */ /* 0x0001e4000c101130 */
[----:B0-----:R-:W0:Y:S01]  /*419c0*/  @!P4 LDC.64 R12, c[0x0][0x5c0] ;  /* 0x00017000ff0ccb82 */ /* 0x001e220000000a00 */
[C---:B------:R-:W-:Y:S02]  /*419d0*/  LOP3.LUT P6, RZ, R5.reuse, 0x2000, RZ, 0xc0, !PT ;  /* 0x0000200005ff7812 */ /* 0x040fe400078cc0ff */
[----:B------:R-:W-:Y:S02]  /*419e0*/  LOP3.LUT P2, RZ, R5, 0x4000, RZ, 0xc0, !PT ;  /* 0x0000400005ff7812 */ /* 0x000fe4000784c0ff */
[----:B------:R-:W-:Y:S02]  /*419f0*/  P2R R104, PR, RZ, 0x40 ;  /* 0x00000040ff687803 */ /* 0x000fe40000000000 */
[----:B------:R-:W-:Y:S02]  /*41a00*/  LOP3.LUT P6, RZ, R0, 0x2000000, RZ, 0xc0, !PT ;  /* 0x0200000000ff7812 */ /* 0x000fe400078cc0ff */
[----:B------:R-:W-:Y:S01]  /*41a10*/  F2FP.SATFINITE.E4M3.F32.PACK_AB_MERGE_C R15, RZ, R14, RZ ;  /* 0x0000000eff0f723e */ /* 0x000fe200048070ff */
[----:B------:R-:W-:Y:S01]  /*41a20*/  FMUL R14, R153, UR41 ;  /* 0x00000029990e7c20 */ /* 0x000fe20008400000 */
[----:B0-----:R-:W-:Y:S01]  /*41a30*/  @!P4 IADD3 R12, P5, R232, R12, RZ ;  /* 0x0000000ce80cc210 */ /* 0x001fe20007fbe0ff */
[----:B------:R-:W-:Y:S03]  /*41a40*/  @!P3 STG.E.U8 desc[UR48][R106.64+0xb0], R109 ;  /* 0x0000b06d6a00b986 */ /* 0x000fe6000c101130 */
[----:B------:R-:W-:Y:S01]  /*41a50*/  F2FP.SATFINITE.E4M3.F32.PACK_AB_MERGE_C R105, RZ, R14, RZ ;  /* 0x0000000eff69723e */ /* 0x000fe200048070ff */
[----:B------:R-:W-:Y:S01]  /*41a60*/  @!P4 IMAD.X R13, R235, 0x1, R13, P5 ;  /* 0x00000001eb0dc824 */ /* 0x000fe200028e060d */
[----:B------:R-:W-:Y:S01]  /*41a70*/  LOP3.LUT P0, RZ, R0, 0x1000000, RZ, 0xc0, !PT ;  /* 0x0100000000ff7812 */ /* 0x000fe2000780c0ff */
[----:B----4-:R-:W-:Y:S01]  /*41a80*/  FMUL R14, R163, UR41 ;  /* 0x00000029a30e7c20 */ /* 0x010fe20008400000 */
[----:B------:R-:W-:Y:S04]  /*41a90*/  @!P2 STG.E.U8 desc[UR48][R102.64+0xb1], R15 ;  /* 0x0000b10f6600a986 */ /* 0x000fe8000c101130 */
[----:B------:R0:W-:Y:S02]  /*41aa0*/  @!P4 STG.E.U8 desc[UR48][R12.64+0xb0], R105 ;  /* 0x0000b0690c00c986 */ /* 0x0001e4000c101130 */
[----:B0-----:R-:W0:Y:S02]  /*41ab0*/  @!P6 LDC.64 R12, c[0x0][0x5c0] ;  /* 0x00017000ff0ceb82 */ /* 0x001e240000000a00 */
[----:B0-----:R-:W-:-:S02]  /*41ac0*/  @!P6 IADD3 R12, P5, R101, R12, RZ ;  /* 0x0000000c650ce210 */ /* 0x001fc40007fbe0ff */
[----:B------:R-:W4:Y:S04]  /*41ad0*/  LDL.LU R101, [R1+0x718] ;  /* 0x0007180001657983 */ /* 0x000f280000300800 */
[----:B------:R-:W4:Y:S01]  /*41ae0*/  LDL.LU R153, [R1+0x5f8] ;  /* 0x0005f80001997983 */ /* 0x000f220000300800 */
[----:B------:R-:W-:-:S03]  /*41af0*/  @!P6 IMAD.X R13, R99, 0x1, R13, P5 ;  /* 0x00000001630de824 */ /* 0x000fc600028e060d */
[----:B------:R-:W4:Y:S04]  /*41b00*/  LDL.LU R99, [R1+0x714] ;  /* 0x0007140001637983 */ /* 0x000f280000300800 */
[----:B------:R-:W4:Y:S04]  /*41b10*/  LDL.LU R152, [R1+0x5fc] ;  /* 0x0005fc0001987983 */ /* 0x000f280000300800 */
[----:B------:R-:W4:Y:S01]  /*41b20*/  LDL.LU R163, [R1+0x600] ;  /* 0x0006000001a37983 */ /* 0x000f220000300800 */
[----:B------:R-:W-:Y:S02]  /*41b30*/  LOP3.LUT P5, RZ, R0, 0x2000000, RZ, 0xc0, !PT ;  /* 0x0200000000ff7812 */ /* 0x000fe400078ac0ff */
[----:B------:R-:W-:-:S11]  /*41b40*/  F2FP.SATFINITE.E4M3.F32.PACK_AB_MERGE_C R15, RZ, R14, RZ ;  /* 0x0000000eff0f723e */ /* 0x000fd600048070ff */
[----:B------:R0:W-:Y:S02]  /*41b50*/  @!P5 STG.E.U8 desc[UR48][R12.64+0xb1], R15 ;  /* 0x0000b10f0c00d986 */ /* 0x0001e4000c101130 */
[----:B0-----:R-:W0:Y:S01]  /*41b60*/  @!P0 LDC.64 R12, c[0x0][0x5c0] ;  /* 0x00017000ff0c8b82 */ /* 0x001e220000000a00 */
[----:B------:R-:W-:-:S05]  /*41b70*/  FMUL R14, R162, UR41 ;  /* 0x00000029a20e7c20 */ /* 0x000fca0008400000 */
[----:B------:R-:W-:Y:S01]  /*41b80*/  F2FP.SATFINITE.E4M3.F32.PACK_AB_MERGE_C R103, RZ, R14, RZ ;  /* 0x0000000eff67723e */ /* 0x000fe200048070ff */
[----:B--2---:R-:W-:Y:S02]  /*41b90*/  FMUL R14, R186, UR41 ;  /* 0x00000029ba0e7c20 */ /* 0x004fe40008400000 */
[----:B------:R-:W2:Y:S03]  /*41ba0*/  LDL.LU R186, [R1+0x604] ;  /* 0x0006040001ba7983 */ /* 0x000ea60000300800 */
[----:B------:R-:W-:Y:S02]  /*41bb0*/  F2FP.SATFINITE.E4M3.F32.PACK_AB_MERGE_C R105, RZ, R14, RZ ;  /* 0x0000000eff69723e */ /* 0x000fe400048070ff */
[----:B0-----:R-:W-:-:S05]  /*41bc0*/  @!P0 IADD3 R12, P5, R233, R12, RZ ;  /* 0x0000000ce90c8210 */ /* 0x001fca0007fbe0ff */
[----:B------:R-:W-:Y:S02]  /*41bd0*/  @!P0 IMAD.X R13, R11, 0x1, R13, P5 ;  /* 0x000000010b0d8824 */ /* 0x000fe400028e060d */
[----:B------:R0:W5:Y:S04]  /*41be0*/  LDL.LU R11, [R1+0x710] ;  /* 0x00071000010b7983 */ /* 0x0001680000300800 */
[----:B------:R-:W2:Y:S01]  /*41bf0*/  LDL.LU R162, [R1+0x608] ;  /* 0x0006080001a27983 */ /* 0x000ea20000300800 */
[----:B---3--:R-:W-:-:S03]  /*41c00*/  FMUL R14, R187, UR41 ;  /* 0x00000029bb0e7c20 */ /* 0x008fc60008400000 */
[----:B------:R-:W3:Y:S01]  /*41c10*/  LDL.LU R187, [R1+0x60c] ;  /* 0x00060c0001bb7983 */ /* 0x000ee20000300800 */
[----:B------:R-:W-:Y:S02]  /*41c20*/  ISETP.NE.AND P6, PT, R104, RZ, PT ;  /* 0x000000ff6800720c */ /* 0x000fe40003fc5270 */
[C---:B------:R-:W-:Y:S02]  /*41c30*/  LOP3.LUT P1, RZ, R5.reuse, 0x1000, RZ, 0xc0, !PT ;  /* 0x0000100005ff7812 */ /* 0x040fe4000782c0ff */
[----:B------:R-:W-:Y:S02]  /*41c40*/  F2FP.SATFINITE.E4M3.F32.PACK_AB_MERGE_C R15, RZ, R14, RZ ;  /* 0x0000000eff0f723e */ /* 0x000fe400048070ff */
[----:B------:R-:W-:Y:S02]  /*41c50*/  LOP3.LUT P3, RZ, R0, 0x200000, RZ, 0xc0, !PT ;  /* 0x0020000000ff7812 */ /* 0x000fe4000786c0ff */
[----:B------:R-:W-:-:S05]  /*41c60*/  LOP3.LUT P4, RZ, R5, 0x400, RZ, 0xc0, !PT ;  /* 0x0000040005ff7812 */ /* 0x000fca000788c0ff */
[----:B----4-:R-:W-:Y:S01]  /*41c70*/  @!P6 STG.E.U8 desc[UR48][R100.64+0xb8], R103 ;  /* 0x0000b8676400e986 */ /* 0x010fe2000c101130 */
[----:B------:R-:W-:-:S03]  /*41c80*/  FMUL R14, R153, UR41 ;  /* 0x00000029990e7c20 */ /* 0x000fc60008400000 */
[----:B------:R-:W4:Y:S04]  /*41c90*/  LDL.LU R153, [R1+0x610] ;  /* 0x0006100001997983 */ /* 0x000f280000300800 */
[----:B------:R1:W-:Y:S02]  /*41ca0*/  @!P1 STG.E.U8 desc[UR48][R98.64+0xb9], R105 ;  /* 0x0000b96962009986 */ /* 0x0003e4000c101130 */
[----:B-1----:R-:W-:Y:S01]  /*41cb0*/  F2FP.SATFINITE.E4M3.F32.PACK_AB_MERGE_C R99, RZ, R14, RZ ;  /* 0x0000000eff63723e */ /* 0x002fe200048070ff */
[----:B------:R-:W-:-:S05]  /*41cc0*/  FMUL R14, R152, UR41 ;  /* 0x00000029980e7c20 */ /* 0x000fca0008400000 */
[----:B------:R-:W-:Y:S01]  /*41cd0*/  F2FP.SATFINITE.E4M3.F32.PACK_AB_MERGE_C R101, RZ, R14, RZ ;  /* 0x0000000eff65723e */ /* 0x000fe200048070ff */
[----:B------:R-:W-:Y:S02]  /*41ce0*/  FMUL R14, R163, UR41 ;  /* 0x00000029a30e7c20 */ /* 0x000fe40008400000 */
[----:B------:R-:W4:Y:S04]  /*41cf0*/  LDL.LU R163, [R1+0x614] ;  /* 0x0006140001a37983 */ /* 0x000f280000300800 */
[----:B------:R1:W-:Y:S02]  /*41d00*/  @!P0 STG.E.U8 desc[UR48][R12.64+0xb8], R15 ;  /* 0x0000b80f0c008986 */ /* 0x0003e4000c101130 */
[----:B-1----:R-:W1:Y:S01]  /*41d10*/  @!P3 LDC.64 R12, c[0x0][0x5c0] ;  /* 0x00017000ff0cbb82 */ /* 0x002e620000000a00 */
[----:B------:R-:W-:Y:S01]  /*41d20*/  F2FP.SATFINITE.E4M3.F32.PACK_AB_MERGE_C R15, RZ, R14, RZ ;  /* 0x0000000eff0f723e */ /* 0x000fe200048070ff */
[----:B--2---:R-:W-:-:S02]  /*41d30*/  FMUL R14, R186, UR41 ;  /* 0x00000029ba0e7c20 */ /* 0x004fc40008400000 */
[----:B------:R-:W2:Y:S01]  /*41d40*/  LDL.LU R186, [R1+0x618] ;  /* 0x0006180001ba7983 */ /* 0x000ea20000300800 */
[----:B-1----:R-:W-:-:S05]  /*41d50*/  @!P3 IADD3 R12, P5, R229, R12, RZ ;  /* 0x0000000ce50cb210 */ /* 0x002fca0007fbe0ff */
[----:B------:R-:W-:Y:S01]  /*41d60*/  @!P3 IMAD.X R13, R231, 0x1, R13, P5 ;  /* 0x00000001e70db824 */ /* 0x000fe200028e060d */
[----:B------:R-:W-:-:S04]  /*41d70*/  LOP3.LUT P5, RZ, R5, 0x800, RZ, 0xc0, !PT ;  /* 0x0000080005ff7812 */ /* 0x000fc800078ac0ff */
[----:B------:R1:W-:Y:S02]  /*41d80*/  @!P3 STG.E.U8 desc[UR48][R12.64+0xb9], R99 ;  /* 0x0000b9630c00b986 */ /* 0x0003e4000c101130 */
[----:B-1----:R-:W-:Y:S01]  /*41d90*/  F2FP.SATFINITE.E4M3.F32.PACK_AB_MERGE_C R99, RZ, R14, RZ ;  /* 0x0000000eff63723e */ /* 0x002fe200048070ff */
[----:B------:R-:W-:Y:S02]  /*41da0*/  FMUL R14, R162, UR41 ;  /* 0x00000029a20e7c20 */ /* 0x000fe40008400000 */
[----:B------:R-:W2:Y:S04]  /*41db0*/  LDL.LU R162, [R1+0x61c] ;  /* 0x00061c0001a27983 */ /* 0x000ea80000300800 */
[----:B------:R-:W-:Y:S04]  /*41dc0*/  @!P5 STG.E.U8 desc[UR48][R96.64+0xa0], R101 ;  /* 0x0000a0656000d986 */ /* 0x000fe8000c101130 */
[----:B------:R1:W-:Y:S02]  /*41dd0*/  @!P4 STG.E.U8 desc[UR48][R94.64+0xa1], R15 ;  /* 0x0000a10f5e00c986 */ /* 0x0003e4000c101130 */
[----:B-1----:R-:W-:Y:S01]  /*41de0*/  F2FP.SATFINITE.E4M3.F32.PACK_AB_MERGE_C R15, RZ, R14, RZ ;  /* 0x0000000eff0f723e */ /* 0x002fe200048070ff */
[----:B---3--:R-:W-:-:S02]  /*41df0*/  FMUL R14, R187, UR41 ;  /* 0x00000029bb0e7c20 */ /* 0x008fc40008400000 */
[----:B------:R-:W3:Y:S01]  /*41e00*/  LDL.LU R187, [R1+0x620] ;  /* 0x0006200001bb7983 */ /* 0x000ee20000300800 */
[C---:B------:R-:W-:Y:S02]  /*41e10*/  LOP3.LUT P2, RZ, R0.reuse, 0x40000, RZ, 0xc0, !PT ;  /* 0x0004000000ff7812 */ /* 0x040fe4000784c0ff */
[----:B------:R-:W-:Y:S01]  /*41e20*/  LOP3.LUT P6, RZ, R0, 0x2, RZ, 0xc0, !PT ;  /* 0x0000000200ff7812 */ /* 0x000fe200078cc0ff */
[----:B------:R-:W3:Y:S10]  /*41e30*/  LDL.LU R152, [R1+0x624] ;  /* 0x0006240001987983 */ /* 0x000ef40000300800 */
[----:B------:R-:W1:Y:S01]  /*41e40*/  @!P2 LDC.64 R12, c[0x0][0x5c0] ;  /* 0x00017000ff0cab82 */ /* 0x000e620000000a00 */
[----:B------:R-:W-:-:S02]  /*41e50*/  F2FP.SATFINITE.E4M3.F32.PACK_AB_MERGE_C R95, RZ, R14, RZ ;  /* 0x0000000eff5f723e */ /* 0x000fc400048070ff */
[----:B-1----:R-:W-:-:S05]  /*41e60*/  @!P2 IADD3 R12, P5, R228, R12, RZ ;  /* 0x0000000ce40ca210 */ /* 0x002fca0007fbe0ff */
[----:B------:R-:W-:-:S05]  /*41e70*/  @!P2 IMAD.X R13, R230, 0x1, R13, P5 ;  /* 0x00000001e60da824 */ /* 0x000fca00028e060d */
[----:B------:R1:W-:Y:S02]  /*41e80*/  @!P2 STG.E.U8 desc[UR48][R12.64+0xa0], R99 ;  /* 0x0000a0630c00a986 */ /* 0x0003e4000c101130 */
[----:B-1----:R-:W1:Y:S01]  /*41e90*/  @!P6 LDC.64 R12, c[0x0][0x5c0] ;  /* 0x00017000ff0ceb82 */ /* 0x002e620000000a00 */
[C---:B------:R-:W-:Y:S02]  /*41ea0*/  LOP3.LUT P1, RZ, R5.reuse, 0x80, RZ, 0xc0, !PT ;  /* 0x0000008005ff7812 */ /* 0x040fe4000782c0ff */
[----:B------:R-:W-:Y:S02]  /*41eb0*/  LOP3.LUT P0, RZ, R5, 0x40, RZ, 0xc0, !PT ;  /* 0x0000004005ff7812 */ /* 0x000fe4000780c0ff */
[----:B-1----:R-:W-:-:S05]  /*41ec0*/  @!P6 IADD3 R12, P5, R225, R12, RZ ;  /* 0x0000000ce10ce210 */ /* 0x002fca0007fbe0ff */
[----:B------:R-:W-:-:S05]  /*41ed0*/  @!P6 IMAD.X R13, R227, 0x1, R13, P5 ;  /* 0x00000001e30de824 */ /* 0x000fca00028e060d */
[----:B------:R1:W-:Y:S04]  /*41ee0*/  @!P6 STG.E.U8 desc[UR48][R12.64+0xa1], R15 ;  /* 0x0000a10f0c00e986 */ /* 0x0003e8000c101130 */
[----:B------:R-:W-:Y:S01]  /*41ef0*/  @!P1 STG.E.U8 desc[UR48][R90.64+0xa8], R95 ;  /* 0x0000a85f5a009986 */ /* 0x000fe2000c101130 */
[----:B----4-:R-:W-:-:S05]  /*41f00*/  FMUL R14, R153, UR41 ;  /* 0x00000029990e7c20 */ /* 0x010fca0008400000 */
[----:B------:R-:W-:Y:S01]  /*41f10*/  F2FP.SATFINITE.E4M3.F32.PACK_AB_MERGE_C R97, RZ, R14, RZ ;  /* 0x0000000eff61723e */ /* 0x000fe200048070ff */
[----:B------:R-:W-:Y:S02]  /*41f20*/  FMUL R14, R163, UR41 ;  /* 0x00000029a30e7c20 */ /* 0x000fe40008400000 */
[----:B------:R-:W4:Y:S04]  /*41f30*/  LDL.LU R163, [R1+0x628] ;  /* 0x0006280001a37983 */ /* 0x000f280000300800 */
[----:B------:R-:W4:Y:S01]  /*41f40*/  LDL.LU R153, [R1+0x62c] ;  /* 0x00062c0001997983 */ /* 0x000f220000300800 */
[----:B-1----:R-:W-:-:S03]  /*41f50*/  F2FP.SATFINITE.E4M3.F32.PACK_AB_MERGE_C R15, RZ, R14, RZ ;  /* 0x0000000eff0f723e */ /* 0x002fc600048070ff */
[----:B------:R1:W-:Y:S01]  /*41f60*/  @!P0 STG.E.U8 desc[UR48][R88.64+0xa9], R97 ;  /* 0x0000a96158008986 */ /* 0x0003e2000c101130 */
[----:B--2---:R-:W-:-:S03]  /*41f70*/  FMUL R14, R186, UR41 ;  /* 0x00000029ba0e7c20 */ /* 0x004fc60008400000 */
[----:B------:R-:W2:Y:S02]  /*41f80*/  LDL.LU R186, [R1+0x630] ;  /* 0x0006300001ba7983 */ /* 0x000ea40000300800 */
[----:B-1----:R-:W-:Y:S01]  /*41f90*/  F2FP.SATFINITE.E4M3.F32.PACK_AB_MERGE_C R89, RZ, R14, RZ ;  /* 0x0000000eff59723e */ /* 0x002fe200048070ff */
[----:B------:R-:W-:Y:S02]  /*41fa0*/  FMUL R14, R162, UR41 ;  /* 0x00000029a20e7c20 */ /* 0x000fe40008400000 */
[----:B------:R-:W2:Y:S03]  /*41fb0*/  LDL.LU R162, [R1+0x634] ;  /* 0x0006340001a27983 */ /* 0x000ea60000300800 */
[----:B------:R-:W-:Y:S01]  /*41fc0*/  F2FP.SATFINITE.E4M3.F32.PACK_AB_MERGE_C R91, RZ, R14, RZ ;  /* 0x0000000eff5b723e */ /* 0x000fe200048070ff */
[----:B---3--:R-:W-:Y:S02]  /*41fd0*/  FMUL R14, R187, UR41 ;  /* 0x00000029bb0e7c20 */ /* 0x008fe40008400000 */
[----:B------:R-:W3:Y:S01]  /*41fe0*/  LDL.LU R187, [R1+0x638] ;  /* 0x0006380001bb7983 */ /* 0x000ee20000300800 */
[----:B------:R-:W-:-:S13]  /*41ff0*/  LOP3.LUT P3, RZ, R0, 0x10000, RZ, 0xc0, !PT ;  /* 0x0001000000ff7812 */ /* 0x000fda000786c0ff */
[----:B------:R-:W1:Y:S01]  /*42000*/  @!P3 LDC.64 R12, c[0x0][0x5c0] ;  /* 0x00017000ff0cbb82 */ /* 0x000e620000000a00 */
[----:B------:R-:W-:Y:S02]  /*42010*/  LOP3.LUT P4, RZ, R0, 0x4000, RZ, 0xc0, !PT ;  /* 0x0000400000ff7812 */ /* 0x000fe4000788c0ff */
[----:B-1----:R-:W-:-:S05]  /*42020*/  @!P3 IADD3 R12, P5, R221, R12, RZ ;  /* 0x0000000cdd0cb210 */ /* 0x002fca0007fbe0ff */
[----:B------:R-:W-:-:S05]  /*42030*/  @!P3 IMAD.X R13, R223, 0x1, R13, P5 ;  /* 0x00000001df0db824 */ /* 0x000fca00028e060d */
[----:B------:R1:W-:Y:S02]  /*42040*/  @!P3 STG.E.U8 desc[UR48][R12.64+0xa8], R15 ;  /* 0x0000a80f0c00b986 */ /* 0x0003e4000c101130 */
[----:B-1----:R-:W1:Y:S01]  /*42050*/  @!P4 LDC.64 R12, c[0x0][0x5c0] ;  /* 0x00017000ff0ccb82 */ /* 0x002e620000000a00 */
[----:B------:R-:W-:-:S04]  /*42060*/  LOP3.LUT P2, RZ, R0, 0x1000, RZ, 0xc0, !PT ;  /* 0x0000100000ff7812 */ /* 0x000fc8000784c0ff */
[----:B------:R-:W-:Y:S02]  /*42070*/  P2R R94, PR, RZ, 0x4 ;  /* 0x00000004ff5e7803 */ /* 0x000fe40000000000 */
[----:B------:R-:W-:Y:S02]  /*42080*/  LOP3.LUT P2, RZ, R5, 0x20, RZ, 0xc0, !PT ;  /* 0x0000002005ff7812 */ /* 0x000fe4000784c0ff */
[----:B-1----:R-:W-:-:S05]  /*42090*/  @!P4 IADD3 R12, P5, R220, R12, RZ ;  /* 0x0000000cdc0cc210 */ /* 0x002fca0007fbe0ff */
[----:B------:R-:W-:-:S05]  /*420a0*/  @!P4 IMAD.X R13, R222, 0x1, R13, P5 ;  /* 0x00000001de0dc824 */ /* 0x000fca00028e060d */
[----:B------:R1:W-:Y:S04]  /*420b0*/  @!P4 STG.E.U8 desc[UR48][R12.64+0xa9], R89 ;  /* 0x0000a9590c00c986 */ /* 0x0003e8000c101130 */
[----:B------:R-:W-:Y:S01]  /*420c0*/  @!P2 STG.E.U8 desc[UR48][R84.64+0xb0], R91 ;  /* 0x0000b05b5400a986 */ /* 0x000fe2000c101130 */
[----:B------:R-:W-:Y:S02]  /*420d0*/  ISETP.NE.AND P2, PT, R94, RZ, PT ;  /* 0x000000ff5e00720c */ /* 0x000fe40003f45270 */
[----:B------:R-:W-:-:S11]  /*420e0*/  LOP3.LUT P5, RZ, R5, 0x10, RZ, 0xc0, !PT ;  /* 0x0000001005ff7812 */ /* 0x000fd600078ac0ff */
[----:B-1----:R-:W1:Y:S01]  /*420f0*/  @!P2 LDC.64 R12, c[0x0][0x5c0] ;  /* 0x00017000ff0cab82 */ /* 0x002e620000000a00 */
[----:B------:R-:W-:Y:S01]  /*42100*/  F2FP.SATFINITE.E4M3.F32.PACK_AB_MERGE_C R15, RZ, R14, RZ ;  /* 0x0000000eff0f723e */ /* 0x000fe200048070ff */
[----:B------:R-:W-:-:S05]  /*42110*/  FMUL R14, R152, UR41 ;  /* 0x00000029980e7c20 */ /* 0x000fca0008400000 */
[----:B------:R-:W-:Y:S01]  /*42120*/  F2FP.SATFINITE.E4M3.F32.PACK_AB_MERGE_C R89, RZ, R14, RZ ;  /* 0x0000000eff59723e */ /* 0x000fe200048070ff */
[----:B------:R-:W-:Y:S01]  /*42130*/  @!P5 STG.E.U8 desc[UR48][R82.64+0xb1], R15 ;  /* 0x0000b10f5200d986 */ /* 0x000fe2000c101130 */
[----:B------:R-:W-:Y:S02]  /*42140*/  LOP3.LUT P6, RZ, R0, 0x400, RZ, 0xc0, !PT ;  /* 0x0000040000ff7812 */ /* 0x000fe400078cc0ff */
[----:B-1----:R-:W-:-:S05]  /*42150*/  @!P2 IADD3 R12, P5, R224, R12, RZ ;  /* 0x0000000ce00ca210 */ /* 0x002fca0007fbe0ff */
[----:B------:R-:W-:Y:S01]  /*42160*/  @!P2 IMAD.X R13, R226, 0x1, R13, P5 ;  /* 0x00000001e20da824 */ /* 0x000fe200028e060d */
[----:B------:R-:W-:-:S13]  /*42170*/  LOP3.LUT P5, RZ, R0, 0x1000, RZ, 0xc0, !PT ;  /* 0x0000100000ff7812 */ /* 0x000fda00078ac0ff */
[----:B------:R1:W-:Y:S02]  /*42180*/  @!P5 STG.E.U8 desc[UR48][R12.64+0xb0], R89 ;  /* 0x0000b0590c00d986 */ /* 0x0003e4000c101130 */
[----:B-1----:R-:W1:Y:S01]  /*42190*/  @!P6 LDC.64 R12, c[0x0][0x5c0] ;  /* 0x00017000ff0ceb82 */ /* 0x002e620000000a00 */
[----:B----4-:R-:W-:Y:S02]  /*421a0*/  FMUL R14, R163, UR41 ;  /* 0x00000029a30e7c20 */ /* 0x010fe40008400000 */
[----:B------:R-:W4:Y:S03]  /*421b0*/  LDL.LU R163, [R1+0x63c] ;  /* 0x00063c0001a37983 */ /* 0x000f260000300800 */
[----:B------:R-:W-:Y:S01]  /*421c0*/  F2FP.SATFINITE.E4M3.F32.PACK_AB_MERGE_C R15, RZ, R14, RZ ;  /* 0x0000000eff0f723e */ /* 0x000fe200048070ff */
[----:B------:R-:W-:-:S05]  /*421d0*/  FMUL R14, R153, UR41 ;  /* 0x00000029990e7c20 */ /* 0x000fca0008400000 */
[----:B------:R-:W-:Y:S02]  /*421e0*/  F2FP.SATFINITE.E4M3.F32.PACK_AB_MERGE_C R83, RZ, R14, RZ ;  /* 0x0000000eff53723e */ /* 0x000fe400048070ff */
[----:B-1----:R-:W-:Y:S01]  /*421f0*/  @!P6 IADD3 R12, P5, R179, R12, RZ ;  /* 0x0000000cb30ce210 */ /* 0x002fe20007fbe0ff */
[----:B--2---:R-:W-:Y:S02]  /*42200*/  FMUL R14, R186, UR41 ;  /* 0x00000029ba0e7c20 */ /* 0x004fe40008400000 */
[----:B------:R-:W2:Y:S04]  /*42210*/  LDL.LU R186, [R1+0x640] ;  /* 0x0006400001ba7983 */ /* 0x000ea80000300800 */
[----:B------:R-:W2:Y:S01]  /*42220*/  LDL.LU R153, [R1+0x644] ;  /* 0x0006440001997983 */ /* 0x000ea20000300800 */
[----:B------:R-:W-:Y:S01]  /*42230*/  @!P6 IMAD.X R13, R219, 0x1, R13, P5 ;  /* 0x00000001db0de824 */ /* 0x000fe200028e060d */
[----:B------:R-:W-:-:S04]  /*42240*/  F2FP.SATFINITE.E4M3.F32.PACK_AB_MERGE_C R85, RZ, R14, RZ ;  /* 0x0000000eff55723e */ /* 0x000fc800048070ff */
[----:B------:R1:W-:Y:S01]  /*42250*/  @!P6 STG.E.U8 desc[UR48][R12.64+0xb1], R15 ;  /* 0x0000b10f0c00e986 */ /* 0x0003e2000c101130 */
[----:B------:R-:W-:-:S03]  /*42260*/  FMUL R14, R162, UR41 ;  /* 0x00000029a20e7c20 */ /* 0x000fc60008400000 */
[----:B------:R-:W2:Y:S02]  /*42270*/  LDL.LU R162, [R1+0x648] ;  /* 0x0006480001a27983 */ /* 0x000ea40000300800 */
[----:B-1----:R-:W-:Y:S01]  /*42280*/  F2FP.SATFINITE.E4M3.F32.PACK_AB_MERGE_C R15, RZ, R14, RZ ;  /* 0x0000000eff0f723e */ /* 0x002fe200048070ff */
[----:B---3--:R-:W-:Y:S02]  /*42290*/  FMUL R14, R187, UR41 ;  /* 0x00000029bb0e7c20 */ /* 0x008fe40008400000 */
[----:B------:R-:W3:Y:S01]  /*422a0*/  LDL.LU R187, [R1+0x64c] ;  /* 0x00064c0001bb7983 */ /* 0x000ee20000300800 */
[----:B------:R-:W-:-:S13]  /*422b0*/  LOP3.LUT P1, RZ, R0, 0x100, RZ, 0xc0, !PT ;  /* 0x0000010000ff7812 */ /* 0x000fda000782c0ff */
[----:B------:R-:W1:Y:S01]  /*422c0*/  @!P1 LDC.64 R12, c[0x0][0x5c0] ;  /* 0x00017000ff0c9b82 */ /* 0x000e620000000a00 */
[C---:B------:R-:W-:Y:S02]  /*422d0*/  LOP3.LUT P0, RZ, R5.reuse, 0x8, RZ, 0xc0, !PT ;  /* 0x0000000805ff7812 */ /* 0x040fe4000780c0ff */
[----:B------:R-:W-:Y:S02]  /*422e0*/  LOP3.LUT P3, RZ, R5, 0x1, RZ, 0xc0, !PT ;  /* 0x0000000105ff7812 */ /* 0x000fe4000786c0ff */
[----:B------:R-:W-:-:S09]  /*422f0*/  LOP3.LUT P4, RZ, R0, 0x20, RZ, 0xc0, !PT ;  /* 0x0000002000ff7812 */ /* 0x000fd2000788c0ff */
[----:B------:R-:W-:Y:S01]  /*42300*/  @!P0 STG.E.U8 desc[UR48][R74.64+0xb8], R83 ;  /* 0x0000b8534a008986 */ /* 0x000fe2000c101130 */
[----:B-1----:R-:W-:-:S03]  /*42310*/  @!P1 IADD3 R12, P5, R177, R12, RZ ;  /* 0x0000000cb10c9210 */ /* 0x002fc60007fbe0ff */
[----:B------:R-:W-:Y:S02]  /*42320*/  @!P3 STG.E.U8 desc[UR48][R68.64+0xb9], R85 ;  /* 0x0000b9554400b986 */ /* 0x000fe4000c101130 */
[----:B------:R-:W-:-:S05]  /*42330*/  @!P1 IMAD.X R13, R178, 0x1, R13, P5 ;  /* 0x00000001b20d9824 */ /* 0x000fca00028e060d */
[----:B------:R1:W-:Y:S02]  /*42340*/  @!P1 STG.E.U8 desc[UR48][R12.64+0xb8], R15 ;  /* 0x0000b80f0c009986 */ /* 0x0003e4000c101130 */
[----:B-1----:R-:W1:Y:S01]  /*42350*/  @!P4 LDC.64 R12, c[0x0][0x5c0] ;  /* 0x00017000ff0ccb82 */ /* 0x002e620000000a00 */
[----:B------:R-:W-:Y:S02]  /*42360*/  LOP3.LUT P2, RZ, R10, 0x40000000, RZ, 0xc0, !PT ;  /* 0x400000000aff7812 */ /* 0x000fe4000784c0ff */
[----:B------:R-:W-:Y:S02]  /*42370*/  F2FP.SATFINITE.E4M3.F32.PACK_AB_MERGE_C R69, RZ, R14, RZ ;  /* 0x0000000eff45723e */ /* 0x000fe400048070ff */
[----:B-1----:R-:W-:-:S05]  /*42380*/  @!P4 IADD3 R12, P5, R176, R12, RZ ;  /* 0x0000000cb00cc210 */ /* 0x002fca0007fbe0ff */
[----:B------:R-:W-:Y:S01]  /*42390*/  @!P4 IMAD.X R13, R169, 0x1, R13, P5 ;  /* 0x00000001a90dc824 */ /* 0x000fe200028e060d */
[----:B------:R-:W-:-:S04]  /*423a0*/  ISETP.LT.OR P5, PT, R29, 0xc1, !P2 ;  /* 0x000000c11d00780c */ /* 0x000fc800057a1670 */
[----:B------:R1:W-:Y:S09]  /*423b0*/  @!P4 STG.E.U8 desc[UR48][R12.64+0xb9], R69 ;  /* 0x0000b9450c00c986 */ /* 0x0003f2000c101130 */
[----:B-1----:R-:W1:Y:S02]  /*423c0*/  @!P5 LDC.64 R12, c[0x0][0x5c0] ;  /* 0x00017000ff0cdb82 */ /* 0x002e640000000a00 */
[----:B-1----:R-:W-:-:S05]  /*423d0*/  @!P5 IADD3 R12, P6, R24, R12, RZ ;  /* 0x0000000c180cd210 */ /* 0x002fca0007fde0ff */
[----:B------:R-:W-:Y:S02]  /*423e0*/  @!P5 IMAD.X R13, R31, 0x1, R13, P6 ;  /* 0x000000011f0dd824 */ /* 0x000fe400030e060d */
[----:B----4-:R-:W-:Y:S02]  /*423f0*/  FMUL R14, R163, UR41 ;  /* 0x00000029a30e7c20 */ /* 0x010fe40008400000 */
[----:B------:R-:W4:Y:S03]  /*42400*/  LDL.LU R163, [R1+0x650] ;  /* 0x0006500001a37983 */ /* 0x000f260000300800 */
[----:B------:R-:W-:Y:S01]  /*42410*/  F2FP.SATFINITE.E4M3.F32.PACK_AB_MERGE_C R15, RZ, R14, RZ ;  /* 0x0000000eff0f723e */ /* 0x000fe200048070ff */
[----:B------:R-:W4:Y:S04]  /*42420*/  LDL.LU R152, [R1+0x654] ;  /* 0x0006540001987983 */ /* 0x000f280000300800 */
[----:B------:R1:W-:Y:S01]  /*42430*/  @!P5 STG.E.U8 desc[UR48][R12.64+0xc0], R15 ;  /* 0x0000c00f0c00d986 */ /* 0x0003e2000c101130 */
[----:B------:R-:W-:-:S13]  /*42440*/  ISETP.LT.OR P5, PT, R29, 0xc2, !P2 ;  /* 0x000000c21d00780c */ /* 0x000fda00057a1670 */
[----:B-1----:R-:W1:Y:S01]  /*42450*/  @!P5 LDC.64 R12, c[0x0][0x5c0] ;  /* 0x00017000ff0cdb82 */ /* 0x002e620000000a00 */
[----:B--2---:R-:W-:Y:S02]  /*42460*/  FMUL R14, R186, UR41 ;  /* 0x00000029ba0e7c20 */ /* 0x004fe40008400000 */
[----:B------:R-:W2:Y:S03]  /*42470*/  LDL.LU R186, [R1+0x658] ;  /* 0x0006580001ba7983 */ /* 0x000ea60000300800 */
[----:B------:R-:W-:Y:S01]  /*42480*/  F2FP.SATFINITE.E4M3.F32.PACK_AB_MERGE_C R69, RZ, R14, RZ ;  /* 0x0000000eff45723e */ /* 0x000fe200048070ff */
[----:B------:R-:W-:Y:S02]  /*42490*/  FMUL R14, R153, UR41 ;  /* 0x00000029990e7c20 */ /* 0x000fe40008400000 */
[----:B------:R-:W2:Y:S03]  /*424a0*/  LDL.LU R153, [R1+0x65c] ;  /* 0x00065c0001997983 */ /* 0x000ea60000300800 */
[----:B------:R-:W-:-:S02]  /*424b0*/  F2FP.SATFINITE.E4M3.F32.PACK_AB_MERGE_C R75, RZ, R14, RZ ;  /* 0x0000000eff4b723e */ /* 0x000fc400048070ff */
[----:B-1----:R-:W-:-:S05]  /*424c0*/  @!P5 IADD3 R12, P6, R24, R12, RZ ;  /* 0x0000000c180cd210 */ /* 0x002fca0007fde0ff */
[----:B------:R-:W-:-:S05]  /*424d0*/  @!P5 IMAD.X R13, R31, 0x1, R13, P6 ;  /* 0x000000011f0dd824 */ /* 0x000fca00030e060d */
[----:B------:R3:W-:Y:S01]  /*424e0*/  @!P5 STG.E.U8 desc[UR48][R12.64+0xc1], R69 ;  /* 0x0000c1450c00d986 */ /* 0x0007e2000c101130 */
[----:B------:R-:W-:-:S03]  /*424f0*/  FMUL R14, R162, UR41 ;  /* 0x00000029a20e7c20 */ /* 0x000fc60008400000 */
[----:B------:R-:W2:Y:S01]  /*42500*/  LDL.LU R162, [R1+0x660] ;  /* 0x0006600001a27983 */ /* 0x000ea20000300800 */
[----:B---3--:R-:W-:-:S03]  /*42510*/  FMUL R12, R187, UR41 ;  /* 0x00000029bb0c7c20 */ /* 0x008fc60008400000 */
[----:B------:R-:W3:Y:S01]  /*42520*/  LDL.LU R187, [R1+0x664] ;  /* 0x0006640001bb7983 */ /* 0x000ee20000300800 */
[----:B------:R-:W-:Y:S02]  /*42530*/  ISETP.LT.OR P5, PT, R29, 0xc9, !P2 ;  /* 0x000000c91d00780c */ /* 0x000fe400057a1670 */
[----:B------:R-:W-:-:S11]  /*42540*/  F2FP.SATFINITE.E4M3.F32.PACK_AB_MERGE_C R83, RZ, R14, RZ ;  /* 0x0000000eff53723e */ /* 0x000fd600048070ff */
[----:B------:R-:W1:Y:S01]  /*42550*/  @!P5 LDC.64 R14, c[0x0][0x5c0] ;  /* 0x00017000ff0edb82 */ /* 0x000e620000000a00 */
[----:B------:R-:W-:Y:S02]  /*42560*/  LOP3.LUT P0, RZ, R5, 0x4, RZ, 0xc0, !PT ;  /* 0x0000000405ff7812 */ /* 0x000fe4000780c0ff */
[----:B------:R-:W-:Y:S02]  /*42570*/  LOP3.LUT P3, RZ, R2, 0x80000000, RZ, 0xc0, !PT ;  /* 0x8000000002ff7812 */ /* 0x000fe4000786c0ff */
[----:B------:R-:W-:-:S09]  /*42580*/  F2FP.SATFINITE.E4M3.F32.PACK_AB_MERGE_C R69, RZ, R12, RZ ;  /* 0x0000000cff45723e */ /* 0x000fd200048070ff */
[----:B------:R-:W-:Y:S01]  /*42590*/  @!P0 STG.E.U8 desc[UR48][R66.64+0xc0], R75 ;  /* 0x0000c04b42008986 */ /* 0x000fe2000c101130 */
[----:B-1----:R-:W-:-:S03]  /*425a0*/  @!P5 IADD3 R14, P6, R24, R14, RZ ;  /* 0x0000000e180ed210 */ /* 0x002fc60007fde0ff */
[----:B------:R4:W-:Y:S02]  /*425b0*/  @!P3 STG.E.U8 desc[UR48][R64.64+0xc1], R83 ;  /* 0x0000c1534000b986 */ /* 0x0009e4000c101130 */
[----:B------:R-:W-:-:S05]  /*425c0*/  @!P5 IMAD.X R15, R31, 0x1, R15, P6 ;  /* 0x000000011f0fd824 */ /* 0x000fca00030e060f */
[----:B------:R2:W-:Y:S01]  /*425d0*/  @!P5 STG.E.U8 desc[UR48][R14.64+0xc8], R69 ;  /* 0x0000c8450e00d986 */ /* 0x0005e2000c101130 */
[----:B------:R-:W-:-:S13]  /*425e0*/  ISETP.LT.OR P5, PT, R29, 0xca, !P2 ;  /* 0x000000ca1d00780c */ /* 0x000fda00057a1670 */
[----:B------:R-:W1:Y:S01]  /*425f0*/  @!P5 LDC.64 R12, c[0x0][0x5c0] ;  /* 0x00017000ff0cdb82 */ /* 0x000e620000000a00 */
[----:B------:R-:W-:Y:S02]  /*42600*/  LOP3.LUT P1, RZ, R5, 0x2, RZ, 0xc0, !PT ;  /* 0x0000000205ff7812 */ /* 0x000fe4000782c0ff */
[----:B------:R-:W-:Y:S02]  /*42610*/  LOP3.LUT P4, RZ, R2, 0x40000000, RZ, 0xc0, !PT ;  /* 0x4000000002ff7812 */ /* 0x000fe4000788c0ff */
[----:B-1----:R-:W-:-:S05]  /*42620*/  @!P5 IADD3 R12, P6, R24, R12, RZ ;  /* 0x0000000c180cd210 */ /* 0x002fca0007fde0ff */
[----:B------:R-:W-:Y:S02]  /*42630*/  @!P5 IMAD.X R13, R31, 0x1, R13, P6 ;  /* 0x000000011f0dd824 */ /* 0x000fe400030e060d */
[----:B----4-:R-:W-:Y:S02]  /*42640*/  FMUL R64, R163, UR41 ;  /* 0x00000029a3407c20 */ /* 0x010fe40008400000 */
[----:B------:R-:W4:Y:S03]  /*42650*/  LDL.LU R163, [R1+0x668] ;  /* 0x0006680001a37983 */ /* 0x000f260000300800 */
[----:B------:R-:W-:Y:S01]  /*42660*/  F2FP.SATFINITE.E4M3.F32.PACK_AB_MERGE_C R65, RZ, R64, RZ ;  /* 0x00000040ff41723e */ /* 0x000fe200048070ff */
[----:B------:R-:W-:-:S05]  /*42670*/  FMUL R64, R152, UR41 ;  /* 0x0000002998407c20 */ /* 0x000fca0008400000 */
[----:B------:R-:W-:Y:S01]  /*42680*/  F2FP.SATFINITE.E4M3.F32.PACK_AB_MERGE_C R67, RZ, R64, RZ ;  /* 0x00000040ff43723e */ /* 0x000fe200048070ff */
[----:B------:R1:W-:Y:S04]  /*42690*/  @!P5 STG.E.U8 desc[UR48][R12.64+0xc9], R65 ;  /* 0x0000c9410c00d986 */ /* 0x0003e8000c101130 */
[----:B------:R-:W-:Y:S01]  /*426a0*/  @!P1 STG.E.U8 desc[UR48][R62.64+0xc8], R67 ;  /* 0x0000c8433e009986 */ /* 0x000fe2000c101130 */
[----:B--2---:R-:W-:-:S03]  /*426b0*/  FMUL R14, R186, UR41 ;  /* 0x00000029ba0e7c20 */ /* 0x004fc60008400000 */
[----:B------:R-:W2:Y:S02]  /*426c0*/  LDL.LU R186, [R1+0x66c] ;  /* 0x00066c0001ba7983 */ /* 0x000ea40000300800 */
[----:B------:R-:W-:Y:S02]  /*426d0*/  F2FP.SATFINITE.E4M3.F32.PACK_AB_MERGE_C R69, RZ, R14, RZ ;  /* 0x0000000eff45723e */ /* 0x000fe400048070ff */
[----:B------:R-:W2:Y:S01]  /*426e0*/  LDL.LU R152, [R1+0x670] ;  /* 0x0006700001987983 */ /* 0x000ea20000300800 */
[----:B-1----:R-:W-:-:S03]  /*426f0*/  FMUL R12, R153, UR41 ;  /* 0x00000029990c7c20 */ /* 0x002fc60008400000 */
[----:B------:R1:W-:Y:S04]  /*42700*/  @!P4 STG.E.U8 desc[UR48][R60.64+0xc9], R69 ;  /* 0x0000c9453c00c986 */ /* 0x0003e8000c101130 */
[----:B------:R-:W2:Y:S01]  /*42710*/  LDL.LU R153, [R1+0x674] ;  /* 0x0006740001997983 */ /* 0x000ea20000300800 */
[----:B-1----:R-:W-:-:S05]  /*42720*/  FMUL R60, R162, UR41 ;  /* 0x00000029a23c7c20 */ /* 0x002fca0008400000 */
[----:B------:R-:W-:Y:S01]  /*42730*/  F2FP.SATFINITE.E4M3.F32.PACK_AB_MERGE_C R61, RZ, R60, RZ ;  /* 0x0000003cff3d723e */ /* 0x000fe200048070ff */
[----:B---3--:R-:W-:Y:S02]  /*42740*/  FMUL R60, R187, UR41 ;  /* 0x00000029bb3c7c20 */ /* 0x008fe40008400000 */
[----:B------:R-:W3:Y:S01]  /*42750*/  LDL.LU R187, [R1+0x678] ;  /* 0x0006780001bb7983 */ /* 0x000ee20000300800 */
[----:B------:R-:W-:Y:S02]  /*42760*/  ISETP.LT.OR P5, PT, R29, 0xd1, !P2 ;  /* 0x000000d11d00780c */ /* 0x000fe400057a1670 */
[----:B------:R-:W-:Y:S01]  /*42770*/  F2FP.SATFINITE.E4M3.F32.PACK_AB_MERGE_C R65, RZ, R12, RZ ;  /* 0x0000000cff41723e */ /* 0x000fe200048070ff */
[----:B------:R-:W3:Y:S10]  /*42780*/  LDL.LU R162, [R1+0x67c] ;  /* 0x00067c0001a27983 */ /* 0x000ef40000300800 */
[----:B------:R-:W1:Y:S02]  /*42790*/  @!P5 LDC.64 R14, c[0x0][0x5c0] ;  /* 0x00017000ff0edb82 */ /* 0x000e640000000a00 */
[----:B-1----:R-:W-:-:S05]  /*427a0*/  @!P5 IADD3 R14, P6, R24, R14, RZ ;  /* 0x0000000e180ed210 */ /* 0x002fca0007fde0ff */
[----:B------:R-:W-:-:S05]  /*427b0*/  @!P5 IMAD.X R15, R31, 0x1, R15, P6 ;  /* 0x000000011f0fd824 */ /* 0x000fca00030e060f */
[----:B------:R4:W-:Y:S01]  /*427c0*/  @!P5 STG.E.U8 desc[UR48][R14.64+0xd0], R65 ;  /* 0x0000d0410e00d986 */ /* 0x0009e2000c101130 */
[----:B------:R-:W-:-:S13]  /*427d0*/  ISETP.LT.OR P5, PT, R29, 0xd2, !P2 ;  /* 0x000000d21d00780c */ /* 0x000fda00057a1670 */
[----:B------:R-:W1:Y:S02]  /*427e0*/  @!P5 LDC.64 R12, c[0x0][0x5c0] ;  /* 0x00017000ff0cdb82 */ /* 0x000e640000000a00 */
[----:B-1----:R-:W-:-:S05]  /*427f0*/  @!P5 IADD3 R12, P6, R24, R12, RZ ;  /* 0x0000000c180cd210 */ /* 0x002fca0007fde0ff */
[----:B------:R-:W-:-:S05]  /*42800*/  @!P5 IMAD.X R13, R31, 0x1, R13, P6 ;  /* 0x000000011f0dd824 */ /* 0x000fca00030e060d */
[----:B------:R2:W-:Y:S01]  /*42810*/  @!P5 STG.E.U8 desc[UR48][R12.64+0xd1], R61 ;  /* 0x0000d13d0c00d986 */ /* 0x0005e2000c101130 */
[----:B------:R-:W-:Y:S02]  /*42820*/  ISETP.LT.OR P5, PT, R29, 0xd9, !P2 ;  /* 0x000000d91d00780c */ /* 0x000fe400057a1670 */
[C---:B------:R-:W-:Y:S02]  /*42830*/  LOP3.LUT P0, RZ, R2.reuse, 0x20000000, RZ, 0xc0, !PT ;  /* 0x2000000002ff7812 */ /* 0x040fe4000780c0ff */
[----:B------:R-:W-:Y:S02]  /*42840*/  LOP3.LUT P3, RZ, R2, 0x8000000, RZ, 0xc0, !PT ;  /* 0x0800000002ff7812 */ /* 0x000fe4000786c0ff */
[----:B------:R-:W-:-:S09]  /*42850*/  F2FP.SATFINITE.E4M3.F32.PACK_AB_MERGE_C R63, RZ, R60, RZ ;  /* 0x0000003cff3f723e */ /* 0x000fd200048070ff */
[----:B------:R-:W-:Y:S01]  /*42860*/  @!P0 STG.E.U8 desc[UR48][R58.64+0xd0], R63 ;  /* 0x0000d03f3a008986 */ /* 0x000fe2000c101130 */
[----:B----4-:R-:W-:-:S03]  /*42870*/  FMUL R14, R163, UR41 ;  /* 0x00000029a30e7c20 */ /* 0x010fc60008400000 */
[----:B------:R-:W4:Y:S02]  /*42880*/  LDL.LU R163, [R1+0x680] ;  /* 0x0006800001a37983 */ /* 0x000f240000300800 */
[----:B------:R-:W-:Y:S02]  /*42890*/  F2FP.SATFINITE.E4M3.F32.PACK_AB_MERGE_C R65, RZ, R14, RZ ;  /* 0x0000000eff41723e */ /* 0x000fe400048070ff */
[----:B------:R-:W1:Y:S03]  /*428a0*/  @!P5 LDC.64 R14, c[0x0][0x5c0] ;  /* 0x00017000ff0edb82 */ /* 0x000e660000000a00 */
[----:B------:R0:W-:Y:S01]  /*428b0*/  @!P3 STG.E.U8 desc[UR48][R56.64+0xd1], R65 ;  /* 0x0000d1413800b986 */ /* 0x0001e2000c101130 */
[----:B--2---:R-:W-:-:S03]  /*428c0*/  FMUL R12, R186, UR41 ;  /* 0x00000029ba0c7c20 */ /* 0x004fc60008400000 */
[----:B------:R-:W2:Y:S01]  /*428d0*/  LDL.LU R186, [R1+0x684] ;  /* 0x0006840001ba7983 */ /* 0x000ea20000300800 */
[----:B0-----:R-:W-:Y:S01]  /*428e0*/  FMUL R56, R152, UR41 ;  /* 0x0000002998387c20 */ /* 0x001fe20008400000 */
[----:B-1----:R-:W-:Y:S02]  /*428f0*/  @!P5 IADD3 R14, P6, R24, R14, RZ ;  /* 0x0000000e180ed210 */ /* 0x002fe40007fde0ff */
[----:B------:R-:W-:Y:S02]  /*42900*/  F2FP.SATFINITE.E4M3.F32.PACK_AB_MERGE_C R61, RZ, R12, RZ ;  /* 0x0000000cff3d723e */ /* 0x000fe400048070ff */
[----:B------:R-:W-:Y:S01]  /*42910*/  F2FP.SATFINITE.E4M3.F32.PACK_AB_MERGE_C R57, RZ, R56, RZ ;  /* 0x00000038ff39723e */ /* 0x000fe200048070ff */
[----:B------:R-:W-:Y:S02]  /*42920*/  @!P5 IMAD.X R15, R31, 0x1, R15, P6 ;  /* 0x000000011f0fd824 */ /* 0x000fe400030e060f */
[----:B------:R-:W-:Y:S02]  /*42930*/  FMUL R56, R153, UR41 ;  /* 0x0000002999387c20 */ /* 0x000fe40008400000 */
[----:B------:R-:W2:Y:S04]  /*42940*/  LDL.LU R153, [R1+0x688] ;  /* 0x0006880001997983 */ /* 0x000ea80000300800 */
[----:B------:R3:W-:Y:S02]  /*42950*/  @!P5 STG.E.U8 desc[UR48][R14.64+0xd8], R61 ;  /* 0x0000d83d0e00d986 */ /* 0x0007e4000c101130 */
[----:B---3--:R-:W-:-:S02]  /*42960*/  FMUL R14, R187, UR41 ;  /* 0x00000029bb0e7c20 */ /* 0x008fc40008400000 */
[----:B------:R-:W3:Y:S01]  /*42970*/  LDL.LU R187, [R1+0x68c] ;  /* 0x00068c0001bb7983 */ /* 0x000ee20000300800 */
[----:B------:R-:W-:-:S13]  /*42980*/  ISETP.LT.OR P5, PT, R29, 0xda, !P2 ;  /* 0x000000da1d00780c */ /* 0x000fda00057a1670 */
[----:B------:R-:W0:Y:S01]  /*42990*/  @!P5 LDC.64 R12, c[0x0][0x5c0] ;  /* 0x00017000ff0cdb82 */ /* 0x000e220000000a00 */
[----:B------:R-:W-:Y:S01]  /*429a0*/  F2FP.SATFINITE.E4M3.F32.PACK_AB_MERGE_C R15, RZ, R14, RZ ;  /* 0x0000000eff0f723e */ /* 0x000fe200048070ff */
[----:B------:R-:W-:Y:S01]  /*429b0*/  FMUL R14, R162, UR41 ;  /* 0x00000029a20e7c20 */ /* 0x000fe20008400000 */
[C---:B------:R-:W-:Y:S01]  /*429c0*/  LOP3.LUT P1, RZ, R2.reuse, 0x10000000, RZ, 0xc0, !PT ;  /* 0x1000000002ff7812 */ /* 0x040fe2000782c0ff */
[----:B------:R-:W3:Y:S01]  /*429d0*/  LDL.LU R162, [R1+0x690] ;  /* 0x0006900001a27983 */ /* 0x000ee20000300800 */
[C---:B------:R-:W-:Y:S02]  /*429e0*/  LOP3.LUT P4, RZ, R2.reuse, 0x4000000, RZ, 0xc0, !PT ;  /* 0x0400000002ff7812 */ /* 0x040fe4000788c0ff */
[----:B------:R-:W-:Y:S02]  /*429f0*/  F2FP.SATFINITE.E4M3.F32.PACK_AB_MERGE_C R61, RZ, R14, RZ ;  /* 0x0000000eff3d723e */ /* 0x000fe400048070ff */
[----:B------:R-:W-:Y:S02]  /*42a00*/  LOP3.LUT P0, RZ, R2, 0x1000000, RZ, 0xc0, !PT ;  /* 0x0100000002ff7812 */ /* 0x000fe4000780c0ff */
[----:B------:R-:W-:-:S02]  /*42a10*/  F2FP.SATFINITE.E4M3.F32.PACK_AB_MERGE_C R59, RZ, R56, RZ ;  /* 0x00000038ff3b723e */ /* 0x000fc400048070ff */
[----:B0-----:R-:W-:-:S05]  /*42a20*/  @!P5 IADD3 R12, P6, R24, R12, RZ ;  /* 0x0000000c180cd210 */ /* 0x001fca0007fde0ff */
[----:B------:R-:W-:Y:S01]  /*42a30*/  @!P5 IMAD.X R13, R31, 0x1, R13, P6 ;  /* 0x000000011f0dd824 */ /* 0x000fe200030e060d */
[----:B------:R-:W-:-:S04]  /*42a40*/  LOP3.LUT P6, RZ, R2, 0x2000000, RZ, 0xc0, !PT ;  /* 0x0200000002ff7812 */ /* 0x000fc800078cc0ff */
[----:B------:R0:W-:Y:S04]  /*42a50*/  @!P5 STG.E.U8 desc[UR48][R12.64+0xd9], R57 ;  /* 0x0000d9390c00d986 */ /* 0x0001e8000c101130 */
[----:B------:R-:W-:Y:S04]  /*42a60*/  @!P1 STG.E.U8 desc[UR48][R54.64+0xd8], R59 ;  /* 0x0000d83b36009986 */ /* 0x000fe8000c101130 */
[----:B------:R1:W-:Y:S04]  /*42a70*/  @!P4 STG.E.U8 desc[UR48][R52.64+0xd9], R15 ;  /* 0x0000d90f3400c986 */ /* 0x0003e8000c101130 */
[----:B------:R-:W-:Y:S01]  /*42a80*/  @!P6 STG.E.U8 desc[UR48][R50.64+0xc0], R61 ;  /* 0x0000c03d3200e986 */ /* 0x000fe2000c101130 */
[----:B----4-:R-:W-:-:S03]  /*42a90*/  FMUL R14, R163, UR41 ;  /* 0x00000029a30e7c20 */ /* 0x010fc60008400000 */
[----:B------:R-:W4:Y:S02]  /*42aa0*/  LDL.LU R163, [R1+0x694] ;  /* 0x0006940001a37983 */ /* 0x000f240000300800 */
[----:B0-----:R-:W-:-:S05]  /*42ab0*/  F2FP.SATFINITE.E4M3.F32.PACK_AB_MERGE_C R13, RZ, R14, RZ ;  /* 0x0000000eff0d723e */ /* 0x001fca00048070ff */
[----:B------:R0:W-:Y:S01]  /*42ac0*/  @!P0 STG.E.U8 desc[UR48][R48.64+0xc1], R13 ;  /* 0x0000c10d30008986 */ /* 0x0001e2000c101130 */
[----:B--2---:R-:W-:-:S03]  /*42ad0*/  FMUL R12, R186, UR41 ;  /* 0x00000029ba0c7c20 */ /* 0x004fc60008400000 */
[----:B------:R-:W2:Y:S02]  /*42ae0*/  LDL.LU R186, [R1+0x698] ;  /* 0x0006980001ba7983 */ /* 0x000ea40000300800 */
[----:B-1----:R-:W-:Y:S01]  /*42af0*/  F2FP.SATFINITE.E4M3.F32.PACK_AB_MERGE_C R15, RZ, R12, RZ ;  /* 0x0000000cff0f723e */ /* 0x002fe200048070ff */
[----:B------:R-:W-:Y:S02]  /*42b00*/  FMUL R12, R153, UR41 ;  /* 0x00000029990c7c20 */ /* 0x000fe40008400000 */
[----:B------:R-:W2:Y:S03]  /*42b10*/  LDL.LU R153, [R1+0x69c] ;  /* 0x00069c0001997983 */ /* 0x000ea60000300800 */
[----:B0-----:R-:W-:Y:S01]  /*42b20*/  F2FP.SATFINITE.E4M3.F32.PACK_AB_MERGE_C R13, RZ, R12, RZ ;  /* 0x0000000cff0d723e */ /* 0x001fe200048070ff */
[----:B---3--:R-:W-:Y:S02]  /*42b30*/  FMUL R12, R187, UR41 ;  /* 0x00000029bb0c7c20 */ /* 0x008fe40008400000 */
[----:B------:R-:W3:Y:S01]  /*42b40*/  LDL.LU R187, [R1+0x6a0] ;  /* 0x0006a00001bb7983 */ /* 0x000ee20000300800 */
[----:B------:R-:W-:-:S02]  /*42b50*/  LOP3.LUT P3, RZ, R0, 0x80000, RZ, 0xc0, !PT ;  /* 0x0008000000ff7812 */ /* 0x000fc4000786c0ff */
[----:B------:R-:W-:-:S04]  /*42b60*/  LOP3.LUT P2, RZ, R2, 0x800000, RZ, 0xc0, !PT ;  /* 0x0080000002ff7812 */ /* 0x000fc8000784c0ff */
[----:B------:R-:W-:Y:S02]  /*42b70*/  P2R R54, PR, RZ, 0x4 ;  /* 0x00000004ff367803 */ /* 0x000fe40000000000 */
[----:B------:R-:W-:-:S05]  /*42b80*/  LOP3.LUT P2, RZ, R0, 0x20000, RZ, 0xc0, !PT ;  /* 0x0002000000ff7812 */ /* 0x000fca000784c0ff */
[----:B------:R-:W0:Y:S08]  /*42b90*/  @!P3 LDC.64 R56, c[0x0][0x5c0] ;  /* 0x00017000ff38bb82 */ /* 0x000e300000000a00 */
[----:B------:R-:W1:Y:S01]  /*42ba0*/  @!P2 LDC.64 R52, c[0x0][0x5c0] ;  /* 0x00017000ff34ab82 */ /* 0x000e620000000a00 */
[----:B------:R-:W-:Y:S02]  /*42bb0*/  F2FP.SATFINITE.E4M3.F32.PACK_AB_MERGE_C R49, RZ, R12, RZ ;  /* 0x0000000cff31723e */ /* 0x000fe400048070ff */
[----:B0-----:R-:W-:-:S05]  /*42bc0*/  @!P3 IADD3 R168, P5, R168, R56, RZ ;  /* 0x00000038a8a8b210 */ /* 0x001fca0007fbe0ff */
[----:B------:R-:W-:Y:S01]  /*42bd0*/  @!P3 IMAD.X R169, R157, 0x1, R57, P5 ;  /* 0x000000019da9b824 */ /* 0x000fe200028e0639 */
[----:B-1----:R-:W-:Y:S01]  /*42be0*/  @!P2 IADD3 R156, P5, R156, R52, RZ ;  /* 0x000000349c9ca210 */ /* 0x002fe20007fbe0ff */
[----:B------:R-:W-:Y:S01]  /*42bf0*/  FMUL R12, R162, UR41 ;  /* 0x00000029a20c7c20 */ /* 0x000fe20008400000 */
[----:B------:R-:W-:Y:S02]  /*42c00*/  LOP3.LUT P1, RZ, R2, 0x400000, RZ, 0xc0, !PT ;  /* 0x0040000002ff7812 */ /* 0x000fe4000782c0ff */
[----:B------:R0:W-:Y:S01]  /*42c10*/  @!P3 STG.E.U8 desc[UR48][R168.64+0xc0], R15 ;  /* 0x0000c00fa800b986 */ /* 0x0001e2000c101130 */
[----:B------:R-:W-:Y:S01]  /*42c20*/  @!P2 IMAD.X R157, R155, 0x1, R53, P5 ;  /* 0x000000019b9da824 */ /* 0x000fe200028e0635 */
[----:B------:R-:W-:Y:S02]  /*42c30*/  LOP3.LUT P5, RZ, R0, 0x20000, RZ, 0xc0, !PT ;  /* 0x0002000000ff7812 */ /* 0x000fe400078ac0ff */
[----:B------:R-:W3:Y:S01]  /*42c40*/  LDL.LU R162, [R1+0x6a4] ;  /* 0x0006a40001a27983 */ /* 0x000ee20000300800 */
[----:B------:R-:W-:-:S02]  /*42c50*/  ISETP.NE.AND P2, PT, R54, RZ, PT ;  /* 0x000000ff3600720c */ /* 0x000fc40003f45270 */
[----:B0-----:R-:W-:-:S08]  /*42c60*/  F2FP.SATFINITE.E4M3.F32.PACK_AB_MERGE_C R15, RZ, R12, RZ ;  /* 0x0000000cff0f723e */ /* 0x001fd000048070ff */
[----:B------:R0:W-:Y:S04]  /*42c70*/  @!P5 STG.E.U8 desc[UR48][R156.64+0xc1], R13 ;  /* 0x0000c10d9c00d986 */ /* 0x0001e8000c101130 */
[----:B------:R-:W-:Y:S04]  /*42c80*/  @!P2 STG.E.U8 desc[UR48][R46.64+0xc8], R49 ;  /* 0x0000c8312e00a986 */ /* 0x000fe8000c101130 */
[----:B------:R1:W-:Y:S01]  /*42c90*/  @!P1 STG.E.U8 desc[UR48][R44.64+0xc9], R15 ;  /* 0x0000c90f2c009986 */ /* 0x0003e2000c101130 */
[----:B----4-:R-:W-:-:S03]  /*42ca0*/  FMUL R12, R163, UR41 ;  /* 0x00000029a30c7c20 */ /* 0x010fc60008400000 */
[----:B------:R-:W4:Y:S02]  /*42cb0*/  LDL.LU R163, [R1+0x6a8] ;  /* 0x0006a80001a37983 */ /* 0x000f240000300800 */
[----:B0-----:R-:W-:Y:S02]  /*42cc0*/  F2FP.SATFINITE.E4M3.F32.PACK_AB_MERGE_C R13, RZ, R12, RZ ;  /* 0x0000000cff0d723e */ /* 0x001fe400048070ff */
[----:B------:R-:W4:Y:S01]  /*42cd0*/  LDL.LU R152, [R1+0x6ac] ;  /* 0x0006ac0001987983 */ /* 0x000f220000300800 */
[----:B--2---:R-:W-:-:S03]  /*42ce0*/  FMUL R12, R186, UR41 ;  /* 0x00000029ba0c7c20 */ /* 0x004fc60008400000 */
[----:B------:R-:W2:Y:S02]  /*42cf0*/  LDL.LU R186, [R1+0x6b0] ;  /* 0x0006b00001ba7983 */ /* 0x000ea40000300800 */
[----:B-1----:R-:W-:Y:S01]  /*42d00*/  F2FP.SATFINITE.E4M3.F32.PACK_AB_MERGE_C R15, RZ, R12, RZ ;  /* 0x0000000cff0f723e */ /* 0x002fe200048070ff */
[----:B------:R-:W-:-:S05]  /*42d10*/  FMUL R12, R153, UR41 ;  /* 0x00000029990c7c20 */ /* 0x000fca0008400000 */
[----:B------:R-:W-:Y:S01]  /*42d20*/  F2FP.SATFINITE.E4M3.F32.PACK_AB_MERGE_C R45, RZ, R12, RZ ;  /* 0x0000000cff2d723e */ /* 0x000fe200048070ff */
[----:B---3--:R-:W-:Y:S02]  /*42d30*/  FMUL R12, R187, UR41 ;  /* 0x00000029bb0c7c20 */ /* 0x008fe40008400000 */
[----:B------:R-:W3:Y:S01]  /*42d40*/  LDL.LU R187, [R1+0x6b4] ;  /* 0x0006b40001bb7983 */ /* 0x000ee20000300800 */
[----:B------:R-:W-:Y:S02]  /*42d50*/  LOP3.LUT P4, RZ, R0, 0x8000, RZ, 0xc0, !PT ;  /* 0x0000800000ff7812 */ /* 0x000fe4000788c0ff */
[----:B------:R-:W-:Y:S01]  /*42d60*/  LOP3.LUT P0, RZ, R2, 0x200000, RZ, 0xc0, !PT ;  /* 0x0020000002ff7812 */ /* 0x000fe2000780c0ff */
[----:B------:R-:W3:Y:S10]  /*42d70*/  LDL.LU R153, [R1+0x6b8] ;  /* 0x0006b80001997983 */ /* 0x000ef40000300800 */
[----:B------:R-:W0:Y:S01]  /*42d80*/  @!P4 LDC.64 R50, c[0x0][0x5c0] ;  /* 0x00017000ff32cb82 */ /* 0x000e220000000a00 */
[----:B------:R-:W-:-:S02]  /*42d90*/  P2R R14, PR, RZ, 0x1 ;  /* 0x00000001ff0e7803 */ /* 0x000fc40000000000 */
[----:B------:R-:W-:Y:S02]  /*42da0*/  LOP3.LUT P0, RZ, R0, 0x2000, RZ, 0xc0, !PT ;  /* 0x0000200000ff7812 */ /* 0x000fe4000780c0ff */
[----:B0-----:R-:W-:-:S05]  /*42db0*/  @!P4 IADD3 R154, P5, R154, R50, RZ ;  /* 0x000000329a9ac210 */ /* 0x001fca0007fbe0ff */
[----:B------:R-:W-:-:S06]  /*42dc0*/  @!P4 IMAD.X R155, R151, 0x1, R51, P5 ;  /* 0x00000001979bc824 */ /* 0x000fcc00028e0633 */
[----:B------:R-:W0:Y:S01]  /*42dd0*/  @!P0 LDC.64 R50, c[0x0][0x5c0] ;  /* 0x00017000ff328b82 */ /* 0x000e220000000a00 */
[----:B------:R-:W-:Y:S02]  /*42de0*/  LOP3.LUT P6, RZ, R2, 0x100000, RZ, 0xc0, !PT ;  /* 0x0010000002ff7812 */ /* 0x000fe400078cc0ff */
[----:B------:R-:W-:Y:S01]  /*42df0*/  F2FP.SATFINITE.E4M3.F32.PACK_AB_MERGE_C R47, RZ, R12, RZ ;  /* 0x0000000cff2f723e */ /* 0x000fe200048070ff */
[----:B------:R-:W-:Y:S01]  /*42e00*/  @!P4 STG.E.U8 desc[UR48][R154.64+0xc8], R13 ;  /* 0x0000c80d9a00c986 */ /* 0x000fe2000c101130 */
[----:B0-----:R-:W-:-:S05]  /*42e10*/  @!P0 IADD3 R150, P5, R150, R50, RZ ;  /* 0x0000003296968210 */ /* 0x001fca0007fbe0ff */
[----:B------:R-:W-:Y:S01]  /*42e20*/  @!P0 IMAD.X R151, R149, 0x1, R51, P5 ;  /* 0x0000000195978824 */ /* 0x000fe200028e0633 */
[----:B------:R-:W-:Y:S02]  /*42e30*/  LOP3.LUT P5, RZ, R0, 0x2000, RZ, 0xc0, !PT ;  /* 0x0000200000ff7812 */ /* 0x000fe400078ac0ff */
[----:B------:R-:W-:Y:S01]  /*42e40*/  ISETP.NE.AND P0, PT, R14, RZ, PT ;  /* 0x000000ff0e00720c */ /* 0x000fe20003f05270 */
[----:B------:R-:W-:Y:S02]  /*42e50*/  FMUL R14, R162, UR41 ;  /* 0x00000029a20e7c20 */ /* 0x000fe40008400000 */
[----:B------:R-:W3:Y:S08]  /*42e60*/  LDL.LU R162, [R1+0x6bc] ;  /* 0x0006bc0001a27983 */ /* 0x000ef00000300800 */
[----:B------:R-:W-:Y:S04]  /*42e70*/  @!P5 STG.E.U8 desc[UR48][R150.64+0xc9], R15 ;  /* 0x0000c90f9600d986 */ /* 0x000fe8000c101130 */
[----:B------:R-:W-:Y:S04]  /*42e80*/  @!P0 STG.E.U8 desc[UR48][R42.64+0xd0], R45 ;  /* 0x0000d02d2a008986 */ /* 0x000fe8000c101130 */
[----:B------:R4:W-:Y:S02]  /*42e90*/  @!P6 STG.E.U8 desc[UR48][R40.64+0xd1], R47 ;  /* 0x0000d12f2800e986 */ /* 0x0009e4000c101130 */
[----:B----4-:R-:W-:Y:S01]  /*42ea0*/  FMUL R40, R152, UR41 ;  /* 0x0000002998287c20 */ /* 0x010fe20008400000 */
[----:B------:R-:W-:-:S02]  /*42eb0*/  FMUL R42, R163, UR41 ;  /* 0x00000029a32a7c20 */ /* 0x000fc40008400000 */
[----:B------:R-:W4:Y:S02]  /*42ec0*/  LDL.LU R163, [R1+0x6c0] ;  /* 0x0006c00001a37983 */ /* 0x000f240000300800 */
[----:B------:R-:W-:Y:S01]  /*42ed0*/  F2FP.SATFINITE.E4M3.F32.PACK_AB_MERGE_C R43, RZ, R40, RZ ;  /* 0x00000028ff2b723e */ /* 0x000fe200048070ff */
[----:B--2---:R-:W-:Y:S02]  /*42ee0*/  FMUL R40, R186, UR41 ;  /* 0x00000029ba287c20 */ /* 0x004fe40008400000 */
[----:B------:R-:W2:Y:S03]  /*42ef0*/  LDL.LU R186, [R1+0x6c4] ;  /* 0x0006c40001ba7983 */ /* 0x000ea60000300800 */
[----:B------:R-:W-:Y:S01]  /*42f00*/  F2FP.SATFINITE.E4M3.F32.PACK_AB_MERGE_C R45, RZ, R40, RZ ;  /* 0x00000028ff2d723e */ /* 0x000fe200048070ff */
[----:B---3--:R-:W-:Y:S02]  /*42f10*/  FMUL R40, R187, UR41 ;  /* 0x00000029bb287c20 */ /* 0x008fe40008400000 */
[----:B------:R-:W3:Y:S01]  /*42f20*/  LDL.LU R187, [R1+0x6c8] ;  /* 0x0006c80001bb7983 */ /* 0x000ee20000300800 */
[----:B------:R-:W-:-:S02]  /*42f30*/  LOP3.LUT P3, RZ, R0, 0x800, RZ, 0xc0, !PT ;  /* 0x0000080000ff7812 */ /* 0x000fc4000786c0ff */
[----:B------:R-:W-:Y:S01]  /*42f40*/  LOP3.LUT P2, RZ, R0, 0x200, RZ, 0xc0, !PT ;  /* 0x0000020000ff7812 */ /* 0x000fe2000784c0ff */
[----:B------:R-:W3:Y:S01]  /*42f50*/  LDL.LU R152, [R1+0x6cc] ;  /* 0x0006cc0001987983 */ /* 0x000ee20000300800 */
[----:B------:R-:W-:-:S09]  /*42f60*/  F2FP.SATFINITE.E4M3.F32.PACK_AB_MERGE_C R49, RZ, R14, RZ ;  /* 0x0000000eff31723e */ /* 0x000fd200048070ff */
[----:B------:R-:W0:Y:S08]  /*42f70*/  @!P3 LDC.64 R12, c[0x0][0x5c0] ;  /* 0x00017000ff0cbb82 */ /* 0x000e300000000a00 */
[----:B------:R-:W1:Y:S01]  /*42f80*/  @!P2 LDC.64 R14, c[0x0][0x5c0] ;  /* 0x00017000ff0eab82 */ /* 0x000e620000000a00 */
[C---:B------:R-:W-:Y:S02]  /*42f90*/  LOP3.LUT P1, RZ, R0.reuse, 0x40, RZ, 0xc0, !PT ;  /* 0x0000004000ff7812 */ /* 0x040fe4000782c0ff */
[----:B------:R-:W-:-:S02]  /*42fa0*/  LOP3.LUT P0, RZ, R0, 0x4, RZ, 0xc0, !PT ;  /* 0x0000000400ff7812 */ /* 0x000fc4000780c0ff */
[----:B0-----:R-:W-:-:S05]  /*42fb0*/  @!P3 IADD3 R12, P5, R147, R12, RZ ;  /* 0x0000000c930cb210 */ /* 0x001fca0007fbe0ff */
[----:B------:R-:W-:Y:S01]  /*42fc0*/  @!P3 IMAD.X R13, R146, 0x1, R13, P5 ;  /* 0x00000001920db824 */ /* 0x000fe200028e060d */
[----:B-1----:R-:W-:-:S05]  /*42fd0*/  @!P2 IADD3 R14, P5, R93, R14, RZ ;  /* 0x0000000e5d0ea210 */ /* 0x002fca0007fbe0ff */
[----:B------:R-:W-:Y:S01]  /*42fe0*/  @!P2 IMAD.X R15, R92, 0x1, R15, P5 ;  /* 0x000000015c0fa824 */ /* 0x000fe200028e060f */
[----:B------:R-:W-:Y:S01]  /*42ff0*/  LOP3.LUT P5, RZ, R2, 0x80000, RZ, 0xc0, !PT ;  /* 0x0008000002ff7812 */ /* 0x000fe200078ac0ff */
[----:B------:R0:W-:Y:S01]  /*43000*/  @!P3 STG.E.U8 desc[UR48][R12.64+0xd0], R49 ;  /* 0x0000d0310c00b986 */ /* 0x0001e2000c101130 */
[----:B------:R-:W-:-:S05]  /*43010*/  F2FP.SATFINITE.E4M3.F32.PACK_AB_MERGE_C R41, RZ, R42, RZ ;  /* 0x0000002aff29723e */ /* 0x000fca00048070ff */
[----:B------:R1:W-:Y:S01]  /*43020*/  @!P2 STG.E.U8 desc[UR48][R14.64+0xd1], R41 ;  /* 0x0000d1290e00a986 */ /* 0x0003e2000c101130 */
[----:B0-----:R-:W0:Y:S05]  /*43030*/  @!P1 LDC.64 R12, c[0x0][0x5c0] ;  /* 0x00017000ff0c9b82 */ /* 0x001e2a0000000a00 */
[----:B------:R1:W-:Y:S03]  /*43040*/  @!P5 STG.E.U8 desc[UR48][R38.64+0xd8], R43 ;  /* 0x0000d82b2600d986 */ /* 0x0003e6000c101130 */
[----:B-1----:R-:W1:Y:S01]  /*43050*/  @!P0 LDC.64 R14, c[0x0][0x5c0] ;  /* 0x00017000ff0e8b82 */ /* 0x002e620000000a00 */
[----:B------:R-:W-:-:S02]  /*43060*/  FMUL R38, R153, UR41 ;  /* 0x0000002999267c20 */ /* 0x000fc40008400000 */
[----:B------:R-:W3:Y:S01]  /*43070*/  LDL.LU R153, [R1+0x6d0] ;  /* 0x0006d00001997983 */ /* 0x000ee20000300800 */
[C---:B------:R-:W-:Y:S02]  /*43080*/  LOP3.LUT P4, RZ, R2.reuse, 0x20000, RZ, 0xc0, !PT ;  /* 0x0002000002ff7812 */ /* 0x040fe4000788c0ff */
[----:B------:R-:W-:Y:S02]  /*43090*/  LOP3.LUT P6, RZ, R2, 0x40000, RZ, 0xc0, !PT ;  /* 0x0004000002ff7812 */ /* 0x000fe400078cc0ff */
[----:B0-----:R-:W-:-:S09]  /*430a0*/  @!P1 IADD3 R12, P5, R87, R12, RZ ;  /* 0x0000000c570c9210 */ /* 0x001fd20007fbe0ff */
[----:B------:R0:W-:Y:S01]  /*430b0*/  @!P4 STG.E.U8 desc[UR48][R36.64+0xd9], R45 ;  /* 0x0000d92d2400c986 */ /* 0x0001e2000c101130 */
[----:B------:R-:W-:Y:S01]  /*430c0*/  @!P1 IMAD.X R13, R86, 0x1, R13, P5 ;  /* 0x00000001560d9824 */ /* 0x000fe200028e060d */
[----:B-1----:R-:W-:Y:S02]  /*430d0*/  @!P0 IADD3 R14, P5, R81, R14, RZ ;  /* 0x0000000e510e8210 */ /* 0x002fe40007fbe0ff */
[----:B------:R-:W-:Y:S01]  /*430e0*/  F2FP.SATFINITE.E4M3.F32.PACK_AB_MERGE_C R41, RZ, R40, RZ ;  /* 0x00000028ff29723e */ /* 0x000fe200048070ff */
[----:B0-----:R-:W-:Y:S02]  /*430f0*/  FMUL R36, R162, UR41 ;  /* 0x00000029a2247c20 */ /* 0x001fe40008400000 */
[----:B------:R-:W3:Y:S01]  /*43100*/  LDL.LU R162, [R1+0x6d4] ;  /* 0x0006d40001a27983 */ /* 0x000ee20000300800 */
[----:B------:R-:W-:Y:S01]  /*43110*/  @!P0 IMAD.X R15, R80, 0x1, R15, P5 ;  /* 0x00000001500f8824 */ /* 0x000fe200028e060f */
[----:B------:R-:W-:Y:S02]  /*43120*/  F2FP.SATFINITE.E4M3.F32.PACK_AB_MERGE_C R37, RZ, R38, RZ ;  /* 0x00000026ff25723e */ /* 0x000fe400048070ff */
[----:B------:R-:W-:Y:S01]  /*43130*/  F2FP.SATFINITE.E4M3.F32.PACK_AB_MERGE_C R39, RZ, R36, RZ ;  /* 0x00000024ff27723e */ /* 0x000fe200048070ff */
[----:B------:R0:W-:Y:S04]  /*43140*/  @!P1 STG.E.U8 desc[UR48][R12.64+0xd8], R41 ;  /* 0x0000d8290c009986 */ /* 0x0001e8000c101130 */
[----:B------:R-:W-:Y:S04]  /*43150*/  @!P0 STG.E.U8 desc[UR48][R14.64+0xd9], R37 ;  /* 0x0000d9250e008986 */ /* 0x000fe8000c101130 */
[----:B------:R3:W-:Y:S01]  /*43160*/  @!P6 STG.E.U8 desc[UR48][R34.64+0xc0], R39 ;  /* 0x0000c0272200e986 */ /* 0x0007e2000c101130 */
[----:B----4-:R-:W-:-:S03]  /*43170*/  FMUL R36, R163, UR41 ;  /* 0x00000029a3247c20 */ /* 0x010fc60008400000 */
[----:B------:R-:W4:Y:S02]  /*43180*/  LDL.LU R163, [R1+0x6d8] ;  /* 0x0006d80001a37983 */ /* 0x000f240000300800 */
[----:B0-----:R-:W-:Y:S01]  /*43190*/  F2FP.SATFINITE.E4M3.F32.PACK_AB_MERGE_C R41, RZ, R36, RZ ;  /* 0x00000024ff29723e */ /* 0x001fe200048070ff */
[----:B--2---:R-:W-:Y:S02]  /*431a0*/  FMUL R36, R186, UR41 ;  /* 0x00000029ba247c20 */ /* 0x004fe40008400000 */
[----:B------:R-:W2:Y:S01]  /*431b0*/  LDL.LU R186, [R1+0x6dc] ;  /* 0x0006dc0001ba7983 */ /* 0x000ea20000300800 */
[----:B---3--:R-:W-:-:S03]  /*431c0*/  FMUL R34, R187, UR41 ;  /* 0x00000029bb227c20 */ /* 0x008fc60008400000 */
[----:B------:R-:W3:Y:S01]  /*431d0*/  LDL.LU R187, [R1+0x6e0] ;  /* 0x0006e00001bb7983 */ /* 0x000ee20000300800 */
[----:B------:R-:W-:Y:S02]  /*431e0*/  LOP3.LUT P3, RZ, R2, 0x10000, RZ, 0xc0, !PT ;  /* 0x0001000002ff7812 */ /* 0x000fe4000786c0ff */
[----:B------:R-:W-:-:S04]  /*431f0*/  LOP3.LUT P1, RZ, R10, 0x10000000, RZ, 0xc0, !PT ;  /* 0x100000000aff7812 */ /* 0x000fc8000782c0ff */
[----:B------:R-:W-:-:S07]  /*43200*/  ISETP.LT.OR P6, PT, R29, 0xc1, !P1 ;  /* 0x000000c11d00780c */ /* 0x000fce0004fc1670 */
[----:B------:R0:W-:Y:S01]  /*43210*/  @!P3 STG.E.U8 desc[UR48][R32.64+0xc1], R41 ;  /* 0x0000c1292000b986 */ /* 0x0001e2000c101130 */
[----:B------:R-:W-:-:S05]  /*43220*/  ISETP.LT.OR P3, PT, R29, 0xc2, !P1 ;  /* 0x000000c21d00780c */ /* 0x000fca0004f61670 */
[----:B------:R-:W1:Y:S08]  /*43230*/  @!P6 LDC.64 R12, c[0x0][0x5c0] ;  /* 0x00017000ff0ceb82 */ /* 0x000e700000000a00 */
[----:B------:R-:W1:Y:S01]  /*43240*/  @!P3 LDC.64 R14, c[0x0][0x5c0] ;  /* 0x00017000ff0ebb82 */ /* 0x000e620000000a00 */
[----:B------:R-:W-:Y:S01]  /*43250*/  LOP3.LUT P4, RZ, R2, 0x8000, RZ, 0xc0, !PT ;  /* 0x0000800002ff7812 */ /* 0x000fe2000788c0ff */
[----:B0-----:R-:W-:Y:S01]  /*43260*/  FMUL R32, R152, UR41 ;  /* 0x0000002998207c20 */ /* 0x001fe20008400000 */
[----:B------:R-:W-:Y:S01]  /*43270*/  F2FP.SATFINITE.E4M3.F32.PACK_AB_MERGE_C R37, RZ, R36, RZ ;  /* 0x00000024ff25723e */ /* 0x000fe200048070ff */
[----:B------:R-:W3:Y:S01]  /*43280*/  LDL.LU R152, [R1+0x6e4] ;  /* 0x0006e40001987983 */ /* 0x000ee20000300800 */
[----:B------:R-:W-:-:S02]  /*43290*/  F2FP.SATFINITE.E4M3.F32.PACK_AB_MERGE_C R33, RZ, R34, RZ ;  /* 0x00000022ff21723e */ /* 0x000fc400048070ff */
[----:B-1----:R-:W-:-:S05]  /*432a0*/  @!P6 IADD3 R12, P5, R79, R12, RZ ;  /* 0x0000000c4f0ce210 */ /* 0x002fca0007fbe0ff */
[----:B------:R-:W-:Y:S01]  /*432b0*/  @!P6 IMAD.X R13, R78, 0x1, R13, P5 ;  /* 0x000000014e0de824 */ /* 0x000fe200028e060d */
[----:B------:R-:W-:Y:S02]  /*432c0*/  @!P3 IADD3 R14, P5, R77, R14, RZ ;  /* 0x0000000e4d0eb210 */ /* 0x000fe40007fbe0ff */
[----:B------:R-:W-:-:S03]  /*432d0*/  F2FP.SATFINITE.E4M3.F32.PACK_AB_MERGE_C R35, RZ, R32, RZ ;  /* 0x00000020ff23723e */ /* 0x000fc600048070ff */
[----:B------:R-:W-:Y:S01]  /*432e0*/  @!P3 IMAD.X R15, R76, 0x1, R15, P5 ;  /* 0x000000014c0fb824 */ /* 0x000fe200028e060f */
[----:B------:R0:W-:Y:S04]  /*432f0*/  @!P6 STG.E.U8 desc[UR48][R12.64+0xc0], R37 ;  /* 0x0000c0250c00e986 */ /* 0x0001e8000c101130 */
[----:B------:R1:W-:Y:S04]  /*43300*/  @!P3 STG.E.U8 desc[UR48][R14.64+0xc1], R33 ;  /* 0x0000c1210e00b986 */ /* 0x0003e8000c101130 */
[----:B------:R4:W-:Y:S01]  /*43310*/  @!P4 STG.E.U8 desc[UR48][R26.64+0xc8], R35 ;  /* 0x0000c8231a00c986 */ /* 0x0009e2000c101130 */
[----:B------:R-:W-:-:S02]  /*43320*/  LOP3.LUT P4, RZ, R10, 0x2000000, RZ, 0xc0, !PT ;  /* 0x020000000aff7812 */ /* 0x000fc4000788c0ff */
[----:B------:R-:W-:-:S11]  /*43330*/  LOP3.LUT P5, RZ, R2, 0x2000, RZ, 0xc0, !PT ;  /* 0x0000200002ff7812 */ /* 0x000fd600078ac0ff */
[----:B0-----:R-:W0:Y:S01]  /*43340*/  @!P4 LDC.64 R12, c[0x0][0x5c0] ;  /* 0x00017000ff0ccb82 */ /* 0x001e220000000a00 */
[----:B------:R-:W-:Y:S02]  /*43350*/  FMUL R32, R153, UR41 ;  /* 0x0000002999207c20 */ /* 0x000fe40008400000 */
[----:B------:R-:W3:Y:S03]  /*43360*/  LDL.LU R153, [R1+0x6e8] ;  /* 0x0006e80001997983 */ /* 0x000ee60000300800 */
[----:B------:R-:W-:-:S05]  /*43370*/  F2FP.SATFINITE.E4M3.F32.PACK_AB_MERGE_C R37, RZ, R32, RZ ;  /* 0x00000020ff25723e */ /* 0x000fca00048070ff */
[----:B------:R2:W-:Y:S01]  /*43380*/  @!P5 STG.E.U8 desc[UR48][R22.64+0xc9], R37 ;  /* 0x0000c9251600d986 */ /* 0x0005e2000c101130 */
[----:B0-----:R-:W-:Y:S01]  /*43390*/  @!P4 IADD3 R12, P5, R73, R12, RZ ;  /* 0x0000000c490cc210 */ /* 0x001fe20007fbe0ff */
[----:B------:R-:W-:Y:S02]  /*433a0*/  FMUL R32, R162, UR41 ;  /* 0x00000029a2207c20 */ /* 0x000fe40008400000 */
[----:B------:R-:W3:Y:S02]  /*433b0*/  LDL.LU R162, [R1+0x6ec] ;  /* 0x0006ec0001a27983 */ /* 0x000ee40000300800 */
[----:B------:R-:W-:Y:S01]  /*433c0*/  @!P4 IMAD.X R13, R72, 0x1, R13, P5 ;  /* 0x00000001480dc824 */ /* 0x000fe200028e060d */
[----:B-1----:R-:W-:-:S05]  /*433d0*/  F2FP.SATFINITE.E4M3.F32.PACK_AB_MERGE_C R33, RZ, R32, RZ ;  /* 0x00000020ff21723e */ /* 0x002fca00048070ff */
[----:B------:R3:W-:Y:S01]  /*433e0*/  @!P4 STG.E.U8 desc[UR48][R12.64+0xc8], R33 ;  /* 0x0000c8210c00c986 */ /* 0x0007e2000c101130 */
[----:B----4-:R-:W-:-:S03]  /*433f0*/  FMUL R26, R163, UR41 ;  /* 0x00000029a31a7c20 */ /* 0x010fc60008400000 */
[----:B------:R-:W4:Y:S01]  /*43400*/  LDL.LU R163, [R1+0x6f0] ;  /* 0x0006f00001a37983 */ /* 0x000f220000300800 */
[----:B--2---:R-:W-:-:S03]  /*43410*/  FMUL R22, R186, UR41 ;  /* 0x00000029ba167c20 */ /* 0x004fc60008400000 */
[----:B------:R-:W2:Y:S01]  /*43420*/  LDL.LU R186, [R1+0x6f4] ;  /* 0x0006f40001ba7983 */ /* 0x000ea20000300800 */
[----:B---3--:R-:W-:-:S03]  /*43430*/  FMUL R12, R187, UR41 ;  /* 0x00000029bb0c7c20 */ /* 0x008fc60008400000 */
[----:B------:R-:W3:Y:S01]  /*43440*/  LDL.LU R187, [R1+0x6f8] ;  /* 0x0006f80001bb7983 */ /* 0x000ee20000300800 */
[----:B------:R-:W-:-:S13]  /*43450*/  LOP3.LUT P3, RZ, R10, 0x4000000, RZ, 0xc0, !PT ;  /* 0x040000000aff7812 */ /* 0x000fda000786c0ff */
[----:B------:R-:W0:Y:S01]  /*43460*/  @!P3 LDC.64 R14, c[0x0][0x5c0] ;  /* 0x00017000ff0ebb82 */ /* 0x000e220000000a00 */
[C---:B------:R-:W-:Y:S02]  /*43470*/  LOP3.LUT P0, RZ, R10.reuse, 0x8000000, RZ, 0xc0, !PT ;  /* 0x080000000aff7812 */ /* 0x040fe4000780c0ff */
[----:B------:R-:W-:Y:S02]  /*43480*/  LOP3.LUT P2, RZ, R10, 0x20000000, RZ, 0xc0, !PT ;  /* 0x200000000aff7812 */ /* 0x000fe4000784c0ff */
[----:B------:R-:W-:Y:S02]  /*43490*/  F2FP.SATFINITE.E4M3.F32.PACK_AB_MERGE_C R23, RZ, R26, RZ ;  /* 0x0000001aff17723e */ /* 0x000fe400048070ff */
[----:B------:R-:W-:-:S07]  /*434a0*/  ISETP.GE.AND P5, PT, R28, 0x101, PT ;  /* 0x000001011c00780c */ /* 0x000fce0003fa6270 */
[----:B------:R-:W1:Y:S01]  /*434b0*/  @!P0 LDC.64 R34, c[0x0][0x5c0] ;  /* 0x00017000ff228b82 */ /* 0x000e620000000a00 */
[----:B------:R-:W-:-:S07]  /*434c0*/  F2FP.SATFINITE.E4M3.F32.PACK_AB_MERGE_C R27, RZ, R22, RZ ;  /* 0x00000016ff1b723e */ /* 0x000fce00048070ff */
[----:B------:R-:W1:Y:S01]  /*434d0*/  @!P2 LDC.64 R36, c[0x0][0x5c0] ;  /* 0x00017000ff24ab82 */ /* 0x000e620000000a00 */
[----:B0-----:R-:W-:-:S05]  /*434e0*/  @!P3 IADD3 R14, P4, R71, R14, RZ ;  /* 0x0000000e470eb210 */ /* 0x001fca0007f9e0ff */
[----:B------:R-:W-:Y:S01]  /*434f0*/  @!P3 IMAD.X R15, R70, 0x1, R15, P4 ;  /* 0x00000001460fb824 */ /* 0x000fe200020e060f */
[----:B------:R-:W-:-:S04]  /*43500*/  LOP3.LUT P4, RZ, R2, 0x4000, RZ, 0xc0, !PT ;  /* 0x0000400002ff7812 */ /* 0x000fc8000788c0ff */
[----:B------:R0:W-:Y:S01]  /*43510*/  @!P3 STG.E.U8 desc[UR48][R14.64+0xc9], R23 ;  /* 0x0000c9170e00b986 */ /* 0x0001e2000c101130 */
[----:B------:R-:W-:Y:S02]  /*43520*/  ISETP.LT.OR P3, PT, R29, 0xd9, !P5 ;  /* 0x000000d91d00780c */ /* 0x000fe40006f61670 */
[----:B------:R-:W-:-:S06]  /*43530*/  LOP3.LUT P6, RZ, R2, 0x1000, RZ, 0xc0, !PT ;  /* 0x0000100002ff7812 */ /* 0x000fcc00078cc0ff */
[----:B------:R1:W-:Y:S01]  /*43540*/  @!P4 STG.E.U8 desc[UR48][R20.64+0xd0], R27 ;  /* 0x0000d01b1400c986 */ /* 0x0003e2000c101130 */
[----:B------:R-:W-:Y:S02]  /*43550*/  ISETP.LT.OR P4, PT, R29, 0xda, !P5 ;  /* 0x000000da1d00780c */ /* 0x000fe40006f81670 */
[----:B------:R-:W-:Y:S01]  /*43560*/  F2FP.SATFINITE.E4M3.F32.PACK_AB_MERGE_C R33, RZ, R12, RZ ;  /* 0x0000000cff21723e */ /* 0x000fe200048070ff */
[----:B0-----:R-:W-:Y:S01]  /*43570*/  FMUL R14, R152, UR41 ;  /* 0x00000029980e7c20 */ /* 0x001fe20008400000 */
[----:B-1----:R-:W-:Y:S01]  /*43580*/  @!P0 IADD3 R12, P5, R30, R34, RZ ;  /* 0x000000221e0c8210 */ /* 0x002fe20007fbe0ff */
[----:B------:R-:W0:Y:S04]  /*43590*/  @!P3 LDC.64 R38, c[0x0][0x5c0] ;  /* 0x00017000ff26bb82 */ /* 0x000e280000000a00 */
[----:B------:R-:W-:Y:S01]  /*435a0*/  @!P0 IMAD.X R13, R25, 0x1, R35, P5 ;  /* 0x00000001190d8824 */ /* 0x000fe200028e0623 */
[----:B------:R-:W-:-:S02]  /*435b0*/  ISETP.LT.OR P5, PT, R29, 0xd9, !P1 ;  /* 0x000000d91d00780c */ /* 0x000fc40004fa1670 */
[----:B------:R-:W-:Y:S01]  /*435c0*/  F2FP.SATFINITE.E4M3.F32.PACK_AB_MERGE_C R21, RZ, R14, RZ ;  /* 0x0000000eff15723e */ /* 0x000fe200048070ff */
[----:B------:R-:W1:Y:S01]  /*435d0*/  @!P4 LDC.64 R26, c[0x0][0x5c0] ;  /* 0x00017000ff1acb82 */ /* 0x000e620000000a00 */
[----:B------:R-:W-:Y:S01]  /*435e0*/  ISETP.LT.OR P1, PT, R29, 0xda, !P1 ;  /* 0x000000da1d00780c */ /* 0x000fe20004f21670 */
[----:B------:R0:W-:Y:S04]  /*435f0*/  @!P6 STG.E.U8 desc[UR48][R18.64+0xd1], R33 ;  /* 0x0000d1211200e986 */ /* 0x0001e8000c101130 */
[----:B------:R1:W-:Y:S01]  /*43600*/  @!P0 STG.E.U8 desc[UR48][R12.64+0xd0], R21 ;  /* 0x0000d0150c008986 */ /* 0x0003e2000c101130 */
[----:B------:R-:W-:Y:S01]  /*43610*/  @!P2 IADD3 R14, P0, R17, R36, RZ ;  /* 0x00000024110ea210 */ /* 0x000fe20007f1e0ff */
[----:B------:R-:W-:Y:S02]  /*43620*/  FMUL R17, R153, UR41 ;  /* 0x0000002999117c20 */ /* 0x000fe40008400000 */
[----:B------:R-:W1:Y:S02]  /*43630*/  @!P5 LDC.64 R28, c[0x0][0x5c0] ;  /* 0x00017000ff1cdb82 */ /* 0x000e640000000a00 */
[----:B------:R-:W-:Y:S01]  /*43640*/  @!P2 IMAD.X R15, R16, 0x1, R37, P0 ;  /* 0x00000001100fa824 */ /* 0x000fe200000e0625 */
[----:B------:R-:W-:-:S05]  /*43650*/  F2FP.SATFINITE.E4M3.F32.PACK_AB_MERGE_C R23, RZ, R17, RZ ;  /* 0x00000011ff17723e */ /* 0x000fca00048070ff */
[----:B0-----:R-:W0:Y:S01]  /*43660*/  @!P1 LDC.64 R32, c[0x0][0x5c0] ;  /* 0x00017000ff209b82 */ /* 0x001e220000000a00 */
[----:B------:R0:W-:Y:S01]  /*43670*/  @!P2 STG.E.U8 desc[UR48][R14.64+0xd1], R23 ;  /* 0x0000d1170e00a986 */ /* 0x0001e2000c101130 */
[----:B------:R-:W-:-:S04]  /*43680*/  @!P3 IADD3 R16, P0, P2, R24, R38, R9 ;  /* 0x000000261810b210 */ /* 0x000fc80007a1e009 */
[----:B------:R-:W-:Y:S02]  /*43690*/  @!P3 IADD3.X R17, R31, R39, R8, P0, P2 ;  /* 0x000000271f11b210 */ /* 0x000fe400007e4408 */
[----:B-1----:R-:W-:-:S04]  /*436a0*/  @!P4 IADD3 R18, P0, P2, R24, R26, R9 ;  /* 0x0000001a1812c210 */ /* 0x002fc80007a1e009 */
[----:B------:R-:W-:Y:S02]  /*436b0*/  @!P4 IADD3.X R19, R31, R27, R8, P0, P2 ;  /* 0x0000001b1f13c210 */ /* 0x000fe400007e4408 */
[----:B------:R-:W-:Y:S01]  /*436c0*/  @!P5 IADD3 R13, P0, P2, R3, R24, R9 ;  /* 0x00000018030dd210 */ /* 0x000fe20007a1e009 */
[----:B------:R-:W-:-:S03]  /*436d0*/  FMUL R12, R162, UR41 ;  /* 0x00000029a20c7c20 */ /* 0x000fc60008400000 */
[CCC-:B------:R-:W-:Y:S02]  /*436e0*/  @!P5 IADD3.X R22, R4.reuse, R31.reuse, R8.reuse, P0, P2 ;  /* 0x0000001f0416d210 */ /* 0x1c0fe400007e4408 */
[----:B------:R-:W-:Y:S02]  /*436f0*/  @!P1 IADD3 R21, P0, P2, R3, R24, R9 ;  /* 0x0000001803159210 */ /* 0x000fe40007a1e009 */
[----:B------:R-:W-:Y:S02]  /*43700*/  F2FP.SATFINITE.E4M3.F32.PACK_AB_MERGE_C R25, RZ, R12, RZ ;  /* 0x0000000cff19723e */ /* 0x000fe400048070ff */
[----:B------:R-:W-:Y:S02]  /*43710*/  @!P1 IADD3.X R24, R4, R31, R8, P0, P2 ;  /* 0x0000001f04189210 */ /* 0x000fe400007e4408 */
[----:B0-----:R-:W-:Y:S01]  /*43720*/  @!P1 IADD3 R14, P0, R21, R32, RZ ;  /* 0x00000020150e9210 */ /* 0x001fe20007f1e0ff */
[----:B------:R0:W-:Y:S01]  /*43730*/  @!P3 STG.E.U8 desc[UR48][R16.64+0xd8], R25 ;  /* 0x0000d8191000b986 */ /* 0x0001e2000c101130 */
[----:B------:R-:W-:-:S05]  /*43740*/  @!P5 IADD3 R12, P3, R13, R28, RZ ;  /* 0x0000001c0d0cd210 */ /* 0x000fca0007f7e0ff */
[----:B------:R-:W-:Y:S02]  /*43750*/  @!P5 IMAD.X R13, R22, 0x1, R29, P3 ;  /* 0x00000001160dd824 */ /* 0x000fe400018e061d */
[----:B----4-:R-:W-:-:S05]  /*43760*/  FMUL R15, R163, UR41 ;  /* 0x00000029a30f7c20 */ /* 0x010fca0008400000 */
[----:B------:R-:W-:Y:S01]  /*43770*/  F2FP.SATFINITE.E4M3.F32.PACK_AB_MERGE_C R23, RZ, R15, RZ ;  /* 0x0000000fff17723e */ /* 0x000fe200048070ff */
[----:B------:R-:W-:-:S04]  /*43780*/  @!P1 IMAD.X R15, R24, 0x1, R33, P0 ;  /* 0x00000001180f9824 */ /* 0x000fc800000e0621 */
[----:B------:R0:W-:Y:S01]  /*43790*/  @!P4 STG.E.U8 desc[UR48][R18.64+0xd9], R23 ;  /* 0x0000d9171200c986 */ /* 0x0001e2000c101130 */
[----:B--2---:R-:W-:-:S05]  /*437a0*/  FMUL R20, R186, UR41 ;  /* 0x00000029ba147c20 */ /* 0x004fca0008400000 */
[----:B------:R-:W-:-:S05]  /*437b0*/  F2FP.SATFINITE.E4M3.F32.PACK_AB_MERGE_C R27, RZ, R20, RZ ;  /* 0x00000014ff1b723e */ /* 0x000fca00048070ff */
[----:B------:R0:W-:Y:S01]  /*437c0*/  @!P5 STG.E.U8 desc[UR48][R12.64+0xd8], R27 ;  /* 0x0000d81b0c00d986 */ /* 0x0001e2000c101130 */
[----:B---3--:R-:W-:-:S05]  /*437d0*/  FMUL R21, R187, UR41 ;  /* 0x00000029bb157c20 */ /* 0x008fca0008400000 */
[----:B------:R-:W-:-:S05]  /*437e0*/  F2FP.SATFINITE.E4M3.F32.PACK_AB_MERGE_C R21, RZ, R21, RZ ;  /* 0x00000015ff15723e */ /* 0x000fca00048070ff */
[----:B------:R0:W-:Y:S02]  /*437f0*/  @!P1 STG.E.U8 desc[UR48][R14.64+0xd9], R21 ;  /* 0x0000d9150e009986 */ /* 0x0001e4000c101130 */
.L_x_35:
[----:B------:R-:W-:Y:S05]  /*43800*/  BSYNC B0 ;  /* 0x0000000000007941 */ /* 0x000fea0003800000 */
.L_x_31:
[----:B0-2--5:R-:W2:Y:S04]  /*43810*/  LDL.LU R13, [R1+0x704] ;  /* 0x00070400010d7983 */ /* 0x025ea80000300800 */
[----:B------:R-:W2:Y:S01]  /*43820*/  LDL.LU R12, [R1+0x708] ;  /* 0x00070800010c7983 */ /* 0x000ea20000300800 */
[----:B------:R-:W-:Y:S01]  /*43830*/  ULDC UR8, c[0x0][0xc] ;  /* 0x0000030000087ab9 */ /* 0x000fe20000000800 */
[----:B------:R-:W-:Y:S01]  /*43840*/  ULDC UR9, c[0x0][0x10] ;  /* 0x0000040000097ab9 */ /* 0x000fe20000000800 */
[----:B------:R-:W2:Y:S01]  /*43850*/  LDC R15, c[0x0][0x14] ;  /* 0x00000500ff0f7b82 */ /* 0x000ea20000000800 */
[----:B------:R-:W-:Y:S01]  /*43860*/  UIMAD.WIDE.U32 UR8, UR8, UR9, URZ ;  /* 0x00000009080872a5 */ /* 0x000fe2000f8e003f */
[----:B------:R0:W5:Y:S01]  /*43870*/  LDL R36, [R1+0x20] ;  /* 0x0000200001247983 */ /* 0x0001620000100800 */
[----:B------:R-:W-:-:S04]  /*43880*/  UMOV UR42, 0xffffffff ;  /* 0xffffffff002a7882 */ /* 0x000fc80000000000 */
[----:B--2---:R-:W-:-:S04]  /*43890*/  IMAD.WIDE.U32 R12, R15, UR8, R12 ;  /* 0x000000080f0c7c25 */ /* 0x004fc8000f8e000c */
[----:B------:R-:W-:Y:S01]  /*438a0*/  IMAD R15, R15, UR9, RZ ;  /* 0x000000090f0f7c24 */ /* 0x000fe2000f8e02ff */
[----:B------:R-:W-:Y:S01]  /*438b0*/  ULDC.64 UR8, c[0x0][0x650] ;  /* 0x0001940000087ab9 */ /* 0x000fe20000000a00 */
[----:B------:R-:W-:Y:S01]  /*438c0*/  IMAD.MOV.U32 R29, RZ, RZ, R12 ;  /* 0x000000ffff1d7224 */ /* 0x000fe200078e000c */
[----:B------:R-:W-:Y:S01]  /*438d0*/  ISETP.GE.U32.AND P0, PT, R12, UR8, PT ;  /* 0x000000080c007c0c */ /* 0x000fe2000bf06070 */
[----:B------:R-:W-:Y:S01]  /*438e0*/  IMAD.IADD R31, R13, 0x1, R15 ;  /* 0x000000010d1f7824 */ /* 0x000fe200078e020f */
[----:B------:R-:W-:Y:S01]  /*438f0*/  PRMT R13, RZ, 0x7610, R13 ;  /* 0x00007610ff0d7816 */ /* 0x000fe2000000000d */
[----:B------:R-:W-:-:S03]  /*43900*/  IMAD.MOV.U32 R12, RZ, RZ, -0x1 ;  /* 0xffffffffff0c7424 */ /* 0x000fc600078e00ff */
[----:B------:R0:W-:Y:S01]  /*43910*/  STL [R1+0x704], R31 ;  /* 0x0007041f01007387 */ /* 0x0001e20000100800 */
[----:B------:R-:W-:-:S03]  /*43920*/  ISETP.GE.U32.AND.EX P0, PT, R31, UR9, PT, P0 ;  /* 0x000000091f007c0c */ /* 0x000fc6000bf06100 */
[----:B------:R0:W-:Y:S04]  /*43930*/  STL [R1+0x708], R29 ;  /* 0x0007081d01007387 */ /* 0x0001e80000100800 */
[----:B------:R0:W-:Y:S06]  /*43940*/  STL [R1+0x700], R12 ;  /* 0x0007000c01007387 */ /* 0x0001ec0000100800 */
[----:B------:R-:W-:Y:S05]  /*43950*/  @P0 BRA `(.L_x_36) ;  /* 0x00000004007c0947 */ /* 0x000fea0003800000 */
[----:B------:R-:W0:Y:S01]  /*43960*/  S2R R24, SR_CTAID.X ;  /* 0x0000000000187919 */ /* 0x000e220000002500 */
[----:B------:R-:W2:Y:S01]  /*43970*/  LDC.64 R18, c[0x0][0x628] ;  /* 0x00018a00ff127b82 */ /* 0x000ea20000000a00 */
[----:B------:R-:W-:Y:S01]  /*43980*/  ULDC UR6, c[0x0][0x150] ;  /* 0x0000540000067ab9 */ /* 0x000fe20000000800 */
[----:B------:R-:W-:Y:S01]  /*43990*/  IMAD.MOV.U32 R16, RZ, RZ, R29 ;  /* 0x000000ffff107224 */ /* 0x000fe200078e001d */
[----:B------:R-:W3:Y:S01]  /*439a0*/  S2R R26, SR_CTAID.Y ;  /* 0x00000000001a7919 */ /* 0x000ee20000002600 */
[----:B------:R-:W-:-:S04]  /*439b0*/  IMAD.MOV.U32 R17, RZ, RZ, R31 ;  /* 0x000000ffff117224 */ /* 0x000fc800078e001f */
[----:B------:R-:W4:Y:S08]  /*439c0*/  LDC R27, c[0x0][0x144] ;  /* 0x00005100ff1b7b82 */ /* 0x000f300000000800 */
[----:B-1----:R-:W1:Y:S08]  /*439d0*/  LDC R20, c[0x0][0x630] ;  /* 0x00018c00ff147b82 */ /* 0x002e700000000800 */
[----:B------:R-:W1:Y:S01]  /*439e0*/  LDC.64 R22, c[0x0][0x620] ;  /* 0x00018800ff167b82 */ /* 0x000e620000000a00 */
[----:B--2---:R-:W-:-:S04]  /*439f0*/  ISETP.NE.U32.AND P0, PT, R18, RZ, PT ;  /* 0x000000ff1200720c */ /* 0x004fc80003f05070 */
[----:B------:R-:W-:Y:S02]  /*43a00*/  ISETP.NE.AND.EX P0, PT, R19, RZ, PT, P0 ;  /* 0x000000ff1300720c */ /* 0x000fe40003f05300 */
[----:B0-----:R-:W-:-:S05]  /*43a10*/  I2FP.F32.U32 R12, R24 ;  /* 0x00000018000c7245 */ /* 0x001fca0000201000 */
[----:B------:R-:W-:-:S04]  /*43a20*/  FMUL R12, R12, UR6 ;  /* 0x000000060c0c7c20 */ /* 0x000fc80008400000 */
[----:B------:R0:W2:Y:S02]  /*43a30*/  F2I.U32.TRUNC.NTZ R25, R12 ;  /* 0x0000000c00197305 */ /* 0x0000a4000020f000 */
[----:B---34-:R-:W-:Y:S05]  /*43a40*/  @!P0 BRA `(.L_x_37) ;  /* 0x0000000000288947 */ /* 0x018fea0003800000 */
[----:B0-----:R-:W0:Y:S02]  /*43a50*/  LDC R12, c[0x0][0x634] ;  /* 0x00018d00ff0c7b82 */ /* 0x001e240000000800 */
        /* <DEDUP_REMOVED lines=9> */
.L_x_37:
[-CC-:B-1----:R-:W-:Y:S01]  /*43af0*/  SHF.R.U64 R35, R16, R20.reuse, R17.reuse ;  /* 0x0000001410237219 */ /* 0x182fe20000001211 */
[----:B------:R-:W1:Y:S01]  /*43b00*/  LDC.64 R32, c[0x0][0x640] ;  /* 0x00019000ff207b82 */ /* 0x000e620000000a00 */
[----:B0-----:R-:W-:Y:S01]  /*43b10*/  SHF.R.U32.HI R12, RZ, R20, R17 ;  /* 0x00000014ff0c7219 */ /* 0x001fe20000011611 */
[----:B--2---:R-:W-:Y:S01]  /*43b20*/  IMAD.MOV R25, RZ, RZ, -R25 ;  /* 0x000000ffff197224 */ /* 0x004fe200078e0a19 */
[----:B------:R-:W-:Y:S01]  /*43b30*/  IADD3 R15, P0, RZ, -R35, RZ ;  /* 0x80000023ff0f7210 */ /* 0x000fe20007f1e0ff */
[----:B------:R-:W-:Y:S01]  /*43b40*/  ULDC UR6, c[0x0][0x154] ;  /* 0x0000550000067ab9 */ /* 0x000fe20000000800 */
[----:B------:R-:W-:Y:S02]  /*43b50*/  IMAD.MOV.U32 R17, RZ, RZ, 0x1 ;  /* 0x00000001ff117424 */ /* 0x000fe400078e00ff */
[----:B------:R-:W-:Y:S01]  /*43b60*/  IMAD R25, R27, R25, R24 ;  /* 0x000000191b197224 */ /* 0x000fe200078e0218 */
[----:B------:R-:W0:Y:S01]  /*43b70*/  LDC R16, c[0x0][0x618] ;  /* 0x00018600ff107b82 */ /* 0x000e220000000800 */
[----:B------:R-:W-:-:S02]  /*43b80*/  IMAD.X R13, RZ, RZ, ~R12, P0 ;  /* 0x000000ffff0d7224 */ /* 0x000fc400000e0e0c */
[----:B------:R-:W-:Y:S02]  /*43b90*/  IMAD.MOV.U32 R12, RZ, RZ, R29 ;  /* 0x000000ffff0c7224 */ /* 0x000fe400078e001d */
[-C--:B------:R-:W-:Y:S02]  /*43ba0*/  IMAD R14, R13, R22.reuse, RZ ;  /* 0x000000160d0e7224 */ /* 0x080fe400078e02ff */
[----:B------:R-:W-:Y:S01]  /*43bb0*/  IMAD.MOV.U32 R13, RZ, RZ, R31 ;  /* 0x000000ffff0d7224 */ /* 0x000fe200078e001f */
[----:B------:R-:W2:Y:S01]  /*43bc0*/  LDC R28, c[0x0][0x608] ;  /* 0x00018200ff1c7b82 */ /* 0x000ea20000000800 */
[----:B------:R-:W-:-:S04]  /*43bd0*/  IMAD.WIDE.U32 R12, R15, R22, R12 ;  /* 0x000000160f0c7225 */ /* 0x000fc800078e000c */
[----:B------:R-:W-:-:S03]  /*43be0*/  IMAD R15, R15, R23, R14 ;  /* 0x000000170f0f7224 */ /* 0x000fc600078e020e */
[----:B------:R-:W3:Y:S01]  /*43bf0*/  LDC R30, c[0x0][0x658] ;  /* 0x00019600ff1e7b82 */ /* 0x000ee20000000800 */
[----:B------:R-:W-:Y:S01]  /*43c00*/  I2FP.F32.U32 R14, R26 ;  /* 0x0000001a000e7245 */ /* 0x000fe20000201000 */
[----:B------:R-:W-:Y:S01]  /*43c10*/  IMAD.IADD R13, R13, 0x1, R15 ;  /* 0x000000010d0d7824 */ /* 0x000fe200078e020f */
[----:B-1----:R-:W-:Y:S01]  /*43c20*/  ISETP.NE.U32.AND P0, PT, R32, RZ, PT ;  /* 0x000000ff2000720c */ /* 0x002fe20003f05070 */
[----:B------:R-:W-:Y:S02]  /*43c30*/  IMAD.MOV.U32 R15, RZ, RZ, -0x1 ;  /* 0xffffffffff0f7424 */ /* 0x000fe400078e00ff */
[----:B------:R-:W-:Y:S02]  /*43c40*/  FMUL R14, R14, UR6 ;  /* 0x000000060e0e7c20 */ /* 0x000fe40008400000 */
[----:B------:R-:W1:Y:S01]  /*43c50*/  LDC R23, c[0x0][0x148] ;  /* 0x00005200ff177b82 */ /* 0x000e620000000800 */
[----:B0-----:R-:W-:Y:S01]  /*43c60*/  SHF.R.U64 R20, R12, R16, R13 ;  /* 0x000000100c147219 */ /* 0x001fe2000000120d */
[----:B------:R0:W4:Y:S01]  /*43c70*/  F2I.U32.TRUNC.NTZ R21, R14 ;  /* 0x0000000e00157305 */ /* 0x000122000020f000 */
[----:B------:R-:W-:-:S02]  /*43c80*/  ISETP.NE.AND.EX P0, PT, R33, RZ, PT, P0 ;  /* 0x000000ff2100720c */ /* 0x000fc40003f05300 */
[----:B------:R-:W-:-:S03]  /*43c90*/  SHF.R.U32.HI R13, RZ, R16, R13 ;  /* 0x00000010ff0d7219 */ /* 0x000fc6000001160d */
[----:B------:R-:W0:Y:S01]  /*43ca0*/  LDC R24, c[0x0][0x600] ;  /* 0x00018000ff187b82 */ /* 0x000e220000000800 */
[-CC-:B--2---:R-:W-:Y:S02]  /*43cb0*/  SHF.R.U64 R18, R20, R28.reuse, R13.reuse ;  /* 0x0000001c14127219 */ /* 0x184fe4000000120d */
[----:B------:R-:W-:-:S05]  /*43cc0*/  SHF.R.U32.HI R13, RZ, R28, R13 ;  /* 0x0000001cff0d7219 */ /* 0x000fca000001160d */
[----:B------:R-:W2:Y:S01]  /*43cd0*/  LDC R29, c[0x0][0x648] ;  /* 0x00019200ff1d7b82 */ /* 0x000ea20000000800 */
[-CC-:B---3--:R-:W-:Y:S02]  /*43ce0*/  SHF.R.U64 R22, R18, R30.reuse, R13.reuse ;  /* 0x0000001e12167219 */ /* 0x188fe4000000120d */
[-C--:B------:R-:W-:Y:S02]  /*43cf0*/  SHF.L.U32 R15, R15, R30.reuse, RZ ;  /* 0x0000001e0f0f7219 */ /* 0x080fe400000006ff */
[-C--:B------:R-:W-:Y:S01]  /*43d00*/  SHF.R.U32.HI R13, RZ, R30.reuse, R13 ;  /* 0x0000001eff0d7219 */ /* 0x080fe2000001160d */
[----:B------:R-:W-:Y:S01]  /*43d10*/  IMAD.MOV.U32 R12, RZ, RZ, R22 ;  /* 0x000000ffff0c7224 */ /* 0x000fe200078e0016 */
[----:B------:R-:W-:Y:S01]  /*43d20*/  SHF.L.U32 R30, R17, R30, RZ ;  /* 0x0000001e111e7219 */ /* 0x000fe200000006ff */
[----:B------:R-:W3:Y:S01]  /*43d30*/  LDC R31, c[0x0][0x638] ;  /* 0x00018e00ff1f7b82 */ /* 0x000ee20000000800 */
[----:B------:R-:W-:-:S07]  /*43d40*/  LOP3.LUT R27, RZ, R15, RZ, 0x33, !PT ;  /* 0x0000000fff1b7212 */ /* 0x000fce00078e33ff */
[----:B------:R-:W0:Y:S01]  /*43d50*/  LDC R34, c[0x0][0x610] ;  /* 0x00018400ff227b82 */ /* 0x000e220000000800 */
[----:B----4-:R-:W-:Y:S05]  /*43d60*/  @!P0 BRA `(.L_x_38) ;  /* 0x0000000000288947 */ /* 0x010fea0003800000 */
[----:B------:R-:W4:Y:S02]  /*43d70*/  LDC R17, c[0x0][0x64c] ;  /* 0x00019300ff117b82 */ /* 0x000f240000000800 */
[----:B----4-:R-:W-:-:S05]  /*43d80*/  IADD3 R17, P0, R22, R17, RZ ;  /* 0x0000001116117210 */ /* 0x010fca0007f1e0ff */
[----:B------:R-:W-:-:S04]  /*43d90*/  IMAD.X R19, RZ, RZ, R13, P0 ;  /* 0x000000ffff137224 */ /* 0x000fc800000e060d */
[----:B------:R-:W-:-:S04]  /*43da0*/  IMAD.WIDE.U32 R12, R19, R32, RZ ;  /* 0x00000020130c7225 */ /* 0x000fc800078e00ff */
[----:B0-----:R-:W-:-:S04]  /*43db0*/  IMAD.WIDE.U32 R14, P0, R17, R33, R12 ;  /* 0x00000021110e7225 */ /* 0x001fc8000780000c */
[----:B------:R-:W-:-:S04]  /*43dc0*/  IMAD.WIDE.U32 R12, R17, R32, RZ ;  /* 0x00000020110c7225 */ /* 0x000fc800078e00ff */
[----:B------:R-:W-:Y:S01]  /*43dd0*/  IMAD.X R17, RZ, RZ, RZ, P0 ;  /* 0x000000ffff117224 */ /* 0x000fe200000e06ff */
[----:B------:R-:W-:Y:S01]  /*43de0*/  IADD3 RZ, P0, R13, R14, RZ ;  /* 0x0000000e0dff7210 */ /* 0x000fe20007f1e0ff */
[----:B------:R-:W-:-:S04]  /*43df0*/  IMAD.MOV.U32 R16, RZ, RZ, R15 ;  /* 0x000000ffff107224 */ /* 0x000fc800078e000f */
[----:B------:R-:W-:-:S08]  /*43e00*/  IMAD.WIDE.U32.X R12, R19, R33, R16, P0 ;  /* 0x00000021130c7225 */ /* 0x000fd000000e0410 */
.L_x_38:
[----:B0-----:R-:W0:Y:S01]  /*43e10*/  LDC R14, c[0x0][0x65c] ;  /* 0x00019700ff0e7b82 */ /* 0x001e220000000800 */
[----:B--2---:R-:W-:Y:S01]  /*43e20*/  SHF.R.U64 R12, R12, R29, R13 ;  /* 0x0000001d0c0c7219 */ /* 0x004fe2000000120d */
[----:B------:R-:W-:Y:S01]  /*43e30*/  VIADD R17, R24, 0xffffffff ;  /* 0xffffffff18117836 */ /* 0x000fe20000000000 */
[----:B------:R-:W-:Y:S01]  /*43e40*/  LOP3.LUT R15, R18, R27, RZ, 0xc0, !PT ;  /* 0x0000001b120f7212 */ /* 0x000fe200078ec0ff */
[----:B------:R-:W-:Y:S01]  /*43e50*/  IMAD.MOV R21, RZ, RZ, -R21 ;  /* 0x000000ffff157224 */ /* 0x000fe200078e0a15 */
[----:B------:R-:W-:Y:S01]  /*43e60*/  R2UR UR42, R35 ;  /* 0x00000000232a72ca */ /* 0x000fe200000e0000 */
[----:B------:R-:W-:Y:S01]  /*43e70*/  IMAD.MOV R13, RZ, RZ, -R12 ;  /* 0x000000ffff0d7224 */ /* 0x000fe200078e0a0c */
[----:B------:R-:W-:Y:S01]  /*43e80*/  LOP3.LUT R20, R20, R17, RZ, 0xc0, !PT ;  /* 0x0000001114147212 */ /* 0x000fe200078ec0ff */
[----:B------:R-:W-:Y:S02]  /*43e90*/  IMAD R12, R30, R12, R15 ;  /* 0x0000000c1e0c7224 */ /* 0x000fe400078e020f */
[----:B---3--:R-:W-:-:S04]  /*43ea0*/  IMAD R13, R13, R31, R22 ;  /* 0x0000001f0d0d7224 */ /* 0x008fc800078e0216 */
[----:B------:R-:W-:Y:S01]  /*43eb0*/  IMAD R13, R13, R24, R20 ;  /* 0x000000180d0d7224 */ /* 0x000fe200078e0214 */
[----:B0-----:R-:W-:Y:S01]  /*43ec0*/  ISETP.NE.AND P0, PT, R14, 0x1, PT ;  /* 0x000000010e00780c */ /* 0x001fe20003f05270 */
[----:B------:R-:W-:-:S12]  /*43ed0*/  IMAD.MOV.U32 R14, RZ, RZ, 0x1 ;  /* 0x00000001ff0e7424 */ /* 0x000fd800078e00ff */
[----:B-1----:R-:W-:-:S04]  /*43ee0*/  @P0 IMAD R25, R23, R21, R26 ;  /* 0x0000001517190224 */ /* 0x002fc800078e021a */
[----:B------:R-:W-:-:S05]  /*43ef0*/  IMAD R12, R12, R34, R25 ;  /* 0x000000220c0c7224 */ /* 0x000fca00078e0219 */
[----:B------:R-:W-:Y:S02]  /*43f00*/  SEL R15, R13, R12, !P0 ;  /* 0x0000000c0d0f7207 */ /* 0x000fe40004000000 */
[----:B-----5:R-:W-:Y:S02]  /*43f10*/  SEL R36, R12, R13, !P0 ;  /* 0x0000000d0c247207 */ /* 0x020fe40004000000 */
[----:B------:R-:W-:Y:S01]  /*43f20*/  PRMT R13, R14, 0x7610, R13 ;  /* 0x000076100e0d7816 */ /* 0x000fe2000000000d */
[----:B------:R2:W-:Y:S04]  /*43f30*/  STL [R1+0x700], R15 ;  /* 0x0007000f01007387 */ /* 0x0005e80000100800 */
[----:B------:R2:W-:Y:S02]  /*43f40*/  STL [R1+0x20], R36 ;  /* 0x0000202401007387 */ /* 0x0005e40000100800 */
.L_x_36:
[----:B------:R-:W-:Y:S01]  /*43f50*/  UIADD3 UR5, UR11, UR5, URZ ;  /* 0x000000050b057290 */ /* 0x000fe2000fffe03f */
[----:B0----5:R-:W-:Y:S01]  /*43f60*/  IMAD.MOV.U32 R12, RZ, RZ, R36 ;  /* 0x000000ffff0c7224 */ /* 0x021fe200078e0024 */
[----:B------:R-:W-:Y:S02]  /*43f70*/  LOP3.LUT P0, RZ, R13, 0xff, RZ, 0xc0, !PT ;  /* 0x000000ff0dff7812 */ /* 0x000fe4000780c0ff */
[----:B------:R-:W-:Y:S02]  /*43f80*/  USHF.R.U32.HI UR6, URZ, 0x1, UR5 ;  /* 0x000000013f067899 */ /* 0x000fe40008011605 */
[----:B------:R0:W-:Y:S01]  /*43f90*/  STL [R1+0x6fc], R12 ;  /* 0x0006fc0c01007387 */ /* 0x0001e20000100800 */
[----:B------:R-:W-:Y:S02]  /*43fa0*/  UISETP.GT.U32.AND UP0, UPT, UR5, 0x1, UPT ;  /* 0x000000010500788c */ /* 0x000fe4000bf04070 */
[----:B------:R-:W-:Y:S02]  /*43fb0*/  ULOP3.LUT UR6, UR6, 0x1, URZ, 0xc0, !UPT ;  /* 0x0000000106067892 */ /* 0x000fe4000f8ec03f */
[----:B------:R-:W-:-:S02]  /*43fc0*/  UISETP.LT.U32.AND UP0, UPT, UR11, 0x2, UP0 ;  /* 0x000000020b00788c */ /* 0x000fc40008701070 */
[----:B------:R-:W-:Y:S02]  /*43fd0*/  UISETP.NE.U32.AND UP1, UPT, UR6, 0x1, UPT ;  /* 0x000000010600788c */ /* 0x000fe4000bf25070 */
[----:B------:R-:W-:Y:S02]  /*43fe0*/  USEL UR8, URZ, 0x1, !UP0 ;  /* 0x000000013f087887 */ /* 0x000fe4000c000000 */
[----:B------:R-:W-:Y:S02]  /*43ff0*/  UISETP.GT.U32.AND UP1, UPT, UR11, 0x1, !UP1 ;  /* 0x000000010b00788c */ /* 0x000fe4000cf24070 */
[----:B------:R-:W-:Y:S02]  /*44000*/  ULOP3.LUT UR5, UR5, 0x1, URZ, 0xc0, !UPT ;  /* 0x0000000105057892 */ /* 0x000fe4000f8ec03f */
[----:B------:R-:W-:-:S04]  /*44010*/  USEL UR6, URZ, 0x1, !UP1 ;  /* 0x000000013f067887 */ /* 0x000fc8000c800000 */
[----:B------:R-:W-:Y:S01]  /*44020*/  ULOP3.LUT UR4, UR6, UR4, UR8, 0x96, !UPT ;  /* 0x0000000406047292 */ /* 0x000fe2000f8e9608 */
[----:B0-----:R-:W-:Y:S11]  /*44030*/  @P0 BRA `(.L_x_39) ;  /* 0xfffffbd0000c0947 */ /* 0x001ff6000383ffff */
[----:B------:R-:W-:Y:S05]  /*44040*/  EXIT ;  /* 0x000000000000794d */ /* 0x000fea0003800000 */
.L_x_3:
[----:B------:R-:W2:Y:S01]  /*44050*/  LDL R17, [R1+0x708] ;  /* 0x0007080001117983 */ /* 0x000ea20000100800 */
[----:B------:R-:W-:-:S03]  /*44060*/  ULDC.64 UR4, c[0x0][0x650] ;  /* 0x0001940000047ab9 */ /* 0x000fc60000000a00 */
[----:B------:R-:W3:Y:S01]  /*44070*/  LDL R18, [R1+0x704] ;  /* 0x0007040001127983 */ /* 0x000ee20000100800 */
[----:B------:R-:W-:Y:S01]  /*44080*/  PRMT R6, RZ, 0x7610, R6 ;  /* 0x00007610ff067816 */ /* 0x000fe20000000006 */
[----:B------:R-:W-:Y:S02]  /*44090*/  IMAD.MOV.U32 R5, RZ, RZ, -0x1 ;  /* 0xffffffffff057424 */ /* 0x000fe400078e00ff */
[----:B------:R-:W-:Y:S02]  /*440a0*/  IMAD.MOV.U32 R4, RZ, RZ, -0x1 ;  /* 0xffffffffff047424 */ /* 0x000fe400078e00ff */
[----:B------:R-:W-:Y:S01]  /*440b0*/  IMAD.MOV.U32 R10, RZ, RZ, -0x1 ;  /* 0xffffffffff0a7424 */ /* 0x000fe200078e00ff */
[----:B--2---:R-:W-:-:S04]  /*440c0*/  ISETP.GE.U32.AND P0, PT, R17, UR4, PT ;  /* 0x0000000411007c0c */ /* 0x004fc8000bf06070 */
[----:B---3--:R-:W-:-:S13]  /*440d0*/  ISETP.GE.U32.AND.EX P0, PT, R18, UR5, PT, P0 ;  /* 0x0000000512007c0c */ /* 0x008fda000bf06100 */
[----:B------:R-:W-:Y:S05]  /*440e0*/  @P0 BRA `(.L_x_40) ;  /* 0x0000000400640947 */ /* 0x000fea0003800000 */
        /* <DEDUP_REMOVED lines=18> */
.L_x_41:
[--C-:B------:R-:W-:Y:S01]  /*44210*/  SHF.R.U64 R10, R8, R12, R9.reuse ;  /* 0x0000000c080a7219 */ /* 0x100fe20000001209 */
[----:B------:R-:W-:Y:S01]  /*44220*/  IMAD.MOV.U32 R5, RZ, RZ, R18 ;  /* 0x000000ffff057224 */ /* 0x000fe200078e0012 */
[----:B------:R-:W-:Y:S01]  /*44230*/  I2FP.F32.U32 R6, R2 ;  /* 0x0000000200067245 */ /* 0x000fe20000201000 */
[----:B------:R-:W0:Y:S01]  /*44240*/  LDC R16, c[0x0][0x618] ;  /* 0x00018600ff107b82 */ /* 0x000e220000000800 */
[----:B------:R-:W-:Y:S01]  /*44250*/  SHF.R.U32.HI R3, RZ, R12, R9 ;  /* 0x0000000cff037219 */ /* 0x000fe20000011609 */
[----:B------:R-:W-:Y:S01]  /*44260*/  ULDC UR4, c[0x0][0x150] ;  /* 0x0000540000047ab9 */ /* 0x000fe20000000800 */
[----:B------:R-:W-:Y:S01]  /*44270*/  IADD3 R7, P0, RZ, -R10, RZ ;  /* 0x8000000aff077210 */ /* 0x000fe20007f1e0ff */
[----:B------:R-:W-:Y:S01]  /*44280*/  FMUL R9, R6, UR4 ;  /* 0x0000000406097c20 */ /* 0x000fe20008400000 */
[----:B------:R-:W-:Y:S01]  /*44290*/  IMAD.MOV.U32 R4, RZ, RZ, R17 ;  /* 0x000000ffff047224 */ /* 0x000fe200078e0011 */
[----:B------:R-:W-:Y:S02]  /*442a0*/  ULDC UR4, c[0x0][0x154] ;  /* 0x0000550000047ab9 */ /* 0x000fe40000000800 */
[----:B------:R-:W1:Y:S01]  /*442b0*/  LDC.64 R18, c[0x0][0x640] ;  /* 0x00019000ff127b82 */ /* 0x000e620000000a00 */
[----:B------:R-:W-:Y:S01]  /*442c0*/  IMAD.X R3, RZ, RZ, ~R3, P0 ;  /* 0x000000ffff037224 */ /* 0x000fe200000e0e03 */
[----:B------:R-:W2:Y:S01]  /*442d0*/  F2I.U32.TRUNC.NTZ R9, R9 ;  /* 0x0000000900097305 */ /* 0x000ea2000020f000 */
[----:B------:R-:W-:-:S04]  /*442e0*/  IMAD.WIDE.U32 R4, R7, R14, R4 ;  /* 0x0000000e07047225 */ /* 0x000fc800078e0004 */
[----:B------:R-:W-:Y:S01]  /*442f0*/  IMAD R6, R3, R14, RZ ;  /* 0x0000000e03067224 */ /* 0x000fe200078e02ff */
[----:B------:R-:W3:Y:S03]  /*44300*/  LDC R11, c[0x0][0x144] ;  /* 0x00005100ff0b7b82 */ /* 0x000ee60000000800 */
[----:B------:R-:W-:Y:S02]  /*44310*/  IMAD R3, R7, R15, R6 ;  /* 0x0000000f07037224 */ /* 0x000fe400078e0206 */
[----:B------:R-:W-:Y:S02]  /*44320*/  IMAD.MOV.U32 R6, RZ, RZ, -0x1 ;  /* 0xffffffffff067424 */ /* 0x000fe400078e00ff */
[----:B------:R-:W-:Y:S01]  /*44330*/  IMAD.IADD R3, R5, 0x1, R3 ;  /* 0x0000000105037824 */ /* 0x000fe200078e0203 */
[----:B------:R-:W4:Y:S01]  /*44340*/  LDC R12, c[0x0][0x608] ;  /* 0x00018200ff0c7b82 */ /* 0x000f220000000800 */
[----:B------:R-:W-:-:S03]  /*44350*/  I2FP.F32.U32 R5, R0 ;  /* 0x0000000000057245 */ /* 0x000fc60000201000 */
[-C--:B0-----:R-:W-:Y:S01]  /*44360*/  SHF.R.U64 R8, R4, R16.reuse, R3 ;  /* 0x0000001004087219 */ /* 0x081fe20000001203 */
[----:B--2---:R-:W-:Y:S01]  /*44370*/  IMAD.MOV R4, RZ, RZ, -R9 ;  /* 0x000000ffff047224 */ /* 0x004fe200078e0a09 */
[----:B------:R-:W-:Y:S01]  /*44380*/  SHF.R.U32.HI R3, RZ, R16, R3 ;  /* 0x00000010ff037219 */ /* 0x000fe20000011603 */
[----:B------:R-:W-:Y:S01]  /*44390*/  FMUL R5, R5, UR4 ;  /* 0x0000000405057c20 */ /* 0x000fe20008400000 */
[----:B------:R-:W0:Y:S01]  /*443a0*/  LDC R7, c[0x0][0x658] ;  /* 0x00019600ff077b82 */ /* 0x000e220000000800 */
[----:B-1----:R-:W-:-:S04]  /*443b0*/  ISETP.NE.U32.AND P0, PT, R18, RZ, PT ;  /* 0x000000ff1200720c */ /* 0x002fc80003f05070 */
[----:B------:R-:W-:-:S03]  /*443c0*/  ISETP.NE.AND.EX P0, PT, R19, RZ, PT, P0 ;  /* 0x000000ff1300720c */ /* 0x000fc60003f05300 */
[----:B------:R-:W1:Y:S01]  /*443d0*/  LDC R15, c[0x0][0x148] ;  /* 0x00005200ff0f7b82 */ /* 0x000e620000000800 */
[----:B---3--:R-:W-:Y:S02]  /*443e0*/  IMAD R17, R11, R4, R2 ;  /* 0x000000040b117224 */ /* 0x008fe400078e0202 */
[----:B------:R-:W-:-:S05]  /*443f0*/  IMAD.MOV.U32 R4, RZ, RZ, 0x1 ;  /* 0x00000001ff047424 */ /* 0x000fca00078e00ff */
[----:B------:R-:W2:Y:S01]  /*44400*/  LDC R14, c[0x0][0x600] ;  /* 0x00018000ff0e7b82 */ /* 0x000ea20000000800 */
[-CC-:B----4-:R-:W-:Y:S02]  /*44410*/  SHF.R.U64 R11, R8, R12.reuse, R3.reuse ;  /* 0x0000000c080b7219 */ /* 0x190fe40000001203 */
[----:B------:R-:W-:Y:S02]  /*44420*/  SHF.R.U32.HI R2, RZ, R12, R3 ;  /* 0x0000000cff027219 */ /* 0x000fe40000011603 */
[----:B------:R3:W4:Y:S03]  /*44430*/  F2I.U32.TRUNC.NTZ R12, R5 ;  /* 0x00000005000c7305 */ /* 0x000726000020f000 */
[----:B------:R-:W1:Y:S01]  /*44440*/  LDC R20, c[0x0][0x648] ;  /* 0x00019200ff147b82 */ /* 0x000e620000000800 */
[-C--:B0-----:R-:W-:Y:S02]  /*44450*/  SHF.R.U64 R13, R11, R7.reuse, R2 ;  /* 0x000000070b0d7219 */ /* 0x081fe40000001202 */
[----:B------:R-:W-:-:S02]  /*44460*/  SHF.L.U32 R6, R6, R7, RZ ;  /* 0x0000000706067219 */ /* 0x000fc400000006ff */
[-C--:B------:R-:W-:Y:S01]  /*44470*/  SHF.R.U32.HI R3, RZ, R7.reuse, R2 ;  /* 0x00000007ff037219 */ /* 0x080fe20000011602 */
[----:B------:R-:W-:Y:S01]  /*44480*/  IMAD.MOV.U32 R2, RZ, RZ, R13 ;  /* 0x000000ffff027224 */ /* 0x000fe200078e000d */
[----:B------:R-:W-:Y:S01]  /*44490*/  SHF.L.U32 R16, R4, R7, RZ ;  /* 0x0000000704107219 */ /* 0x000fe200000006ff */
[----:B------:R-:W0:Y:S01]  /*444a0*/  LDC R21, c[0x0][0x638] ;  /* 0x00018e00ff157b82 */ /* 0x000e220000000800 */
[----:B------:R-:W-:-:S07]  /*444b0*/  LOP3.LUT R22, RZ, R6, RZ, 0x33, !PT ;  /* 0x00000006ff167212 */ /* 0x000fce00078e33ff */
[----:B------:R-:W0:Y:S01]  /*444c0*/  LDC R23, c[0x0][0x610] ;  /* 0x00018400ff177b82 */ /* 0x000e220000000800 */
[----:B---34-:R-:W-:Y:S05]  /*444d0*/  @!P0 BRA `(.L_x_42) ;  /* 0x0000000000288947 */ /* 0x018fea0003800000 */
[----:B------:R-:W3:Y:S02]  /*444e0*/  LDC R2, c[0x0][0x64c] ;  /* 0x00019300ff027b82 */ /* 0x000ee40000000800 */
[----:B---3--:R-:W-:-:S05]  /*444f0*/  IADD3 R7, P0, R13, R2, RZ ;  /* 0x000000020d077210 */ /* 0x008fca0007f1e0ff */
        /* <DEDUP_REMOVED lines=8> */
.L_x_42:
[----:B------:R-:W3:Y:S01]  /*44580*/  LDC R4, c[0x0][0x65c] ;  /* 0x00019700ff047b82 */ /* 0x000ee20000000800 */
[----:B-1----:R-:W-:Y:S01]  /*44590*/  SHF.R.U64 R3, R2, R20, R3 ;  /* 0x0000001402037219 */ /* 0x002fe20000001203 */
[----:B--2---:R-:W-:Y:S01]  /*445a0*/  VIADD R5, R14, 0xffffffff ;  /* 0xffffffff0e057836 */ /* 0x004fe20000000000 */
[----:B------:R-:W-:Y:S01]  /*445b0*/  LOP3.LUT R2, R11, R22, RZ, 0xc0, !PT ;  /* 0x000000160b027212 */ /* 0x000fe200078ec0ff */
[----:B------:R-:W-:Y:S02]  /*445c0*/  IMAD.MOV R12, RZ, RZ, -R12 ;  /* 0x000000ffff0c7224 */ /* 0x000fe400078e0a0c */
[----:B------:R-:W-:Y:S02]  /*445d0*/  IMAD.MOV.U32 R6, RZ, RZ, 0x1 ;  /* 0x00000001ff067424 */ /* 0x000fe400078e00ff */
[----:B------:R-:W-:Y:S01]  /*445e0*/  IMAD R2, R16, R3, R2 ;  /* 0x0000000310027224 */ /* 0x000fe200078e0202 */
[----:B---3--:R-:W-:Y:S01]  /*445f0*/  ISETP.NE.AND P0, PT, R4, 0x1, PT ;  /* 0x000000010400780c */ /* 0x008fe20003f05270 */
[----:B------:R-:W-:Y:S01]  /*44600*/  IMAD.MOV R4, RZ, RZ, -R3 ;  /* 0x000000ffff047224 */ /* 0x000fe200078e0a03 */
[----:B------:R-:W-:-:S11]  /*44610*/  LOP3.LUT R3, R8, R5, RZ, 0xc0, !PT ;  /* 0x0000000508037212 */ /* 0x000fd600078ec0ff */
[----:B------:R-:W-:Y:S02]  /*44620*/  @P0 IMAD R17, R15, R12, R0 ;  /* 0x0000000c0f110224 */ /* 0x000fe400078e0200 */
[----:B0-----:R-:W-:Y:S02]  /*44630*/  IMAD R0, R4, R21, R13 ;  /* 0x0000001504007224 */ /* 0x001fe400078e020d */
[----:B------:R-:W-:Y:S02]  /*44640*/  IMAD R5, R2, R23, R17 ;  /* 0x0000001702057224 */ /* 0x000fe400078e0211 */
[----:B------:R-:W-:-:S05]  /*44650*/  IMAD R0, R0, R14, R3 ;  /* 0x0000000e00007224 */ /* 0x000fca00078e0203 */
[----:B------:R-:W-:Y:S02]  /*44660*/  SEL R4, R0, R5, !P0 ;  /* 0x0000000500047207 */ /* 0x000fe40004000000 */
[----:B------:R-:W-:-:S07]  /*44670*/  SEL R5, R5, R0, !P0 ;  /* 0x0000000005057207 */ /* 0x000fce0004000000 */
.L_x_40:
[----:B------:R-:W-:-:S08]  /*44680*/  NOP ;  /* 0x0000000000007918 */ /* 0x000fd00000000000 */
[----:B------:R-:W0:-:S00]  /*44690*/  USETMAXREG.DEALLOC.CTAPOOL 0x18 ;  /* 0x00000018000079c8 */ /* 0x000e0000080e0500 */
[----:B------:R-:W-:-:S13]  /*446a0*/  ISETP.NE.AND P0, PT, RZ, UR6, PT ;  /* 0x00000006ff007c0c */ /* 0x000fda000bf05270 */
[----:B------:R-:W-:Y:S05]  /*446b0*/  @P0 EXIT ;  /* 0x000000000000094d */ /* 0x000fea0003800000 */
[----:B0-----:R-:W-:Y:S01]  /*446c0*/  LOP3.LUT P0, RZ, R6, 0xff, RZ, 0xc0, !PT ;  /* 0x000000ff06ff7812 */ /* 0x001fe2000780c0ff */
[----:B------:R-:W-:Y:S02]  /*446d0*/  IMAD.MOV.U32 R0, RZ, RZ, 0x1 ;  /* 0x00000001ff007424 */ /* 0x000fe400078e00ff */
[----:B------:R-:W-:-:S10]  /*446e0*/  IMAD.MOV.U32 R6, RZ, RZ, RZ ;  /* 0x000000ffff067224 */ /* 0x000fd400078e00ff */
[----:B------:R-:W-:Y:S05]  /*446f0*/  @!P0 BRA `(.L_x_43) ;  /* 0x0000000c00548947 */ /* 0x000fea0003800000 */
[----:B------:R-:W0:Y:S01]  /*44700*/  LDC R0, c[0x0][0x28c] ;  /* 0x0000a300ff007b82 */ /* 0x000e220000000800 */
[----:B------:R-:W1:Y:S01]  /*44710*/  S2R R2, SR_TID.X ;  /* 0x0000000000027919 */ /* 0x000e620000002100 */
[----:B------:R-:W-:Y:S01]  /*44720*/  ULDC UR8, c[0x0][0xc] ;  /* 0x0000030000087ab9 */ /* 0x000fe20000000800 */
[----:B------:R-:W-:Y:S01]  /*44730*/  ULDC UR9, c[0x0][0x10] ;  /* 0x0000040000097ab9 */ /* 0x000fe20000000800 */
[----:B------:R-:W-:Y:S01]  /*44740*/  ULDC UR5, c[0x0][0x658] ;  /* 0x0001960000057ab9 */ /* 0x000fe20000000800 */
[----:B------:R-:W-:Y:S01]  /*44750*/  UMOV UR6, 0xffffffff ;  /* 0xffffffff00067882 */ /* 0x000fe20000000000 */
[----:B------:R-:W-:Y:S01]  /*44760*/  UMOV UR10, 0x1 ;  /* 0x00000001000a7882 */ /* 0x000fe20000000000 */
[----:B------:R-:W-:Y:S01]  /*44770*/  UIMAD.WIDE.U32 UR8, UR8, UR9, URZ ;  /* 0x00000009080872a5 */ /* 0x000fe2000f8e003f */
[----:B------:R-:W-:Y:S01]  /*44780*/  BSSY B0, `(.L_x_43) ;  /* 0x00000cc000007945 */ /* 0x000fe20003800000 */
[----:B------:R-:W-:Y:S01]  /*44790*/  USHF.L.U32 UR6, UR6, UR5, URZ ;  /* 0x0000000506067299 */ /* 0x000fe2000800063f */
[----:B------:R-:W-:Y:S01]  /*447a0*/  IMAD.MOV.U32 R9, RZ, RZ, 0x1 ;  /* 0x00000001ff097424 */ /* 0x000fe200078e00ff */
[----:B------:R-:W-:Y:S01]  /*447b0*/  USHF.L.U32 UR19, UR10, UR5, URZ ;  /* 0x000000050a137299 */ /* 0x000fe2000800063f */
[----:B------:R-:W-:Y:S01]  /*447c0*/  IMAD.MOV.U32 R6, RZ, RZ, RZ ;  /* 0x000000ffff067224 */ /* 0x000fe200078e00ff */
[----:B------:R-:W-:Y:S01]  /*447d0*/  ULDC UR4, c[0x0][0x600] ;  /* 0x0001800000047ab9 */ /* 0x000fe20000000800 */
[----:B------:R-:W-:Y:S01]  /*447e0*/  ULDC UR5, c[0x0][0x14] ;  /* 0x0000050000057ab9 */ /* 0x000fe20000000800 */
[----:B------:R-:W-:-:S02]  /*447f0*/  ULOP3.LUT UR21, UR7, 0x2, URZ, 0xfc, !UPT ;  /* 0x0000000207157892 */ /* 0x000fc4000f8efc3f */
[----:B------:R-:W-:Y:S02]  /*44800*/  UIMAD.WIDE.U32 UR22, UR8, UR5, URZ ;  /* 0x00000005081672a5 */ /* 0x000fe4000f8e003f */
[----:B------:R-:W-:Y:S02]  /*44810*/  UIMAD UR13, UR9, UR5, URZ ;  /* 0x00000005090d72a4 */ /* 0x000fe4000f8e023f */
[----:B------:R-:W-:Y:S02]  /*44820*/  UIADD3 UR4, UR4, -0x1, URZ ;  /* 0xffffffff04047890 */ /* 0x000fe4000fffe03f */
[----:B------:R-:W-:Y:S01]  /*44830*/  ULOP3.LUT UR18, URZ, UR6, URZ, 0x33, !UPT ;  /* 0x000000063f127292 */ /* 0x000fe2000f8e333f */
[----:B0-----:R-:W-:Y:S01]  /*44840*/  VIADD R0, R0, 0x7f ;  /* 0x0000007f00007836 */ /* 0x001fe20000000000 */
[----:B------:R-:W-:Y:S01]  /*44850*/  UIADD3 UR13, UR23, UR13, URZ ;  /* 0x0000000d170d7290 */ /* 0x000fe2000fffe03f */
[----:B------:R-:W-:-:S03]  /*44860*/  ULDC.64 UR24, c[0x0][0x198] ;  /* 0x0000660000187ab9 */ /* 0x000fc60000000a00 */
[----:B------:R-:W-:-:S04]  /*44870*/  SHF.R.S32.HI R3, RZ, 0x1f, R0 ;  /* 0x0000001fff037819 */ /* 0x000fc80000011400 */
[----:B------:R-:W-:Y:S01]  /*44880*/  LEA.HI R3, R3, R0, RZ, 0x7 ;  /* 0x0000000003037211 */ /* 0x000fe200078f38ff */
[----:B------:R-:W-:Y:S01]  /*44890*/  IMAD.MOV.U32 R0, RZ, RZ, 0x1 ;  /* 0x00000001ff007424 */ /* 0x000fe200078e00ff */
[C---:B-1----:R-:W-:Y:S02]  /*448a0*/  LOP3.LUT P3, RZ, R2.reuse, 0x7f, RZ, 0xc0, !PT ;  /* 0x0000007f02ff7812 */ /* 0x042fe4000786c0ff */
[----:B------:R-:W-:Y:S02]  /*448b0*/  SHF.R.S32.HI R7, RZ, 0x7, R3 ;  /* 0x00000007ff077819 */ /* 0x000fe40000011403 */
[----:B------:R-:W-:-:S03]  /*448c0*/  LOP3.LUT P0, RZ, R2, 0x1f, RZ, 0xc0, !PT ;  /* 0x0000001f02ff7812 */ /* 0x000fc6000780c0ff */
[----:B------:R-:W-:Y:S01]  /*448d0*/  VIADD R14, R7, 0x1 ;  /* 0x00000001070e7836 */ /* 0x000fe20000000000 */
[----:B------:R-:W-:-:S13]  /*448e0*/  PLOP3.LUT P0, PT, P0, P3, PT, 0x8a, 0x0 ;  /* 0x000000000000781c */ /* 0x000fda0000707172 */
.L_x_55:
[----:B------:R-:W-:-:S03]  /*448f0*/  UMOV UR5, 0xffffffff ;  /* 0xffffffff00057882 */ /* 0x000fc60000000000 */
[----:B------:R-:W-:Y:S05]  /*44900*/  BRA.DIV UR5, `(.L_x_44) ;  /* 0x0000000e05847947 */ /* 0x000fea000b800000 */
[----:B------:R-:W-:-:S13]  /*44910*/  ELECT P1, URZ, PT ;  /* 0x00000000003f782f */ /* 0x000fda0003820000 */
.L_x_64:
[----:B------:R-:W0:Y:S01]  /*44920*/  LDC R2, c[0x0][0x28c] ;  /* 0x0000a300ff027b82 */ /* 0x000e220000000800 */
[----:B------:R-:W-:Y:S01]  /*44930*/  BSSY B1, `(.L_x_45) ;  /* 0x0000037000017945 */ /* 0x000fe20003800000 */
[----:B0-----:R-:W-:-:S13]  /*44940*/  ISETP.LT.OR P1, PT, R2, 0x1, !P1 ;  /* 0x000000010200780c */ /* 0x001fda0004f21670 */
[----:B------:R-:W-:Y:S05]  /*44950*/  @P1 BRA `(.L_x_46) ;  /* 0x0000000000d01947 */ /* 0x000fea0003800000 */
[----:B------:R-:W-:Y:S02]  /*44960*/  IMAD R4, R4, 0xe0, RZ ;  /* 0x000000e004047824 */ /* 0x000fe400078e02ff */
[----:B------:R-:W-:Y:S02]  /*44970*/  IMAD R5, R5, 0x180, RZ ;  /* 0x0000018005057824 */ /* 0x000fe400078e02ff */
[----:B------:R-:W-:Y:S02]  /*44980*/  IMAD.MOV.U32 R13, RZ, RZ, RZ ;  /* 0x000000ffff0d7224 */ /* 0x000fe400078e00ff */
[----:B------:R-:W-:Y:S02]  /*44990*/  IMAD.MOV.U32 R2, RZ, RZ, R14 ;  /* 0x000000ffff027224 */ /* 0x000fe400078e000e */
[----:B------:R-:W-:Y:S02]  /*449a0*/  IMAD.MOV.U32 R3, RZ, RZ, R0 ;  /* 0x000000ffff037224 */ /* 0x000fe400078e0000 */
[----:B------:R-:W-:-:S07]  /*449b0*/  IMAD.MOV.U32 R8, RZ, RZ, R6 ;  /* 0x000000ffff087224 */ /* 0x000fce00078e0006 */
.L_x_50:
[----:B------:R-:W0:Y:S01]  /*449c0*/  S2R R12, SR_CgaCtaId ;  /* 0x00000000000c7919 */ /* 0x000e220000008800 */
[----:B------:R-:W-:-:S04]  /*449d0*/  MOV R11, 0x400 ;  /* 0x00000400000b7802 */ /* 0x000fc80000000f00 */
[----:B0-----:R-:W-:Y:S02]  /*449e0*/  LEA R15, R12, R11, 0x18 ;  /* 0x0000000b0c0f7211 */ /* 0x001fe400078ec0ff */
[----:B------:R-:W-:Y:S01]  /*449f0*/  SHF.L.U32 R11, R3, 0x1f, RZ ;  /* 0x0000001f030b7819 */ /* 0x000fe200000006ff */
[----:B------:R-:W0:Y:S02]  /*44a00*/  @!P3 LDC R12, c[0x0][0x500] ;  /* 0x00014000ff0cbb82 */ /* 0x000e240000000800 */
[----:B------:R-:W-:-:S04]  /*44a10*/  IMAD R16, R8, 0x8, R15 ;  /* 0x0000000808107824 */ /* 0x000fc800078e020f */
[----:B------:R-:W1:Y:S02]  /*44a20*/  SYNCS.PHASECHK.TRANS64.TRYWAIT P1, [R16+URZ+0x10], R11 ;  /* 0x0000100b100075a7 */ /* 0x000e64000802017f */
[----:B-1----:R-:W-:Y:S05]  /*44a30*/  @!P1 BRA `(.L_x_47) ;  /* 0x0000000c00589947 */ /* 0x002fea0003800000 */
.L_x_65:
[----:B------:R-:W-:Y:S01]  /*44a40*/  UPRMT UR5, UR21, 0x9910, URZ ;  /* 0x0000991015057896 */ /* 0x000fe2000800003f */
[----:B0-----:R0:W-:Y:S03]  /*44a50*/  @!P3 SYNCS.ARRIVE.TRANS64 RZ, [R16+URZ], R12 ;  /* 0x0000000c10ffb9a7 */ /* 0x0011e6000800003f */
[----:B------:R-:W-:-:S06]  /*44a60*/  UISETP.NE.AND UP0, UPT, UR5, 0x2, UPT ;  /* 0x000000020500788c */ /* 0x000fcc000bf05270 */
[----:B------:R-:W-:-:S13]  /*44a70*/  PLOP3.LUT P1, PT, PT, PT, UP0, 0x80, 0x0 ;  /* 0x000000000000781c */ /* 0x000fda0003f2f008 */
[----:B0-----:R-:W-:Y:S05]  /*44a80*/  @P1 BRA `(.L_x_48) ;  /* 0x0000000000041947 */ /* 0x001fea0003800000 */
[----:B------:R-:W-:Y:S01]  /*44a90*/  BPT.TRAP 0x1 ;  /* 0x000000040000795c */ /* 0x000fe20000300000 */
.L_x_48:
[----:B------:R-:W-:Y:S05]  /*44aa0*/  @P0 BRA `(.L_x_49) ;  /* 0x0000000000040947 */ /* 0x000fea0003800000 */
[----:B------:R-:W-:Y:S01]  /*44ab0*/  BPT.TRAP 0x1 ;  /* 0x000000040000795c */ /* 0x000fe20000300000 */
.L_x_49:
[--C-:B-1----:R-:W-:Y:S01]  /*44ac0*/  IMAD R11, R8, 0xc000, R15.reuse ;  /* 0x0000c000080b7824 */ /* 0x102fe200078e020f */
[----:B------:R-:W-:Y:S01]  /*44ad0*/  R2UR UR9, R16 ;  /* 0x00000000100972ca */ /* 0x000fe200000e0000 */
[----:B------:R-:W-:Y:S01]  /*44ae0*/  IMAD R15, R8, 0x7000, R15 ;  /* 0x00007000080f7824 */ /* 0x000fe200078e020f */
[----:B------:R-:W-:Y:S01]  /*44af0*/  UIADD3 UR14, UP0, UR24, 0xf0, URZ ;  /* 0x000000f0180e7890 */ /* 0x000fe2000ff1e03f */
[----:B------:R-:W-:Y:S01]  /*44b00*/  VIADD R2, R2, 0xffffffff ;  /* 0xffffffff02027836 */ /* 0x000fe20000000000 */
[----:B------:R-:W-:Y:S01]  /*44b10*/  R2UR UR5, R11 ;  /* 0x000000000b0572ca */ /* 0x000fe200000e0000 */
[----:B------:R-:W-:Y:S01]  /*44b20*/  UIADD3 UR26, UP1, UR24, 0x1f0, URZ ;  /* 0x000001f0181a7890 */ /* 0x000fe2000ff3e03f */
[----:B------:R-:W-:Y:S01]  /*44b30*/  R2UR UR6, R15 ;  /* 0x000000000f0672ca */ /* 0x000fe200000e0000 */
[----:B------:R-:W-:Y:S01]  /*44b40*/  UIADD3.X UR15, URZ, UR25, URZ, UP0, !UPT ;  /* 0x000000193f0f7290 */ /* 0x000fe200087fe43f */
[----:B------:R-:W-:Y:S01]  /*44b50*/  R2UR UR11, R5 ;  /* 0x00000000050b72ca */ /* 0x000fe200000e0000 */
[----:B------:R-:W-:Y:S01]  /*44b60*/  VIADD R8, R8, 0x1 ;  /* 0x0000000108087836 */ /* 0x000fe20000000000 */
[C---:B------:R-:W-:Y:S01]  /*44b70*/  R2UR UR10, R13.reuse ;  /* 0x000000000d0a72ca */ /* 0x040fe200000e0000 */
[----:B------:R-:W-:Y:S01]  /*44b80*/  UIADD3.X UR27, URZ, UR25, URZ, UP1, !UPT ;  /* 0x000000193f1b7290 */ /* 0x000fe20008ffe43f */
[----:B------:R-:W-:Y:S01]  /*44b90*/  R2UR UR12, R10 ;  /* 0x000000000a0c72ca */ /* 0x000fe200000e0000 */
[----:B------:R-:W-:Y:S01]  /*44ba0*/  UMOV UR16, 0x0 ;  /* 0x0000000000107882 */ /* 0x000fe20000000000 */
[----:B------:R-:W-:Y:S01]  /*44bb0*/  R2UR UR20, R4 ;  /* 0x00000000041472ca */ /* 0x000fe200000e0000 */
[----:B------:R-:W-:Y:S01]  /*44bc0*/  UMOV UR17, 0x10000000 ;  /* 0x1000000000117882 */ /* 0x000fe20000000000 */
[----:B------:R-:W-:Y:S01]  /*44bd0*/  ISETP.GT.AND P2, PT, R2, 0x1, PT ;  /* 0x000000010200780c */ /* 0x000fe20003f44270 */
[----:B------:R-:W-:Y:S01]  /*44be0*/  UIADD3 UR8, UR5, 0x100, URZ ;  /* 0x0000010005087890 */ /* 0x000fe2000fffe03f */
[----:B------:R-:W-:Y:S01]  /*44bf0*/  ISETP.NE.AND P1, PT, R8, 0x2, PT ;  /* 0x000000020800780c */ /* 0x000fe20003f25270 */
[----:B------:R-:W-:Y:S01]  /*44c00*/  UIADD3 UR6, UR6, 0x18100, URZ ;  /* 0x0001810006067890 */ /* 0x000fe2000fffe03f */
[----:B------:R-:W-:-:S02]  /*44c10*/  VIADD R13, R13, 0x80 ;  /* 0x000000800d0d7836 */ /* 0x000fc40000000000 */
[----:B------:R-:W-:Y:S02]  /*44c20*/  SEL R12, RZ, 0x1, P1 ;  /* 0x00000001ff0c7807 */ /* 0x000fe40000800000 */
[----:B------:R-:W-:Y:S02]  /*44c30*/  SEL R8, R8, RZ, P1 ;  /* 0x000000ff08087207 */ /* 0x000fe40000800000 */
[----:B------:R0:W-:Y:S01]  /*44c40*/  UTMALDG.3D [UR8], [UR14], desc[UR16] ;  /* 0x000010080e0075b4 */ /* 0x0001e20008011000 */
[----:B------:R-:W-:Y:S01]  /*44c50*/  LOP3.LUT R3, R3, R12, RZ, 0x3c, !PT ;  /* 0x0000000c03037212 */ /* 0x000fe200078e3cff */
[----:B0-----:R-:W-:Y:S01]  /*44c60*/  UMOV UR8, UR6 ;  /* 0x0000000600087c82 */ /* 0x001fe20008000000 */
[----:B------:R-:W-:Y:S02]  /*44c70*/  UMOV UR11, UR20 ;  /* 0x00000014000b7c82 */ /* 0x000fe40008000000 */
[----:B------:R0:W-:Y:S02]  /*44c80*/  UTMALDG.3D [UR8], [UR26], desc[UR16] ;  /* 0x000010081a0075b4 */ /* 0x0001e40008011000 */
[----:B0-----:R-:W-:Y:S05]  /*44c90*/  @P2 BRA `(.L_x_50) ;  /* 0xfffffffc00482947 */ /* 0x001fea000383ffff */
.L_x_46:
[----:B------:R-:W-:Y:S05]  /*44ca0*/  BSYNC B1 ;  /* 0x0000000000017941 */ /* 0x000fea0003800000 */
.L_x_45:
[----:B------:R-:W2:Y:S01]  /*44cb0*/  LDL.LU R16, [R1+0x704] ;  /* 0x0007040001107983 */ /* 0x000ea20000300800 */
[----:B------:R-:W-:Y:S01]  /*44cc0*/  LOP3.LUT P4, RZ, R9, 0xff, RZ, 0xc0, !PT ;  /* 0x000000ff09ff7812 */ /* 0x000fe2000788c0ff */
[----:B------:R-:W-:Y:S01]  /*44cd0*/  IMAD.IADD R6, R7, 0x1, R6 ;  /* 0x0000000107067824 */ /* 0x000fe200078e0206 */
[----:B------:R-:W-:Y:S01]  /*44ce0*/  ULDC.64 UR8, c[0x0][0x650] ;  /* 0x0001940000087ab9 */ /* 0x000fe20000000a00 */
[----:B------:R-:W3:Y:S01]  /*44cf0*/  LDL.LU R15, [R1+0x708] ;  /* 0x00070800010f7983 */ /* 0x000ee20000300800 */
[----:B------:R-:W-:Y:S01]  /*44d00*/  BSSY B1, `(.L_x_51) ;  /* 0x0000071000017945 */ /* 0x000fe20003800000 */
[----:B------:R-:W-:Y:S01]  /*44d10*/  IMAD.MOV.U32 R5, RZ, RZ, -0x1 ;  /* 0xffffffffff057424 */ /* 0x000fe200078e00ff */
[----:B------:R-:W-:Y:S01]  /*44d20*/  SHF.R.U32.HI R2, RZ, 0x1, R6 ;  /* 0x00000001ff027819 */ /* 0x000fe20000011606 */
[----:B------:R-:W-:Y:S01]  /*44d30*/  IMAD.MOV.U32 R4, RZ, RZ, -0x1 ;  /* 0xffffffffff047424 */ /* 0x000fe200078e00ff */
[----:B------:R-:W-:Y:S01]  /*44d40*/  ISETP.GT.U32.AND P1, PT, R6, 0x1, PT ;  /* 0x000000010600780c */ /* 0x000fe20003f24070 */
[----:B------:R-:W-:Y:S01]  /*44d50*/  IMAD.MOV.U32 R10, RZ, RZ, -0x1 ;  /* 0xffffffffff0a7424 */ /* 0x000fe200078e00ff */
[----:B------:R-:W-:-:S02]  /*44d60*/  LOP3.LUT R2, R2, 0x1, RZ, 0xc0, !PT ;  /* 0x0000000102027812 */ /* 0x000fc400078ec0ff */
[C---:B------:R-:W-:Y:S01]  /*44d70*/  ISETP.LT.U32.AND P1, PT, R7.reuse, 0x2, P1 ;  /* 0x000000020700780c */ /* 0x040fe20000f21070 */
[----:B------:R-:W0:Y:S01]  /*44d80*/  @P4 S2R R3, SR_CgaCtaId ;  /* 0x0000000000034919 */ /* 0x000e220000008800 */
[----:B------:R-:W-:Y:S02]  /*44d90*/  ISETP.NE.U32.AND P2, PT, R2, 0x1, PT ;  /* 0x000000010200780c */ /* 0x000fe40003f45070 */
[----:B------:R-:W-:Y:S02]  /*44da0*/  @P4 MOV R2, 0x400 ;  /* 0x0000040000024802 */ /* 0x000fe40000000f00 */
[----:B------:R-:W-:Y:S02]  /*44db0*/  ISETP.GT.U32.AND P2, PT, R7, 0x1, !P2 ;  /* 0x000000010700780c */ /* 0x000fe40005744070 */
[----:B------:R-:W-:Y:S02]  /*44dc0*/  LOP3.LUT R6, R6, 0x1, RZ, 0xc0, !PT ;  /* 0x0000000106067812 */ /* 0x000fe400078ec0ff */
[----:B------:R-:W-:-:S02]  /*44dd0*/  PRMT R9, RZ, 0x7610, R9 ;  /* 0x00007610ff097816 */ /* 0x000fc40000000009 */
[----:B0-----:R-:W-:Y:S02]  /*44de0*/  @P4 LEA R2, R3, R2, 0x18 ;  /* 0x0000000203024211 */ /* 0x001fe400078ec0ff */
[----:B------:R-:W-:Y:S02]  /*44df0*/  SEL R3, RZ, 0x1, !P1 ;  /* 0x00000001ff037807 */ /* 0x000fe40004800000 */
[----:B------:R0:W-:Y:S02]  /*44e00*/  @P4 SYNCS.ARRIVE.TRANS64.A1T0 RZ, [R2+URZ+0x38], RZ ;  /* 0x000038ff02ff49a7 */ /* 0x0001e4000810003f */
[----:B0-----:R-:W-:-:S04]  /*44e10*/  SEL R2, RZ, 0x1, !P2 ;  /* 0x00000001ff027807 */ /* 0x001fc80005000000 */
[----:B------:R-:W-:Y:S02]  /*44e20*/  LOP3.LUT R0, R2, R0, R3, 0x96, !PT ;  /* 0x0000000002007212 */ /* 0x000fe400078e9603 */
[----:B------:R-:W-:Y:S02]  /*44e30*/  PRMT R2, RZ, 0x7610, R2 ;  /* 0x00007610ff027816 */ /* 0x000fe40000000002 */
[----:B---3--:R-:W-:-:S04]  /*44e40*/  IADD3 R15, P1, R15, UR22, RZ ;  /* 0x000000160f0f7c10 */ /* 0x008fc8000ff3e0ff */
[----:B--2---:R-:W-:Y:S01]  /*44e50*/  IADD3.X R16, R16, UR13, RZ, P1, !PT ;  /* 0x0000000d10107c10 */ /* 0x004fe20008ffe4ff */
[----:B------:R0:W-:Y:S01]  /*44e60*/  STL [R1+0x708], R15 ;  /* 0x0007080f01007387 */ /* 0x0001e20000100800 */
[----:B------:R-:W-:-:S03]  /*44e70*/  ISETP.GE.U32.AND P1, PT, R15, UR8, PT ;  /* 0x000000080f007c0c */ /* 0x000fc6000bf26070 */
[----:B------:R0:W-:Y:S01]  /*44e80*/  STL [R1+0x704], R16 ;  /* 0x0007041001007387 */ /* 0x0001e20000100800 */
[----:B------:R-:W-:-:S13]  /*44e90*/  ISETP.GE.U32.AND.EX P1, PT, R16, UR9, PT, P1 ;  /* 0x0000000910007c0c */ /* 0x000fda000bf26110 */
[----:B0-----:R-:W-:Y:S05]  /*44ea0*/  @P1 BRA `(.L_x_52) ;  /* 0x0000000400581947 */ /* 0x001fea0003800000 */
[----:B------:R-:W0:Y:S01]  /*44eb0*/  S2R R8, SR_CTAID.X ;  /* 0x0000000000087919 */ /* 0x000e220000002500 */
[----:B------:R-:W1:Y:S01]  /*44ec0*/  LDC R11, c[0x0][0x65c] ;  /* 0x00019700ff0b7b82 */ /* 0x000e620000000800 */
[----:B------:R-:W-:Y:S01]  /*44ed0*/  ULDC UR5, c[0x0][0x150] ;  /* 0x0000540000057ab9 */ /* 0x000fe20000000800 */
[----:B------:R-:W-:Y:S01]  /*44ee0*/  ULDC.64 UR8, c[0x0][0x628] ;  /* 0x00018a0000087ab9 */ /* 0x000fe20000000a00 */
[----:B------:R-:W2:Y:S01]  /*44ef0*/  S2R R5, SR_CTAID.Y ;  /* 0x0000000000057919 */ /* 0x000ea20000002600 */
[----:B------:R-:W-:Y:S01]  /*44f00*/  ISETP.NE.U32.AND P1, PT, RZ, UR8, PT ;  /* 0x00000008ff007c0c */ /* 0x000fe2000bf25070 */
[----:B------:R-:W-:-:S03]  /*44f10*/  ULDC UR6, c[0x0][0x630] ;  /* 0x00018c0000067ab9 */ /* 0x000fc60000000800 */
[----:B------:R-:W3:Y:S01]  /*44f20*/  LDC R3, c[0x0][0x144] ;  /* 0x00005100ff037b82 */ /* 0x000ee20000000800 */
[----:B------:R-:W-:-:S07]  /*44f30*/  ISETP.NE.AND.EX P1, PT, RZ, UR9, PT, P1 ;  /* 0x00000009ff007c0c */ /* 0x000fce000bf25310 */
[----:B------:R-:W4:Y:S01]  /*44f40*/  LDC R12, c[0x0][0x148] ;  /* 0x00005200ff0c7b82 */ /* 0x000f220000000800 */
[----:B-1----:R-:W-:Y:S02]  /*44f50*/  ISETP.NE.AND P5, PT, R11, 0x1, PT ;  /* 0x000000010b00780c */ /* 0x002fe40003fa5270 */
[----:B0-----:R-:W-:Y:S02]  /*44f60*/  I2FP.F32.U32 R2, R8 ;  /* 0x0000000800027245 */ /* 0x001fe40000201000 */
[----:B--2---:R-:W-:-:S03]  /*44f70*/  I2FP.F32.U32 R4, R5 ;  /* 0x0000000500047245 */ /* 0x004fc60000201000 */
[----:B------:R-:W-:Y:S01]  /*44f80*/  FMUL R2, R2, UR5 ;  /* 0x0000000502027c20 */ /* 0x000fe20008400000 */
[----:B------:R-:W-:Y:S02]  /*44f90*/  ULDC UR5, c[0x0][0x154] ;  /* 0x0000550000057ab9 */ /* 0x000fe40000000800 */
[----:B------:R-:W-:-:S03]  /*44fa0*/  FMUL R10, R4, UR5 ;  /* 0x00000005040a7c20 */ /* 0x000fc60008400000 */
[----:B------:R-:W0:Y:S08]  /*44fb0*/  F2I.U32.TRUNC.NTZ R2, R2 ;  /* 0x0000000200027305 */ /* 0x000e30000020f000 */
[----:B------:R-:W1:Y:S01]  /*44fc0*/  F2I.U32.TRUNC.NTZ R10, R10 ;  /* 0x0000000a000a7305 */ /* 0x000e62000020f000 */
[----:B0-----:R-:W-:Y:S02]  /*44fd0*/  IMAD.MOV R4, RZ, RZ, -R2 ;  /* 0x000000ffff047224 */ /* 0x001fe400078e0a02 */
[----:B------:R-:W-:-:S02]  /*44fe0*/  IMAD.MOV.U32 R2, RZ, RZ, R15 ;  /* 0x000000ffff027224 */ /* 0x000fc400078e000f */
[----:B---3--:R-:W-:Y:S02]  /*44ff0*/  IMAD R8, R3, R4, R8 ;  /* 0x0000000403087224 */ /* 0x008fe400078e0208 */
[----:B-1----:R-:W-:-:S04]  /*45000*/  IMAD.MOV R3, RZ, RZ, -R10 ;  /* 0x000000ffff037224 */ /* 0x002fc800078e0a0a */
[----:B----4-:R-:W-:Y:S02]  /*45010*/  @P5 IMAD R8, R12, R3, R5 ;  /* 0x000000030c085224 */ /* 0x010fe400078e0205 */
[----:B------:R-:W-:Y:S01]  /*45020*/  IMAD.MOV.U32 R3, RZ, RZ, R16 ;  /* 0x000000ffff037224 */ /* 0x000fe200078e0010 */
[----:B------:R-:W-:Y:S06]  /*45030*/  @!P1 BRA `(.L_x_53) ;  /* 0x0000000000289947 */ /* 0x000fec0003800000 */
[----:B------:R-:W-:Y:S02]  /*45040*/  ULDC UR5, c[0x0][0x634] ;  /* 0x00018d0000057ab9 */ /* 0x000fe40000000800 */
[----:B------:R-:W-:-:S05]  /*45050*/  IADD3 R3, P1, R15, UR5, RZ ;  /* 0x000000050f037c10 */ /* 0x000fca000ff3e0ff */
[----:B------:R-:W-:-:S04]  /*45060*/  IMAD.X R11, RZ, RZ, R16, P1 ;  /* 0x000000ffff0b7224 */ /* 0x000fc800008e0610 */
[----:B------:R-:W-:-:S04]  /*45070*/  IMAD.WIDE.U32 R4, R11, UR8, RZ ;  /* 0x000000080b047c25 */ /* 0x000fc8000f8e00ff */
[----:B------:R-:W-:-:S04]  /*45080*/  IMAD.WIDE.U32 R4, P1, R3, UR9, R4 ;  /* 0x0000000903047c25 */ /* 0x000fc8000f820004 */
[----:B------:R-:W-:-:S04]  /*45090*/  IMAD.WIDE.U32 R2, R3, UR8, RZ ;  /* 0x0000000803027c25 */ /* 0x000fc8000f8e00ff */
[----:B------:R-:W-:Y:S01]  /*450a0*/  IMAD.MOV.U32 R2, RZ, RZ, R5 ;  /* 0x000000ffff027224 */ /* 0x000fe200078e0005 */
[----:B------:R-:W-:Y:S01]  /*450b0*/  IADD3 RZ, P2, R3, R4, RZ ;  /* 0x0000000403ff7210 */ /* 0x000fe20007f5e0ff */
[----:B------:R-:W-:-:S04]  /*450c0*/  IMAD.X R3, RZ, RZ, RZ, P1 ;  /* 0x000000ffff037224 */ /* 0x000fc800008e06ff */
[----:B------:R-:W-:-:S08]  /*450d0*/  IMAD.WIDE.U32.X R2, R11, UR9, R2, P2 ;  /* 0x000000090b027c25 */ /* 0x000fd000090e0402 */
.L_x_53:
[--C-:B------:R-:W-:Y:S01]  /*450e0*/  SHF.R.U64 R10, R2, UR6, R3.reuse ;  /* 0x00000006020a7c19 */ /* 0x100fe20008001203 */
[----:B------:R-:W-:Y:S01]  /*450f0*/  ULDC.64 UR8, c[0x0][0x620] ;  /* 0x0001880000087ab9 */ /* 0x000fe20000000a00 */
[----:B------:R-:W-:Y:S01]  /*45100*/  SHF.R.U32.HI R2, RZ, UR6, R3 ;  /* 0x00000006ff027c19 */ /* 0x000fe20008011603 */
[----:B------:R-:W-:Y:S01]  /*45110*/  IMAD.MOV.U32 R3, RZ, RZ, R16 ;  /* 0x000000ffff037224 */ /* 0x000fe200078e0010 */
[----:B------:R-:W-:Y:S01]  /*45120*/  IADD3 R11, P1, RZ, -R10, RZ ;  /* 0x8000000aff0b7210 */ /* 0x000fe20007f3e0ff */
[----:B------:R-:W-:-:S04]  /*45130*/  ULDC UR5, c[0x0][0x618] ;  /* 0x0001860000057ab9 */ /* 0x000fc80000000800 */
[----:B------:R-:W-:-:S04]  /*45140*/  IMAD.X R2, RZ, RZ, ~R2, P1 ;  /* 0x000000ffff027224 */ /* 0x000fc800008e0e02 */
[----:B------:R-:W-:-:S04]  /*45150*/  IMAD R2, R2, UR8, RZ ;  /* 0x0000000802027c24 */ /* 0x000fc8000f8e02ff */
[----:B------:R-:W-:Y:S02]  /*45160*/  IMAD R5, R11, UR9, R2 ;  /* 0x000000090b057c24 */ /* 0x000fe4000f8e0202 */
[----:B------:R-:W-:-:S04]  /*45170*/  IMAD.MOV.U32 R2, RZ, RZ, R15 ;  /* 0x000000ffff027224 */ /* 0x000fc800078e000f */
[----:B------:R-:W-:Y:S01]  /*45180*/  IMAD.WIDE.U32 R2, R11, UR8, R2 ;  /* 0x000000080b027c25 */ /* 0x000fe2000f8e0002 */
[----:B------:R-:W-:Y:S02]  /*45190*/  ULDC.64 UR8, c[0x0][0x640] ;  /* 0x0001900000087ab9 */ /* 0x000fe40000000a00 */
[----:B------:R-:W-:Y:S01]  /*451a0*/  ISETP.NE.U32.AND P1, PT, RZ, UR8, PT ;  /* 0x00000008ff007c0c */ /* 0x000fe2000bf25070 */
[----:B------:R-:W-:-:S03]  /*451b0*/  IMAD.IADD R3, R3, 0x1, R5 ;  /* 0x0000000103037824 */ /* 0x000fc600078e0205 */
[----:B------:R-:W-:Y:S02]  /*451c0*/  ISETP.NE.AND.EX P1, PT, RZ, UR9, PT, P1 ;  /* 0x00000009ff007c0c */ /* 0x000fe4000bf25310 */
[--C-:B------:R-:W-:Y:S02]  /*451d0*/  SHF.R.U64 R11, R2, UR5, R3.reuse ;  /* 0x00000005020b7c19 */ /* 0x100fe40008001203 */
[----:B------:R-:W-:Y:S01]  /*451e0*/  SHF.R.U32.HI R2, RZ, UR5, R3 ;  /* 0x00000005ff027c19 */ /* 0x000fe20008011603 */
[----:B------:R-:W-:-:S03]  /*451f0*/  ULDC UR5, c[0x0][0x608] ;  /* 0x0001820000057ab9 */ /* 0x000fc60000000800 */
[--C-:B------:R-:W-:Y:S02]  /*45200*/  SHF.R.U64 R12, R11, UR5, R2.reuse ;  /* 0x000000050b0c7c19 */ /* 0x100fe40008001202 */
[----:B------:R-:W-:Y:S01]  /*45210*/  SHF.R.U32.HI R3, RZ, UR5, R2 ;  /* 0x00000005ff037c19 */ /* 0x000fe20008011602 */
[----:B------:R-:W-:-:S03]  /*45220*/  ULDC UR5, c[0x0][0x658] ;  /* 0x0001960000057ab9 */ /* 0x000fc60000000800 */
[--C-:B------:R-:W-:Y:S02]  /*45230*/  SHF.R.U64 R13, R12, UR5, R3.reuse ;  /* 0x000000050c0d7c19 */ /* 0x100fe40008001203 */
[----:B------:R-:W-:-:S03]  /*45240*/  SHF.R.U32.HI R15, RZ, UR5, R3 ;  /* 0x00000005ff0f7c19 */ /* 0x000fc60008011603 */
[----:B------:R-:W-:Y:S02]  /*45250*/  IMAD.MOV.U32 R2, RZ, RZ, R13 ;  /* 0x000000ffff027224 */ /* 0x000fe400078e000d */
        /* <DEDUP_REMOVED lines=12> */
.L_x_54:
[----:B------:R-:W-:Y:S01]  /*45320*/  ULDC UR5, c[0x0][0x648] ;  /* 0x0001920000057ab9 */ /* 0x000fe20000000800 */
[----:B------:R-:W-:Y:S02]  /*45330*/  LOP3.LUT R12, R12, UR18, RZ, 0xc0, !PT ;  /* 0x000000120c0c7c12 */ /* 0x000fe4000f8ec0ff */
[----:B------:R-:W-:Y:S01]  /*45340*/  SHF.R.U64 R3, R2, UR5, R3 ;  /* 0x0000000502037c19 */ /* 0x000fe20008001203 */
[----:B------:R-:W-:-:S04]  /*45350*/  ULDC UR5, c[0x0][0x638] ;  /* 0x00018e0000057ab9 */ /* 0x000fc80000000800 */
[----:B------:R-:W-:Y:S02]  /*45360*/  IMAD.MOV R2, RZ, RZ, -R3 ;  /* 0x000000ffff027224 */ /* 0x000fe400078e0a03 */
[----:B------:R-:W-:Y:S02]  /*45370*/  IMAD R5, R3, UR19, R12 ;  /* 0x0000001303057c24 */ /* 0x000fe4000f8e020c */
[----:B------:R-:W-:Y:S01]  /*45380*/  IMAD R13, R2, UR5, R13 ;  /* 0x00000005020d7c24 */ /* 0x000fe2000f8e020d */
[----:B------:R-:W-:Y:S01]  /*45390*/  ULDC UR5, c[0x0][0x610] ;  /* 0x0001840000057ab9 */ /* 0x000fe20000000800 */
[----:B------:R-:W-:Y:S01]  /*453a0*/  LOP3.LUT R2, R11, UR4, RZ, 0xc0, !PT ;  /* 0x000000040b027c12 */ /* 0x000fe2000f8ec0ff */
[----:B------:R-:W-:Y:S01]  /*453b0*/  IMAD R8, R5, UR5, R8 ;  /* 0x0000000505087c24 */ /* 0x000fe2000f8e0208 */
[----:B------:R-:W-:-:S03]  /*453c0*/  ULDC UR5, c[0x0][0x600] ;  /* 0x0001800000057ab9 */ /* 0x000fc60000000800 */
[----:B------:R-:W-:Y:S02]  /*453d0*/  IMAD R13, R13, UR5, R2 ;  /* 0x000000050d0d7c24 */ /* 0x000fe4000f8e0202 */
[----:B------:R-:W-:-:S03]  /*453e0*/  IMAD.MOV.U32 R2, RZ, RZ, 0x1 ;  /* 0x00000001ff027424 */ /* 0x000fc600078e00ff */
[----:B------:R-:W-:Y:S02]  /*453f0*/  SEL R4, R13, R8, !P5 ;  /* 0x000000080d047207 */ /* 0x000fe40006800000 */
[----:B------:R-:W-:-:S07]  /*45400*/  SEL R5, R8, R13, !P5 ;  /* 0x0000000d08057207 */ /* 0x000fce0006800000 */
.L_x_52:
[----:B------:R-:W-:Y:S05]  /*45410*/  BSYNC B1 ;  /* 0x0000000000017941 */ /* 0x000fea0003800000 */
.L_x_51:
[----:B------:R-:W-:-:S13]  /*45420*/  LOP3.LUT P1, RZ, R2, 0xff, RZ, 0xc0, !PT ;  /* 0x000000ff02ff7812 */ /* 0x000fda000782c0ff */
[----:B------:R-:W-:Y:S05]  /*45430*/  @P1 BRA `(.L_x_55) ;  /* 0xfffffff4002c1947 */ /* 0x000fea000383ffff */
[----:B------:R-:W-:Y:S05]  /*45440*/  BSYNC B0 ;  /* 0x0000000000007941 */ /* 0x000fea0003800000 */
.L_x_43:
[----:B------:R-:W-:-:S03]  /*45450*/  UMOV UR5, 0xffffffff ;  /* 0xffffffff00057882 */ /* 0x000fc60000000000 */
[----:B------:R-:W-:Y:S05]  /*45460*/  BRA.DIV UR5, `(.L_x_56) ;  /* 0x0000000205e07947 */ /* 0x000fea000b800000 */
[----:B------:R-:W-:-:S13]  /*45470*/  ELECT P0, URZ, PT ;  /* 0x00000000003f782f */ /* 0x000fda0003800000 */
.L_x_68:
[----:B------:R-:W-:Y:S04]  /*45480*/  BSSY B0, `(.L_x_57) ;  /* 0x000001a000007945 */ /* 0x000fe80003800000 */
[----:B------:R-:W-:Y:S05]  /*45490*/  @!P0 BRA `(.L_x_58) ;  /* 0x0000000000608947 */ /* 0x000fea0003800000 */
[----:B------:R-:W-:-:S04]  /*454a0*/  ULOP3.LUT UR5, UR7, 0x2, URZ, 0xfc, !UPT ;  /* 0x0000000207057892 */ /* 0x000fc8000f8efc3f */
[----:B------:R-:W-:-:S06]  /*454b0*/  UISETP.NE.AND UP0, UPT, UR5, 0x3, UPT ;  /* 0x000000030500788c */ /* 0x000fcc000bf05270 */
[----:B------:R-:W-:-:S13]  /*454c0*/  PLOP3.LUT P0, PT, PT, PT, UP0, 0x80, 0x0 ;  /* 0x000000000000781c */ /* 0x000fda0003f0f008 */
[----:B------:R-:W-:Y:S05]  /*454d0*/  @!P0 BRA `(.L_x_59) ;  /* 0x0000000000048947 */ /* 0x000fea0003800000 */
[----:B------:R-:W-:Y:S01]  /*454e0*/  BPT.TRAP 0x1 ;  /* 0x000000040000795c */ /* 0x000fe20000300000 */
.L_x_59:
[----:B------:R-:W0:Y:S01]  /*454f0*/  S2R R3, SR_CgaCtaId ;  /* 0x0000000000037919 */ /* 0x000e220000008800 */
[----:B------:R-:W-:-:S04]  /*45500*/  MOV R2, 0x400 ;  /* 0x0000040000027802 */ /* 0x000fc80000000f00 */
[----:B0-----:R-:W-:Y:S02]  /*45510*/  LEA R3, R3, R2, 0x18 ;  /* 0x0000000203037211 */ /* 0x001fe400078ec0ff */
[----:B------:R-:W-:-:S03]  /*45520*/  SHF.L.U32 R2, R0, 0x1f, RZ ;  /* 0x0000001f00027819 */ /* 0x000fc600000006ff */
[----:B------:R-:W-:-:S04]  /*45530*/  VIADD R3, R3, 0x10 ;  /* 0x0000001003037836 */ /* 0x000fc80000000000 */
[----:B------:R-:W-:-:S04]  /*45540*/  IMAD R5, R6, 0x8, R3 ;  /* 0x0000000806057824 */ /* 0x000fc800078e0203 */
[----:B------:R-:W0:Y:S02]  /*45550*/  SYNCS.PHASECHK.TRANS64.TRYWAIT P0, [R5+URZ], R2 ;  /* 0x00000002050075a7 */ /* 0x000e24000800017f */
[----:B0-----:R-:W-:Y:S05]  /*45560*/  @!P0 BRA `(.L_x_60) ;  /* 0x0000000000c48947 */ /* 0x001fea0003800000 */
.L_x_69:
[----:B------:R-:W-:-:S05]  /*45570*/  VIADD R6, R6, 0x1 ;  /* 0x0000000106067836 */ /* 0x000fca0000000000 */
[----:B------:R-:W-:-:S04]  /*45580*/  ISETP.NE.AND P0, PT, R6, 0x2, PT ;  /* 0x000000020600780c */ /* 0x000fc80003f05270 */
[----:B0-----:R-:W-:Y:S02]  /*45590*/  SEL R5, RZ, 0x1, P0 ;  /* 0x00000001ff057807 */ /* 0x001fe40000000000 */
[----:B------:R-:W-:Y:S02]  /*455a0*/  SEL R6, R6, RZ, P0 ;  /* 0x000000ff06067207 */ /* 0x000fe40000000000 */
[----:B------:R-:W-:-:S03]  /*455b0*/  LOP3.LUT R0, R0, R5, RZ, 0x3c, !PT ;  /* 0x0000000500007212 */ /* 0x000fc600078e3cff */
[----:B------:R-:W-:Y:S01]  /*455c0*/  IMAD R3, R6, 0x8, R3 ;  /* 0x0000000806037824 */ /* 0x000fe200078e0203 */
[----:B------:R-:W-:-:S07]  /*455d0*/  SHF.L.U32 R0, R0, 0x1f, RZ ;  /* 0x0000001f00007819 */ /* 0x000fce00000006ff */
.L_x_61:
[----:B0-----:R0:W1:Y:S02]  /*455e0*/  SYNCS.PHASECHK.TRANS64.TRYWAIT P0, [R3+URZ], R0 ;  /* 0x00000000030075a7 */ /* 0x001064000800017f */
[----:B-1----:R-:W-:Y:S05]  /*455f0*/  @!P0 NANOSLEEP.SYNCS 0x989680 ;  /* 0x009896800000895d */ /* 0x002fea0003900000 */
[----:B------:R-:W1:Y:S02]  /*45600*/  @!P0 SYNCS.PHASECHK.TRANS64 P0, [R3+URZ], R0 ;  /* 0x00000000030085a7 */ /* 0x000e64000800007f */
[----:B-1----:R-:W-:Y:S05]  /*45610*/  @!P0 BRA `(.L_x_61) ;  /* 0xfffffffc00f08947 */ /* 0x002fea000383ffff */
.L_x_58:
[----:B------:R-:W-:Y:S05]  /*45620*/  BSYNC B0 ;  /* 0x0000000000007941 */ /* 0x000fea0003800000 */
.L_x_57:
[----:B------:R-:W-:Y:S05]  /*45630*/  EXIT ;  /* 0x000000000000794d */ /* 0x000fea0003800000 */
.L_x_17:
[----:B-1----:R-:W-:-:S04]  /*45640*/  IMAD.U32 R13, RZ, RZ, UR12 ;  /* 0x0000000cff0d7e24 */ /* 0x002fc8000f8e00ff */
[----:B------:R1:W4:Y:S03]  /*45650*/  SYNCS.PHASECHK.TRANS64.TRYWAIT P0, [R13+URZ], R12 ;  /* 0x0000000c0d0075a7 */ /* 0x000326000800017f */
[----:B----4-:R-:W-:Y:S05]  /*45660*/  @!P0 NANOSLEEP.SYNCS 0x989680 ;  /* 0x009896800000895d */ /* 0x010fea0003900000 */
[----:B------:R-:W4:Y:S02]  /*45670*/  @!P0 SYNCS.PHASECHK.TRANS64 P0, [R13+URZ], R12 ;  /* 0x0000000c0d0085a7 */ /* 0x000f24000800007f */
[----:B----4-:R-:W-:Y:S05]  /*45680*/  @!P0 BRA `(.L_x_17) ;  /* 0xfffffffc00ec8947 */ /* 0x010fea000383ffff */
[----:B------:R-:W-:Y:S05]  /*45690*/  BRA `(.L_x_16) ;  /* 0xfffffbdc00cc7947 */ /* 0x000fea000383ffff */
.L_x_23:
[----:B-----5:R1:W-:Y:S02]  /*456a0*/  STL [R1+0x710], R0 ;  /* 0x0007100001007387 */ /* 0x0203e40000100800 */
[----:B-1----:R-:W-:-:S04]  /*456b0*/  IMAD.U32 R0, RZ, RZ, UR14 ;  /* 0x0000000eff007e24 */ /* 0x002fc8000f8e00ff */
[----:B------:R1:W3:Y:S03]  /*456c0*/  SYNCS.PHASECHK.TRANS64.TRYWAIT P0, [R0+URZ], R12 ;  /* 0x0000000c000075a7 */ /* 0x0002e6000800017f */
[----:B---3--:R-:W-:Y:S05]  /*456d0*/  @!P0 NANOSLEEP.SYNCS 0x989680 ;  /* 0x009896800000895d */ /* 0x008fea0003900000 */
[----:B------:R1:W3:Y:S02]  /*456e0*/  @!P0 SYNCS.PHASECHK.TRANS64 P0, [R0+URZ], R12 ;  /* 0x0000000c000085a7 */ /* 0x0002e4000800007f */
[----:B-1----:R1:W5:Y:S02]  /*456f0*/  LDL.LU R0, [R1+0x710] ;  /* 0x0007100001007983 */ /* 0x0023640000300800 */
[----:B-1-3--:R-:W-:Y:S05]  /*45700*/  @!P0 BRA `(.L_x_23) ;  /* 0xfffffffc00e48947 */ /* 0x00afea000383ffff */
[----:B------:R-:W-:Y:S05]  /*45710*/  BRA `(.L_x_22) ;  /* 0xfffffc9000907947 */ /* 0x000fea000383ffff */
.L_x_44:
[----:B------:R-:W-:Y:S01]  /*45720*/  BSSY B1, `(.L_x_62) ;  /* 0x0000006000017945 */ /* 0x000fe20003800000 */
[----:B------:R-:W-:-:S07]  /*45730*/  IMAD.MOV.U32 R2, RZ, RZ, -0x1 ;  /* 0xffffffffff027424 */ /* 0x000fce00078e00ff */
[----:B------:R-:W-:Y:S05]  /*45740*/  WARPSYNC.COLLECTIVE R2, `(.L_x_63) ;  /* 0x00000000020c7348 */ /* 0x000fea0003c00000 */
[----:B------:R-:W-:Y:S02]  /*45750*/  ELECT P1, UR62, PT ;  /* 0x00000000003e782f */ /* 0x000fe40003820000 */
[----:B------:R-:W-:Y:S01]  /*45760*/  MOV R2, UR62 ;  /* 0x0000003e00027c02 */ /* 0x000fe20008000f00 */
[----:B------:R-:W-:Y:S10]  /*45770*/  ENDCOLLECTIVE ;  /* 0x000000000000791b */ /* 0x000ff40003800000 */
.L_x_63:
[----:B------:R-:W-:Y:S05]  /*45780*/  BSYNC B1 ;  /* 0x0000000000017941 */ /* 0x000fea0003800000 */
.L_x_62:
[----:B------:R-:W-:Y:S05]  /*45790*/  BRA `(.L_x_64) ;  /* 0xfffffff000607947 */ /* 0x000fea000383ffff */
.L_x_47:
[----:B-1----:R1:W2:Y:S02]  /*457a0*/  SYNCS.PHASECHK.TRANS64.TRYWAIT P1, [R16+URZ+0x10], R11 ;  /* 0x0000100b100075a7 */ /* 0x0022a4000802017f */
[----:B--2---:R-:W-:Y:S05]  /*457b0*/  @!P1 NANOSLEEP.SYNCS 0x989680 ;  /* 0x009896800000995d */ /* 0x004fea0003900000 */
[----:B------:R-:W2:Y:S02]  /*457c0*/  @!P1 SYNCS.PHASECHK.TRANS64 P1, [R16+URZ+0x10], R11 ;  /* 0x0000100b100095a7 */ /* 0x000ea4000802007f */
[----:B--2---:R-:W-:Y:S05]  /*457d0*/  @!P1 BRA `(.L_x_47) ;  /* 0xfffffffc00f09947 */ /* 0x004fea000383ffff */
[----:B------:R-:W-:Y:S05]  /*457e0*/  BRA `(.L_x_65) ;  /* 0xfffffff000947947 */ /* 0x000fea000383ffff */
.L_x_56:
[----:B------:R-:W-:Y:S01]  /*457f0*/  BSSY B0, `(.L_x_66) ;  /* 0x0000006000007945 */ /* 0x000fe20003800000 */
[----:B------:R-:W-:-:S07]  /*45800*/  IMAD.MOV.U32 R2, RZ, RZ, -0x1 ;  /* 0xffffffffff027424 */ /* 0x000fce00078e00ff */
[----:B------:R-:W-:Y:S05]  /*45810*/  WARPSYNC.COLLECTIVE R2, `(.L_x_67) ;  /* 0x00000000020c7348 */ /* 0x000fea0003c00000 */
[----:B------:R-:W-:Y:S02]  /*45820*/  ELECT P1, UR62, PT ;  /* 0x00000000003e782f */ /* 0x000fe40003820000 */
[----:B------:R-:W-:Y:S01]  /*45830*/  MOV R2, UR62 ;  /* 0x0000003e00027c02 */ /* 0x000fe20008000f00 */
[----:B------:R-:W-:Y:S10]  /*45840*/  ENDCOLLECTIVE ;  /* 0x000000000000791b */ /* 0x000ff40003800000 */
.L_x_67:
[----:B------:R-:W-:Y:S05]  /*45850*/  BSYNC B0 ;  /* 0x0000000000007941 */ /* 0x000fea0003800000 */
.L_x_66:
[----:B------:R-:W-:Y:S01]  /*45860*/  PLOP3.LUT P0, PT, P1, PT, PT, 0x80, 0x0 ;  /* 0x000000000000781c */ /* 0x000fe20000f0f070 */
[----:B------:R-:W-:-:S12]  /*45870*/  BRA `(.L_x_68) ;  /* 0xfffffffc00007947 */ /* 0x000fd8000383ffff */
.L_x_60:
[----:B0-----:R0:W1:Y:S02]  /*45880*/  SYNCS.PHASECHK.TRANS64.TRYWAIT P0, [R5+URZ], R2 ;  /* 0x00000002050075a7 */ /* 0x001064000800017f */
[----:B-1----:R-:W-:Y:S05]  /*45890*/  @!P0 NANOSLEEP.SYNCS 0x989680 ;  /* 0x009896800000895d */ /* 0x002fea0003900000 */
[----:B------:R-:W1:Y:S02]  /*458a0*/  @!P0 SYNCS.PHASECHK.TRANS64 P0, [R5+URZ], R2 ;  /* 0x00000002050085a7 */ /* 0x000e64000800007f */
[----:B-1----:R-:W-:Y:S05]  /*458b0*/  @!P0 BRA `(.L_x_60) ;  /* 0xfffffffc00f08947 */ /* 0x002fea000383ffff */
[----:B------:R-:W-:Y:S05]  /*458c0*/  BRA `(.L_x_69) ;  /* 0xfffffffc00287947 */ /* 0x000fea000383ffff */
.L_x_70:
[----:B------:R-:W-:-:S00]  /*458d0*/  BRA `(.L_x_70) ;  /* 0xfffffffc00fc7947 */ /* 0x000fc0000383ffff */
[----:B------:R-:W-:-:S00]  /*458e0*/  NOP ;  /* 0x0000000000007918 */ /* 0x000fc00000000000 */
        /* <DEDUP_REMOVED lines=9> */
.L_x_71:


//--------------------- .nv.shared._ZN7cutlass13device_kernelINS_4gemm6kernel13GemmUniversalIN4cute5tupleIJiiiiEEENS1_10collective13CollectiveMmaINS1_37MainloopSm90TmaGmmaWarpSpecializedFP8ILi2ENS5_IJNS4_1CILi1EEESB_SB_EEENS1_35KernelTmaWarpSpecializedCooperativeEEENS5_IJNSA_ILi384EEENSA_ILi224EEENSA_ILi128EEEEEENS_12float_e4m3_tENS5_IJlSB_lEEESJ_SK_NS4_8TiledMMAINS4_8MMA_AtomIJNS4_4SM904GMMA30MMA_64x32x32_F32E4M3E4M3_SS_TNILNSO_7ScaleInE1ELSQ_1EEEEEENS4_6LayoutINS5_IJNSA_ILi2EEESB_SB_EEENS5_IJSB_NSA_ILi0EEESW_EEEEENS5_IJNS4_10UnderscoreESZ_SZ_EEEEENS4_13SM90_TMA_LOADENS4_14ComposedLayoutINS4_7SwizzleILi3ELi4ELi3EEENS4_18smem_ptr_flag_bitsILi8EEENST_INS5_IJNSA_ILi8EEESH_EEENS5_IJSH_SB_EEEEEEEvNS4_8identityES12_S1C_vS1D_EENS_8epilogue10collective6detail29Sm90TmaWarpSpecializedAdapterINS1G_15DefaultEpilogueISJ_SK_SK_NS1F_6thread17LinearCombinationISJ_Li1EffLNS1K_9ScaleType4KindE0ELNS_15FloatRoundStyleE2ESJ_EENS1_15EpilogueDefaultEEEEEvvEEEEvNT_6ParamsE --------------------------
	.section	.nv.shared._ZN7cutlass13device_kernelINS_4gemm6kernel13GemmUniversalIN4cute5tupleIJiiiiEEENS1_10collective13CollectiveMmaINS1_37MainloopSm90TmaGmmaWarpSpecializedFP8ILi2ENS5_IJNS4_1CILi1EEESB_SB_EEENS1_35KernelTmaWarpSpecializedCooperativeEEENS5_IJNSA_ILi384EEENSA_ILi224EEENSA_ILi128EEEEEENS_12float_e4m3_tENS5_IJlSB_lEEESJ_SK_NS4_8TiledMMAINS4_8MMA_AtomIJNS4_4SM904GMMA30MMA_64x32x32_F32E4M3E4M3_SS_TNILNSO_7ScaleInE1ELSQ_1EEEEEENS4_6LayoutINS5_IJNSA_ILi2EEESB_SB_EEENS5_IJSB_NSA_ILi0EEESW_EEEEENS5_IJNS4_10UnderscoreESZ_SZ_EEEEENS4_13SM90_TMA_LOADENS4_14ComposedLayoutINS4_7SwizzleILi3ELi4ELi3EEENS4_18smem_ptr_flag_bitsILi8EEENST_INS5_IJNSA_ILi8EEESH_EEENS5_IJSH_SB_EEEEEEEvNS4_8identityES12_S1C_vS1D_EENS_8epilogue10collective6detail29Sm90TmaWarpSpecializedAdapterINS1G_15DefaultEpilogueISJ_SK_SK_NS1F_6thread17LinearCombinationISJ_Li1EffLNS1K_9ScaleType4KindE0ELNS_15FloatRoundStyleE2ESJ_EENS1_15EpilogueDefaultEEEEEvvEEEEvNT_6ParamsE,"aw",@nobits
	.sectionflags	@""
	.align	16
	.zero		1024


//--------------------- .nv.shared.reserved.0     --------------------------
	.section	.nv.shared.reserved.0,"aw",@nobits
	.weak		__nv_reservedSMEM_offset_0_alias
	.size		__nv_reservedSMEM_offset_0_alias, 0, 0
	.other		__nv_reservedSMEM_offset_0_alias,@"STO_CUDA_RESERVED_SHARED STV_DEFAULT"
__nv_reservedSMEM_offset_0_alias:
	.zero		0


//--------------------- .nv.global                --------------------------
	.section	.nv.global,"aw",@nobits
.nv.global:
	.type		_ZN39_INTERNAL_314b62d9_4_k_cu_f08150c7_99014cute1_E,@object
	.size		_ZN39_INTERNAL_314b62d9_4_k_cu_f08150c7_99014cute1_E,(_ZN39_INTERNAL_314b62d9_4_k_cu_f08150c7_99014cuda3std3__45__cpo6cbeginE - _ZN39_INTERNAL_314b62d9_4_k_cu_f08150c7_99014cute1_E)
_ZN39_INTERNAL_314b62d9_4_k_cu_f08150c7_99014cute1_E:
	.zero		1
	.type		_ZN39_INTERNAL_314b62d9_4_k_cu_f08150c7_99014cuda3std3__45__cpo6cbeginE,@object
	.size		_ZN39_INTERNAL_314b62d9_4_k_cu_f08150c7_99014cuda3std3__45__cpo6cbeginE,(_ZN39_INTERNAL_314b62d9_4_k_cu_f08150c7_99014cuda3std3__48in_placeE - _ZN39_INTERNAL_314b62d9_4_k_cu_f08150c7_99014cuda3std3__45__cpo6cbeginE)
_ZN39_INTERNAL_314b62d9_4_k_cu_f08150c7_99014cuda3std3__45__cpo6cbeginE:
	.zero		1
	.type		_ZN39_INTERNAL_314b62d9_4_k_cu_f08150c7_99014cuda3std3__48in_placeE,@object
	.size		_ZN39_INTERNAL_314b62d9_4_k_cu_f08150c7_99014cuda3std3__48in_placeE,(_ZN39_INTERNAL_314b62d9_4_k_cu_f08150c7_99014cuda3std6ranges3__45__cpo9iter_moveE - _ZN39_INTERNAL_314b62d9_4_k_cu_f08150c7_99014cuda3std3__48in_placeE)
_ZN39_INTERNAL_314b62d9_4_k_cu_f08150c7_99014cuda3std3__48in_placeE:
	.zero		1
	.type		_ZN39_INTERNAL_314b62d9_4_k_cu_f08150c7_99014cuda3std6ranges3__45__cpo9iter_moveE,@object
	.size		_ZN39_INTERNAL_314b62d9_4_k_cu_f08150c7_99014cuda3std6ranges3__45__cpo9iter_moveE,(_ZN39_INTERNAL_314b62d9_4_k_cu_f08150c7_99014cuda3std3__45__cpo5beginE - _ZN39_INTERNAL_314b62d9_4_k_cu_f08150c7_99014cuda3std6ranges3__45__cpo9iter_moveE)
_ZN39_INTERNAL_314b62d9_4_k_cu_f08150c7_99014cuda3std6ranges3__45__cpo9iter_moveE:
	.zero		1
	.type		_ZN39_INTERNAL_314b62d9_4_k_cu_f08150c7_99014cuda3std3__45__cpo5beginE,@object
	.size		_ZN39_INTERNAL_314b62d9_4_k_cu_f08150c7_99014cuda3std3__45__cpo5beginE,(_ZN39_INTERNAL_314b62d9_4_k_cu_f08150c7_99014cuda3std3__441_GLOBAL__N__314b62d9_4_k_cu_f08150c7_99016ignoreE - _ZN39_INTERNAL_314b62d9_4_k_cu_f08150c7_99014cuda3std3__45__cpo5beginE)
_ZN39_INTERNAL_314b62d9_4_k_cu_f08150c7_99014cuda3std3__45__cpo5beginE:
	.zero		1
	.type		_ZN39_INTERNAL_314b62d9_4_k_cu_f08150c7_99014cuda3std3__441_GLOBAL__N__314b62d9_4_k_cu_f08150c7_99016ignoreE,@object
	.size		_ZN39_INTERNAL_314b62d9_4_k_cu_f08150c7_99014cuda3std3__441_GLOBAL__N__314b62d9_4_k_cu_f08150c7_99016ignoreE,(_ZN39_INTERNAL_314b62d9_4_k_cu_f08150c7_99014cute7productE - _ZN39_INTERNAL_314b62d9_4_k_cu_f08150c7_99014cuda3std3__441_GLOBAL__N__314b62d9_4_k_cu_f08150c7_99016ignoreE)
_ZN39_INTERNAL_314b62d9_4_k_cu_f08150c7_99014cuda3std3__441_GLOBAL__N__314b62d9_4_k_cu_f08150c7_99016ignoreE:
	.zero		1
	.type		_ZN39_INTERNAL_314b62d9_4_k_cu_f08150c7_99014cute7productE,@object
	.size		_ZN39_INTERNAL_314b62d9_4_k_cu_f08150c7_99014cute7productE,(_ZN39_INTERNAL_314b62d9_4_k_cu_f08150c7_99014cuda3std3__45__cpo3endE - _ZN39_INTERNAL_314b62d9_4_k_cu_f08150c7_99014cute7productE)
_ZN39_INTERNAL_314b62d9_4_k_cu_f08150c7_99014cute7productE:
	.zero		1
	.type		_ZN39_INTERNAL_314b62d9_4_k_cu_f08150c7_99014cuda3std3__45__cpo3endE,@object
	.size		_ZN39_INTERNAL_314b62d9_4_k_cu_f08150c7_99014cuda3std3__45__cpo3endE,(_ZN39_INTERNAL_314b62d9_4_k_cu_f08150c7_99014cuda3std3__419piecewise_constructE - _ZN39_INTERNAL_314b62d9_4_k_cu_f08150c7_99014cuda3std3__45__cpo3endE)
_ZN39_INTERNAL_314b62d9_4_k_cu_f08150c7_99014cuda3std3__45__cpo3endE:
	.zero		1
	.type		_ZN39_INTERNAL_314b62d9_4_k_cu_f08150c7_99014cuda3std3__419piecewise_constructE,@object
	.size		_ZN39_INTERNAL_314b62d9_4_k_cu_f08150c7_99014cuda3std3__419piecewise_constructE,(_ZN39_INTERNAL_314b62d9_4_k_cu_f08150c7_99014cuda3std3__45__cpo4cendE - _ZN39_INTERNAL_314b62d9_4_k_cu_f08150c7_99014cuda3std3__419piecewise_constructE)
_ZN39_INTERNAL_314b62d9_4_k_cu_f08150c7_99014cuda3std3__419piecewise_constructE:
	.zero		1
	.type		_ZN39_INTERNAL_314b62d9_4_k_cu_f08150c7_99014cuda3std3__45__cpo4cendE,@object
	.size		_ZN39_INTERNAL_314b62d9_4_k_cu_f08150c7_99014cuda3std3__45__cpo4cendE,(_ZN39_INTERNAL_314b62d9_4_k_cu_f08150c7_99014cuda3std6ranges3__45__cpo4swapE - _ZN39_INTERNAL_314b62d9_4_k_cu_f08150c7_99014cuda3std3__45__cpo4cendE)
_ZN39_INTERNAL_314b62d9_4_k_cu_f08150c7_99014cuda3std3__45__cpo4cendE:
	.zero		1
	.type		_ZN39_INTERNAL_314b62d9_4_k_cu_f08150c7_99014cuda3std6ranges3__45__cpo4swapE,@object
	.size		_ZN39_INTERNAL_314b62d9_4_k_cu_f08150c7_99014cuda3std6ranges3__45__cpo4swapE,(.L_7 - _ZN39_INTERNAL_314b62d9_4_k_cu_f08150c7_99014cuda3std6ranges3__45__cpo4swapE)
_ZN39_INTERNAL_314b62d9_4_k_cu_f08150c7_99014cuda3std6ranges3__45__cpo4swapE:
	.zero		1
.L_7:


//--------------------- .nv.constant0._ZN7cutlass13device_kernelINS_4gemm6kernel13GemmUniversalIN4cute5tupleIJiiiiEEENS1_10collective13CollectiveMmaINS1_37MainloopSm90TmaGmmaWarpSpecializedFP8ILi2ENS5_IJNS4_1CILi1EEESB_SB_EEENS1_35KernelTmaWarpSpecializedCooperativeEEENS5_IJNSA_ILi384EEENSA_ILi224EEENSA_ILi128EEEEEENS_12float_e4m3_tENS5_IJlSB_lEEESJ_SK_NS4_8TiledMMAINS4_8MMA_AtomIJNS4_4SM904GMMA30MMA_64x32x32_F32E4M3E4M3_SS_TNILNSO_7ScaleInE1ELSQ_1EEEEEENS4_6LayoutINS5_IJNSA_ILi2EEESB_SB_EEENS5_IJSB_NSA_ILi0EEESW_EEEEENS5_IJNS4_10UnderscoreESZ_SZ_EEEEENS4_13SM90_TMA_LOADENS4_14ComposedLayoutINS4_7SwizzleILi3ELi4ELi3EEENS4_18smem_ptr_flag_bitsILi8EEENST_INS5_IJNSA_ILi8EEESH_EEENS5_IJSH_SB_EEEEEEEvNS4_8identityES12_S1C_vS1D_EENS_8epilogue10collective6detail29Sm90TmaWarpSpecializedAdapterINS1G_15DefaultEpilogueISJ_SK_SK_NS1F_6thread17LinearCombinationISJ_Li1EffLNS1K_9ScaleType4KindE0ELNS_15FloatRoundStyleE2ESJ_EENS1_15EpilogueDefaultEEEEEvvEEEEvNT_6ParamsE --------------------------
	.section	.nv.constant0._ZN7cutlass13device_kernelINS_4gemm6kernel13GemmUniversalIN4cute5tupleIJiiiiEEENS1_10collective13CollectiveMmaINS1_37MainloopSm90TmaGmmaWarpSpecializedFP8ILi2ENS5_IJNS4_1CILi1EEESB_SB_EEENS1_35KernelTmaWarpSpecializedCooperativeEEENS5_IJNSA_ILi384EEENSA_ILi224EEENSA_ILi128EEEEEENS_12float_e4m3_tENS5_IJlSB_lEEESJ_SK_NS4_8TiledMMAINS4_8MMA_AtomIJNS4_4SM904GMMA30MMA_64x32x32_F32E4M3E4M3_SS_TNILNSO_7ScaleInE1ELSQ_1EEEEEENS4_6LayoutINS5_IJNSA_ILi2EEESB_SB_EEENS5_IJSB_NSA_ILi0EEESW_EEEEENS5_IJNS4_10UnderscoreESZ_SZ_EEEEENS4_13SM90_TMA_LOADENS4_14ComposedLayoutINS4_7SwizzleILi3ELi4ELi3EEENS4_18smem_ptr_flag_bitsILi8EEENST_INS5_IJNSA_ILi8EEESH_EEENS5_IJSH_SB_EEEEEEEvNS4_8identityES12_S1C_vS1D_EENS_8epilogue10collective6detail29Sm90TmaWarpSpecializedAdapterINS1G_15DefaultEpilogueISJ_SK_SK_NS1F_6thread17LinearCombinationISJ_Li1EffLNS1K_9ScaleType4KindE0ELNS_15FloatRoundStyleE2ESJ_EENS1_15EpilogueDefaultEEEEEvvEEEEvNT_6ParamsE,"a",@progbits
	.sectionflags	@""
	.align	4
.nv.constant0._ZN7cutlass13device_kernelINS_4gemm6kernel13GemmUniversalIN4cute5tupleIJiiiiEEENS1_10collective13CollectiveMmaINS1_37MainloopSm90TmaGmmaWarpSpecializedFP8ILi2ENS5_IJNS4_1CILi1EEESB_SB_EEENS1_35KernelTmaWarpSpecializedCooperativeEEENS5_IJNSA_ILi384EEENSA_ILi224EEENSA_ILi128EEEEEENS_12float_e4m3_tENS5_IJlSB_lEEESJ_SK_NS4_8TiledMMAINS4_8MMA_AtomIJNS4_4SM904GMMA30MMA_64x32x32_F32E4M3E4M3_SS_TNILNSO_7ScaleInE1ELSQ_1EEEEEENS4_6LayoutINS5_IJNSA_ILi2EEESB_SB_EEENS5_IJSB_NSA_ILi0EEESW_EEEEENS5_IJNS4_10UnderscoreESZ_SZ_EEEEENS4_13SM90_TMA_LOADENS4_14ComposedLayoutINS4_7SwizzleILi3ELi4ELi3EEENS4_18smem_ptr_flag_bitsILi8EEENST_INS5_IJNSA_ILi8EEESH_EEENS5_IJSH_SB_EEEEEEEvNS4_8identityES12_S1C_vS1D_EENS_8epilogue10collective6detail29Sm90TmaWarpSpecializedAdapterINS1G_15DefaultEpilogueISJ_SK_SK_NS1F_6thread17LinearCombinationISJ_Li1EffLNS1K_9ScaleType4KindE0ELNS_15FloatRoundStyleE2ESJ_EENS1_15EpilogueDefaultEEEEEvvEEEEvNT_6ParamsE:
	.zero		1664


//--------------------- SYMBOLS --------------------------

	.type		.nv.reservedSmem.offset0,@object
	.size		.nv.reservedSmem.offset0,0x4
